//
// Generated by NVIDIA NVVM Compiler
//
// Compiler Build ID: CL-36424714
// Cuda compilation tools, release 13.0, V13.0.88
// Based on NVVM 20.0.0
//

.version 9.0
.target sm_100
.address_size 64

	// .globl	cg_batch_f32

.visible .entry cg_batch_f32(
	.param .u64 .ptr .align 1 cg_batch_f32_param_0,
	.param .u64 .ptr .align 1 cg_batch_f32_param_1,
	.param .u32 cg_batch_f32_param_2,
	.param .u32 cg_batch_f32_param_3,
	.param .u32 cg_batch_f32_param_4,
	.param .u64 .ptr .align 1 cg_batch_f32_param_5
)
{
	.reg .pred 	%p<103>;
	.reg .b32 	%r<263>;
	.reg .b32 	%f<422>;
	.reg .b64 	%rd<129>;

	ld.param.u64 	%rd46, [cg_batch_f32_param_0];
	ld.param.u64 	%rd44, [cg_batch_f32_param_1];
	ld.param.u32 	%r116, [cg_batch_f32_param_2];
	ld.param.u32 	%r118, [cg_batch_f32_param_3];
	ld.param.u32 	%r117, [cg_batch_f32_param_4];
	ld.param.u64 	%rd45, [cg_batch_f32_param_5];
	cvta.to.global.u64 	%rd1, %rd46;
	mov.u32 	%r119, %ctaid.x;
	mov.u32 	%r120, %ntid.x;
	mov.u32 	%r121, %tid.x;
	mad.lo.s32 	%r1, %r119, %r120, %r121;
	setp.ge.s32 	%p1, %r1, %r118;
	@%p1 bra 	$L__BB0_92;
	cvta.to.global.u64 	%rd47, %rd44;
	cvta.to.global.u64 	%rd2, %rd45;
	mul.wide.s32 	%rd48, %r1, 4;
	add.s64 	%rd49, %rd47, %rd48;
	ld.global.nc.u32 	%r2, [%rd49];
	mul.lo.s32 	%r3, %r116, %r1;
	mul.wide.s32 	%rd50, %r3, 4;
	add.s64 	%rd3, %rd2, %rd50;
	setp.gt.s32 	%p2, %r2, 0;
	setp.le.s32 	%p3, %r2, %r116;
	setp.gt.s32 	%p4, %r117, -1;
	and.pred  	%p5, %p2, %p4;
	and.pred  	%p6, %p5, %p3;
	setp.gt.s32 	%p7, %r116, %r117;
	and.pred  	%p8, %p7, %p6;
	@%p8 bra 	$L__BB0_15;
	setp.lt.s32 	%p94, %r116, 1;
	@%p94 bra 	$L__BB0_92;
	and.b32  	%r4, %r116, 15;
	setp.lt.u32 	%p95, %r116, 16;
	mov.b32 	%r252, 0;
	@%p95 bra 	$L__BB0_6;
	and.b32  	%r252, %r116, 2147483632;
	neg.s32 	%r220, %r252;
	add.s64 	%rd109, %rd50, %rd2;
	add.s64 	%rd117, %rd109, 32;
$L__BB0_5:
	.pragma "nounroll";
	mov.b32 	%r216, 2147483647;
	st.global.u32 	[%rd117+-32], %r216;
	st.global.u32 	[%rd117+-28], %r216;
	st.global.u32 	[%rd117+-24], %r216;
	st.global.u32 	[%rd117+-20], %r216;
	st.global.u32 	[%rd117+-16], %r216;
	st.global.u32 	[%rd117+-12], %r216;
	st.global.u32 	[%rd117+-8], %r216;
	st.global.u32 	[%rd117+-4], %r216;
	st.global.u32 	[%rd117], %r216;
	st.global.u32 	[%rd117+4], %r216;
	st.global.u32 	[%rd117+8], %r216;
	st.global.u32 	[%rd117+12], %r216;
	st.global.u32 	[%rd117+16], %r216;
	st.global.u32 	[%rd117+20], %r216;
	st.global.u32 	[%rd117+24], %r216;
	st.global.u32 	[%rd117+28], %r216;
	add.s32 	%r220, %r220, 16;
	add.s64 	%rd117, %rd117, 64;
	setp.eq.s32 	%p96, %r220, 0;
	@%p96 bra 	$L__BB0_6;
	bra.uni 	$L__BB0_5;
$L__BB0_6:
	setp.eq.s32 	%p97, %r4, 0;
	@%p97 bra 	$L__BB0_92;
	and.b32  	%r87, %r116, 7;
	setp.lt.u32 	%p98, %r4, 8;
	@%p98 bra 	$L__BB0_9;
	mul.wide.u32 	%rd110, %r252, 4;
	add.s64 	%rd111, %rd3, %rd110;
	mov.b32 	%r217, 2147483647;
	st.global.u32 	[%rd111], %r217;
	st.global.u32 	[%rd111+4], %r217;
	st.global.u32 	[%rd111+8], %r217;
	st.global.u32 	[%rd111+12], %r217;
	st.global.u32 	[%rd111+16], %r217;
	st.global.u32 	[%rd111+20], %r217;
	st.global.u32 	[%rd111+24], %r217;
	st.global.u32 	[%rd111+28], %r217;
	add.s32 	%r252, %r252, 8;
$L__BB0_9:
	setp.eq.s32 	%p99, %r87, 0;
	@%p99 bra 	$L__BB0_92;
	and.b32  	%r90, %r116, 3;
	setp.lt.u32 	%p100, %r87, 4;
	@%p100 bra 	$L__BB0_12;
	mul.wide.u32 	%rd112, %r252, 4;
	add.s64 	%rd113, %rd3, %rd112;
	mov.b32 	%r218, 2147483647;
	st.global.u32 	[%rd113], %r218;
	st.global.u32 	[%rd113+4], %r218;
	st.global.u32 	[%rd113+8], %r218;
	st.global.u32 	[%rd113+12], %r218;
	add.s32 	%r252, %r252, 4;
$L__BB0_12:
	setp.eq.s32 	%p101, %r90, 0;
	@%p101 bra 	$L__BB0_92;
	mul.wide.u32 	%rd115, %r252, 4;
	add.s64 	%rd116, %rd50, %rd115;
	add.s64 	%rd126, %rd2, %rd116;
	neg.s32 	%r254, %r90;
$L__BB0_14:
	.pragma "nounroll";
	mov.b32 	%r219, 2147483647;
	st.global.u32 	[%rd126], %r219;
	add.s64 	%rd126, %rd126, 4;
	add.s32 	%r254, %r254, 1;
	setp.eq.s32 	%p102, %r254, 0;
	@%p102 bra 	$L__BB0_92;
	bra.uni 	$L__BB0_14;
$L__BB0_15:
	sub.s32 	%r122, %r116, %r117;
	setp.gt.s32 	%p9, %r122, %r2;
	@%p9 bra 	$L__BB0_29;
	setp.lt.s32 	%p10, %r116, 1;
	@%p10 bra 	$L__BB0_92;
	and.b32  	%r9, %r116, 15;
	setp.lt.u32 	%p11, %r116, 16;
	mov.b32 	%r260, 0;
	@%p11 bra 	$L__BB0_20;
	and.b32  	%r260, %r116, 2147483632;
	neg.s32 	%r221, %r260;
	add.s64 	%rd52, %rd50, %rd2;
	add.s64 	%rd118, %rd52, 32;
$L__BB0_19:
	.pragma "nounroll";
	mov.b32 	%r124, 2147483647;
	st.global.u32 	[%rd118+-32], %r124;
	st.global.u32 	[%rd118+-28], %r124;
	st.global.u32 	[%rd118+-24], %r124;
	st.global.u32 	[%rd118+-20], %r124;
	st.global.u32 	[%rd118+-16], %r124;
	st.global.u32 	[%rd118+-12], %r124;
	st.global.u32 	[%rd118+-8], %r124;
	st.global.u32 	[%rd118+-4], %r124;
	st.global.u32 	[%rd118], %r124;
	st.global.u32 	[%rd118+4], %r124;
	st.global.u32 	[%rd118+8], %r124;
	st.global.u32 	[%rd118+12], %r124;
	st.global.u32 	[%rd118+16], %r124;
	st.global.u32 	[%rd118+20], %r124;
	st.global.u32 	[%rd118+24], %r124;
	st.global.u32 	[%rd118+28], %r124;
	add.s32 	%r221, %r221, 16;
	add.s64 	%rd118, %rd118, 64;
	setp.eq.s32 	%p12, %r221, 0;
	@%p12 bra 	$L__BB0_20;
	bra.uni 	$L__BB0_19;
$L__BB0_20:
	setp.eq.s32 	%p13, %r9, 0;
	@%p13 bra 	$L__BB0_92;
	and.b32  	%r107, %r116, 7;
	setp.lt.u32 	%p14, %r9, 8;
	@%p14 bra 	$L__BB0_23;
	mul.wide.u32 	%rd53, %r260, 4;
	add.s64 	%rd54, %rd3, %rd53;
	mov.b32 	%r125, 2147483647;
	st.global.u32 	[%rd54], %r125;
	st.global.u32 	[%rd54+4], %r125;
	st.global.u32 	[%rd54+8], %r125;
	st.global.u32 	[%rd54+12], %r125;
	st.global.u32 	[%rd54+16], %r125;
	st.global.u32 	[%rd54+20], %r125;
	st.global.u32 	[%rd54+24], %r125;
	st.global.u32 	[%rd54+28], %r125;
	add.s32 	%r260, %r260, 8;
$L__BB0_23:
	setp.eq.s32 	%p15, %r107, 0;
	@%p15 bra 	$L__BB0_92;
	and.b32  	%r110, %r116, 3;
	setp.lt.u32 	%p16, %r107, 4;
	@%p16 bra 	$L__BB0_26;
	mul.wide.u32 	%rd55, %r260, 4;
	add.s64 	%rd56, %rd3, %rd55;
	mov.b32 	%r126, 2147483647;
	st.global.u32 	[%rd56], %r126;
	st.global.u32 	[%rd56+4], %r126;
	st.global.u32 	[%rd56+8], %r126;
	st.global.u32 	[%rd56+12], %r126;
	add.s32 	%r260, %r260, 4;
$L__BB0_26:
	setp.eq.s32 	%p17, %r110, 0;
	@%p17 bra 	$L__BB0_92;
	mul.wide.u32 	%rd58, %r260, 4;
	add.s64 	%rd59, %rd50, %rd58;
	add.s64 	%rd128, %rd2, %rd59;
	neg.s32 	%r262, %r110;
$L__BB0_28:
	.pragma "nounroll";
	mov.b32 	%r127, 2147483647;
	st.global.u32 	[%rd128], %r127;
	add.s64 	%rd128, %rd128, 4;
	add.s32 	%r262, %r262, 1;
	setp.ne.s32 	%p18, %r262, 0;
	@%p18 bra 	$L__BB0_28;
	bra.uni 	$L__BB0_92;
$L__BB0_29:
	add.s32 	%r255, %r2, %r117;
	add.s32 	%r15, %r2, -1;
	setp.lt.s32 	%p19, %r255, 1;
	@%p19 bra 	$L__BB0_42;
	add.s32 	%r129, %r15, %r117;
	and.b32  	%r16, %r255, 15;
	setp.lt.u32 	%p20, %r129, 15;
	mov.b32 	%r224, 0;
	@%p20 bra 	$L__BB0_33;
	and.b32  	%r224, %r255, 2147483632;
	neg.s32 	%r222, %r224;
	add.s64 	%rd61, %rd50, %rd2;
	add.s64 	%rd119, %rd61, 32;
$L__BB0_32:
	.pragma "nounroll";
	mov.b32 	%r130, 2147483647;
	st.global.u32 	[%rd119+-32], %r130;
	st.global.u32 	[%rd119+-28], %r130;
	st.global.u32 	[%rd119+-24], %r130;
	st.global.u32 	[%rd119+-20], %r130;
	st.global.u32 	[%rd119+-16], %r130;
	st.global.u32 	[%rd119+-12], %r130;
	st.global.u32 	[%rd119+-8], %r130;
	st.global.u32 	[%rd119+-4], %r130;
	st.global.u32 	[%rd119], %r130;
	st.global.u32 	[%rd119+4], %r130;
	st.global.u32 	[%rd119+8], %r130;
	st.global.u32 	[%rd119+12], %r130;
	st.global.u32 	[%rd119+16], %r130;
	st.global.u32 	[%rd119+20], %r130;
	st.global.u32 	[%rd119+24], %r130;
	st.global.u32 	[%rd119+28], %r130;
	add.s32 	%r222, %r222, 16;
	add.s64 	%rd119, %rd119, 64;
	setp.ne.s32 	%p21, %r222, 0;
	@%p21 bra 	$L__BB0_32;
$L__BB0_33:
	setp.eq.s32 	%p22, %r16, 0;
	@%p22 bra 	$L__BB0_42;
	and.b32  	%r22, %r255, 7;
	setp.lt.u32 	%p23, %r16, 8;
	@%p23 bra 	$L__BB0_36;
	mul.wide.u32 	%rd62, %r224, 4;
	add.s64 	%rd63, %rd3, %rd62;
	mov.b32 	%r131, 2147483647;
	st.global.u32 	[%rd63], %r131;
	st.global.u32 	[%rd63+4], %r131;
	st.global.u32 	[%rd63+8], %r131;
	st.global.u32 	[%rd63+12], %r131;
	st.global.u32 	[%rd63+16], %r131;
	st.global.u32 	[%rd63+20], %r131;
	st.global.u32 	[%rd63+24], %r131;
	st.global.u32 	[%rd63+28], %r131;
	add.s32 	%r224, %r224, 8;
$L__BB0_36:
	setp.eq.s32 	%p24, %r22, 0;
	@%p24 bra 	$L__BB0_42;
	and.b32  	%r25, %r255, 3;
	setp.lt.u32 	%p25, %r22, 4;
	@%p25 bra 	$L__BB0_39;
	mul.wide.u32 	%rd64, %r224, 4;
	add.s64 	%rd65, %rd3, %rd64;
	mov.b32 	%r132, 2147483647;
	st.global.u32 	[%rd65], %r132;
	st.global.u32 	[%rd65+4], %r132;
	st.global.u32 	[%rd65+8], %r132;
	st.global.u32 	[%rd65+12], %r132;
	add.s32 	%r224, %r224, 4;
$L__BB0_39:
	setp.eq.s32 	%p26, %r25, 0;
	@%p26 bra 	$L__BB0_42;
	mul.wide.u32 	%rd67, %r224, 4;
	add.s64 	%rd68, %rd50, %rd67;
	add.s64 	%rd120, %rd2, %rd68;
	neg.s32 	%r226, %r25;
$L__BB0_41:
	.pragma "nounroll";
	mov.b32 	%r133, 2147483647;
	st.global.u32 	[%rd120], %r133;
	add.s64 	%rd120, %rd120, 4;
	add.s32 	%r226, %r226, 1;
	setp.ne.s32 	%p27, %r226, 0;
	@%p27 bra 	$L__BB0_41;
$L__BB0_42:
	setp.lt.u32 	%p28, %r2, 2;
	@%p28 bra 	$L__BB0_61;
	add.s32 	%r136, %r2, -2;
	and.b32  	%r31, %r15, 7;
	setp.lt.u32 	%p29, %r136, 7;
	mov.f32 	%f408, 0f00000000;
	mov.b32 	%r234, 0;
	mov.u32 	%r242, %r234;
	mov.f32 	%f407, %f408;
	mov.f32 	%f406, %f408;
	mov.f32 	%f405, %f408;
	@%p29 bra 	$L__BB0_46;
	and.b32  	%r234, %r15, -8;
	neg.s32 	%r231, %r234;
	mov.f32 	%f408, 0f00000000;
	mov.b32 	%r242, 0;
	mov.b32 	%r230, 4;
	mov.u32 	%r229, %r255;
$L__BB0_45:
	.pragma "nounroll";
	mul.wide.s32 	%rd69, %r229, 4;
	add.s64 	%rd70, %rd1, %rd69;
	ld.global.nc.f32 	%f87, [%rd70];
	abs.f32 	%f88, %f87;
	setp.equ.f32 	%p30, %f88, 0f7F800000;
	selp.u32 	%r139, 1, 0, %p30;
	add.s32 	%r140, %r242, %r139;
	selp.f32 	%f89, 0f00000000, %f87, %p30;
	sub.f32 	%f90, %f89, %f406;
	add.f32 	%f91, %f405, %f90;
	sub.f32 	%f92, %f91, %f405;
	sub.f32 	%f93, %f92, %f90;
	add.s32 	%r141, %r230, -3;
	cvt.rn.f32.u32 	%f94, %r141;
	mul.f32 	%f95, %f89, %f94;
	sub.f32 	%f96, %f95, %f408;
	add.f32 	%f97, %f407, %f96;
	sub.f32 	%f98, %f97, %f407;
	sub.f32 	%f99, %f98, %f96;
	ld.global.nc.f32 	%f100, [%rd70+-4];
	abs.f32 	%f101, %f100;
	setp.equ.f32 	%p31, %f101, 0f7F800000;
	selp.u32 	%r142, 1, 0, %p31;
	add.s32 	%r143, %r140, %r142;
	selp.f32 	%f102, 0f00000000, %f100, %p31;
	sub.f32 	%f103, %f102, %f93;
	add.f32 	%f104, %f91, %f103;
	sub.f32 	%f105, %f104, %f91;
	sub.f32 	%f106, %f105, %f103;
	add.s32 	%r144, %r230, -2;
	cvt.rn.f32.u32 	%f107, %r144;
	mul.f32 	%f108, %f102, %f107;
	sub.f32 	%f109, %f108, %f99;
	add.f32 	%f110, %f97, %f109;
	sub.f32 	%f111, %f110, %f97;
	sub.f32 	%f112, %f111, %f109;
	ld.global.nc.f32 	%f113, [%rd70+-8];
	abs.f32 	%f114, %f113;
	setp.equ.f32 	%p32, %f114, 0f7F800000;
	selp.u32 	%r145, 1, 0, %p32;
	add.s32 	%r146, %r143, %r145;
	selp.f32 	%f115, 0f00000000, %f113, %p32;
	sub.f32 	%f116, %f115, %f106;
	add.f32 	%f117, %f104, %f116;
	sub.f32 	%f118, %f117, %f104;
	sub.f32 	%f119, %f118, %f116;
	add.s32 	%r147, %r230, -1;
	cvt.rn.f32.u32 	%f120, %r147;
	mul.f32 	%f121, %f115, %f120;
	sub.f32 	%f122, %f121, %f112;
	add.f32 	%f123, %f110, %f122;
	sub.f32 	%f124, %f123, %f110;
	sub.f32 	%f125, %f124, %f122;
	ld.global.nc.f32 	%f126, [%rd70+-12];
	abs.f32 	%f127, %f126;
	setp.equ.f32 	%p33, %f127, 0f7F800000;
	selp.u32 	%r148, 1, 0, %p33;
	add.s32 	%r149, %r146, %r148;
	selp.f32 	%f128, 0f00000000, %f126, %p33;
	sub.f32 	%f129, %f128, %f119;
	add.f32 	%f130, %f117, %f129;
	sub.f32 	%f131, %f130, %f117;
	sub.f32 	%f132, %f131, %f129;
	add.s32 	%r150, %r230, 4;
	cvt.rn.f32.u32 	%f133, %r230;
	mul.f32 	%f134, %f128, %f133;
	sub.f32 	%f135, %f134, %f125;
	add.f32 	%f136, %f123, %f135;
	sub.f32 	%f137, %f136, %f123;
	sub.f32 	%f138, %f137, %f135;
	ld.global.nc.f32 	%f139, [%rd70+-16];
	abs.f32 	%f140, %f139;
	setp.equ.f32 	%p34, %f140, 0f7F800000;
	selp.u32 	%r151, 1, 0, %p34;
	add.s32 	%r152, %r149, %r151;
	selp.f32 	%f141, 0f00000000, %f139, %p34;
	sub.f32 	%f142, %f141, %f132;
	add.f32 	%f143, %f130, %f142;
	sub.f32 	%f144, %f143, %f130;
	sub.f32 	%f145, %f144, %f142;
	add.s32 	%r153, %r230, 1;
	cvt.rn.f32.u32 	%f146, %r153;
	mul.f32 	%f147, %f141, %f146;
	sub.f32 	%f148, %f147, %f138;
	add.f32 	%f149, %f136, %f148;
	sub.f32 	%f150, %f149, %f136;
	sub.f32 	%f151, %f150, %f148;
	ld.global.nc.f32 	%f152, [%rd70+-20];
	abs.f32 	%f153, %f152;
	setp.equ.f32 	%p35, %f153, 0f7F800000;
	selp.u32 	%r154, 1, 0, %p35;
	add.s32 	%r155, %r152, %r154;
	selp.f32 	%f154, 0f00000000, %f152, %p35;
	sub.f32 	%f155, %f154, %f145;
	add.f32 	%f156, %f143, %f155;
	sub.f32 	%f157, %f156, %f143;
	sub.f32 	%f158, %f157, %f155;
	add.s32 	%r156, %r230, 2;
	cvt.rn.f32.u32 	%f159, %r156;
	mul.f32 	%f160, %f154, %f159;
	sub.f32 	%f161, %f160, %f151;
	add.f32 	%f162, %f149, %f161;
	sub.f32 	%f163, %f162, %f149;
	sub.f32 	%f164, %f163, %f161;
	ld.global.nc.f32 	%f165, [%rd70+-24];
	abs.f32 	%f166, %f165;
	setp.equ.f32 	%p36, %f166, 0f7F800000;
	selp.u32 	%r157, 1, 0, %p36;
	add.s32 	%r158, %r155, %r157;
	selp.f32 	%f167, 0f00000000, %f165, %p36;
	sub.f32 	%f168, %f167, %f158;
	add.f32 	%f169, %f156, %f168;
	sub.f32 	%f170, %f169, %f156;
	sub.f32 	%f171, %f170, %f168;
	add.s32 	%r159, %r230, 3;
	cvt.rn.f32.u32 	%f172, %r159;
	mul.f32 	%f173, %f167, %f172;
	sub.f32 	%f174, %f173, %f164;
	add.f32 	%f175, %f162, %f174;
	sub.f32 	%f176, %f175, %f162;
	sub.f32 	%f177, %f176, %f174;
	ld.global.nc.f32 	%f178, [%rd70+-28];
	abs.f32 	%f179, %f178;
	setp.equ.f32 	%p37, %f179, 0f7F800000;
	selp.u32 	%r160, 1, 0, %p37;
	add.s32 	%r242, %r158, %r160;
	selp.f32 	%f180, 0f00000000, %f178, %p37;
	sub.f32 	%f181, %f180, %f171;
	add.f32 	%f405, %f169, %f181;
	sub.f32 	%f182, %f405, %f169;
	sub.f32 	%f406, %f182, %f181;
	cvt.rn.f32.u32 	%f183, %r150;
	mul.f32 	%f184, %f180, %f183;
	sub.f32 	%f185, %f184, %f177;
	add.f32 	%f407, %f175, %f185;
	sub.f32 	%f186, %f407, %f175;
	sub.f32 	%f408, %f186, %f185;
	add.s32 	%r231, %r231, 8;
	add.s32 	%r230, %r230, 8;
	add.s32 	%r229, %r229, -8;
	setp.ne.s32 	%p38, %r231, 0;
	@%p38 bra 	$L__BB0_45;
$L__BB0_46:
	setp.eq.s32 	%p39, %r31, 0;
	@%p39 bra 	$L__BB0_54;
	and.b32  	%r52, %r15, 3;
	setp.lt.u32 	%p40, %r31, 4;
	@%p40 bra 	$L__BB0_49;
	sub.s32 	%r162, %r255, %r234;
	mul.wide.s32 	%rd71, %r162, 4;
	add.s64 	%rd72, %rd1, %rd71;
	ld.global.nc.f32 	%f188, [%rd72];
	abs.f32 	%f189, %f188;
	setp.equ.f32 	%p41, %f189, 0f7F800000;
	selp.u32 	%r163, 1, 0, %p41;
	add.s32 	%r164, %r242, %r163;
	selp.f32 	%f190, 0f00000000, %f188, %p41;
	sub.f32 	%f191, %f190, %f406;
	add.f32 	%f192, %f405, %f191;
	sub.f32 	%f193, %f192, %f405;
	sub.f32 	%f194, %f193, %f191;
	add.s32 	%r165, %r234, 1;
	cvt.rn.f32.u32 	%f195, %r165;
	mul.f32 	%f196, %f190, %f195;
	sub.f32 	%f197, %f196, %f408;
	add.f32 	%f198, %f407, %f197;
	sub.f32 	%f199, %f198, %f407;
	sub.f32 	%f200, %f199, %f197;
	ld.global.nc.f32 	%f201, [%rd72+-4];
	abs.f32 	%f202, %f201;
	setp.equ.f32 	%p42, %f202, 0f7F800000;
	selp.u32 	%r166, 1, 0, %p42;
	add.s32 	%r167, %r164, %r166;
	selp.f32 	%f203, 0f00000000, %f201, %p42;
	sub.f32 	%f204, %f203, %f194;
	add.f32 	%f205, %f192, %f204;
	sub.f32 	%f206, %f205, %f192;
	sub.f32 	%f207, %f206, %f204;
	add.s32 	%r168, %r234, 2;
	cvt.rn.f32.u32 	%f208, %r168;
	mul.f32 	%f209, %f203, %f208;
	sub.f32 	%f210, %f209, %f200;
	add.f32 	%f211, %f198, %f210;
	sub.f32 	%f212, %f211, %f198;
	sub.f32 	%f213, %f212, %f210;
	ld.global.nc.f32 	%f214, [%rd72+-8];
	abs.f32 	%f215, %f214;
	setp.equ.f32 	%p43, %f215, 0f7F800000;
	selp.u32 	%r169, 1, 0, %p43;
	add.s32 	%r170, %r167, %r169;
	selp.f32 	%f216, 0f00000000, %f214, %p43;
	sub.f32 	%f217, %f216, %f207;
	add.f32 	%f218, %f205, %f217;
	sub.f32 	%f219, %f218, %f205;
	sub.f32 	%f220, %f219, %f217;
	add.s32 	%r171, %r234, 3;
	cvt.rn.f32.u32 	%f221, %r171;
	mul.f32 	%f222, %f216, %f221;
	sub.f32 	%f223, %f222, %f213;
	add.f32 	%f224, %f211, %f223;
	sub.f32 	%f225, %f224, %f211;
	sub.f32 	%f226, %f225, %f223;
	ld.global.nc.f32 	%f227, [%rd72+-12];
	abs.f32 	%f228, %f227;
	setp.equ.f32 	%p44, %f228, 0f7F800000;
	selp.u32 	%r172, 1, 0, %p44;
	add.s32 	%r242, %r170, %r172;
	selp.f32 	%f229, 0f00000000, %f227, %p44;
	sub.f32 	%f230, %f229, %f220;
	add.f32 	%f405, %f218, %f230;
	sub.f32 	%f231, %f405, %f218;
	sub.f32 	%f406, %f231, %f230;
	add.s32 	%r234, %r234, 4;
	cvt.rn.f32.u32 	%f232, %r234;
	mul.f32 	%f233, %f229, %f232;
	sub.f32 	%f234, %f233, %f226;
	add.f32 	%f407, %f224, %f234;
	sub.f32 	%f235, %f407, %f224;
	sub.f32 	%f408, %f235, %f234;
$L__BB0_49:
	setp.eq.s32 	%p45, %r52, 0;
	@%p45 bra 	$L__BB0_54;
	setp.eq.s32 	%p46, %r52, 1;
	@%p46 bra 	$L__BB0_52;
	sub.s32 	%r174, %r255, %r234;
	mul.wide.s32 	%rd73, %r174, 4;
	add.s64 	%rd74, %rd1, %rd73;
	ld.global.nc.f32 	%f237, [%rd74];
	abs.f32 	%f238, %f237;
	setp.equ.f32 	%p47, %f238, 0f7F800000;
	selp.u32 	%r175, 1, 0, %p47;
	add.s32 	%r176, %r242, %r175;
	selp.f32 	%f239, 0f00000000, %f237, %p47;
	sub.f32 	%f240, %f239, %f406;
	add.f32 	%f241, %f405, %f240;
	sub.f32 	%f242, %f241, %f405;
	sub.f32 	%f243, %f242, %f240;
	add.s32 	%r177, %r234, 1;
	cvt.rn.f32.u32 	%f244, %r177;
	mul.f32 	%f245, %f239, %f244;
	sub.f32 	%f246, %f245, %f408;
	add.f32 	%f247, %f407, %f246;
	sub.f32 	%f248, %f247, %f407;
	sub.f32 	%f249, %f248, %f246;
	ld.global.nc.f32 	%f250, [%rd74+-4];
	abs.f32 	%f251, %f250;
	setp.equ.f32 	%p48, %f251, 0f7F800000;
	selp.u32 	%r178, 1, 0, %p48;
	add.s32 	%r242, %r176, %r178;
	selp.f32 	%f252, 0f00000000, %f250, %p48;
	sub.f32 	%f253, %f252, %f243;
	add.f32 	%f405, %f241, %f253;
	sub.f32 	%f254, %f405, %f241;
	sub.f32 	%f406, %f254, %f253;
	add.s32 	%r234, %r234, 2;
	cvt.rn.f32.u32 	%f255, %r234;
	mul.f32 	%f256, %f252, %f255;
	sub.f32 	%f257, %f256, %f249;
	add.f32 	%f407, %f247, %f257;
	sub.f32 	%f258, %f407, %f247;
	sub.f32 	%f408, %f258, %f257;
$L__BB0_52:
	and.b32  	%r179, %r15, 1;
	setp.eq.b32 	%p49, %r179, 1;
	not.pred 	%p50, %p49;
	@%p50 bra 	$L__BB0_54;
	sub.s32 	%r180, %r255, %r234;
	mul.wide.s32 	%rd75, %r180, 4;
	add.s64 	%rd76, %rd1, %rd75;
	ld.global.nc.f32 	%f259, [%rd76];
	abs.f32 	%f260, %f259;
	setp.equ.f32 	%p51, %f260, 0f7F800000;
	selp.u32 	%r181, 1, 0, %p51;
	add.s32 	%r242, %r242, %r181;
	selp.f32 	%f261, 0f00000000, %f259, %p51;
	sub.f32 	%f262, %f261, %f406;
	add.f32 	%f41, %f405, %f262;
	sub.f32 	%f263, %f41, %f405;
	sub.f32 	%f406, %f263, %f262;
	add.s32 	%r182, %r234, 1;
	cvt.rn.f32.u32 	%f264, %r182;
	mul.f32 	%f265, %f261, %f264;
	sub.f32 	%f266, %f265, %f408;
	add.f32 	%f43, %f407, %f266;
	sub.f32 	%f267, %f43, %f407;
	sub.f32 	%f408, %f267, %f266;
	mov.f32 	%f405, %f41;
	mov.f32 	%f407, %f43;
$L__BB0_54:
	setp.ne.s32 	%p52, %r242, 0;
	abs.f32 	%f269, %f405;
	setp.le.f32 	%p53, %f269, 0f34000000;
	mov.f32 	%f409, 0f00000000;
	or.pred  	%p54, %p52, %p53;
	@%p54 bra 	$L__BB0_56;
	neg.f32 	%f271, %f407;
	div.rn.f32 	%f409, %f271, %f405;
$L__BB0_56:
	mul.wide.u32 	%rd77, %r255, 4;
	add.s64 	%rd78, %rd3, %rd77;
	st.global.f32 	[%rd78], %f409;
	add.s32 	%r245, %r255, 1;
	setp.ge.s32 	%p55, %r245, %r116;
	@%p55 bra 	$L__BB0_92;
	cvt.rn.f32.u32 	%f51, %r15;
	not.b32 	%r183, %r2;
	add.s32 	%r184, %r116, %r183;
	sub.s32 	%r185, %r184, %r117;
	and.b32  	%r66, %r185, 3;
	setp.eq.s32 	%p56, %r66, 0;
	@%p56 bra 	$L__BB0_77;
	mul.wide.u32 	%rd79, %r2, 4;
	sub.s64 	%rd80, %rd1, %rd79;
	add.s64 	%rd19, %rd80, 4;
	mul.wide.u32 	%rd82, %r245, 4;
	add.s64 	%rd83, %rd50, %rd82;
	add.s64 	%rd123, %rd2, %rd83;
	add.s64 	%rd122, %rd1, %rd82;
	neg.s32 	%r243, %r66;
	mov.u32 	%r244, %r255;
$L__BB0_59:
	.pragma "nounroll";
	mul.wide.s32 	%rd84, %r245, 4;
	add.s64 	%rd85, %rd19, %rd84;
	ld.global.nc.f32 	%f272, [%rd122];
	ld.global.nc.f32 	%f273, [%rd85];
	abs.f32 	%f274, %f272;
	setp.equ.f32 	%p57, %f274, 0f7F800000;
	abs.f32 	%f275, %f273;
	setp.equ.f32 	%p58, %f275, 0f7F800000;
	selp.u32 	%r186, 1, 0, %p57;
	selp.s32 	%r187, -1, 0, %p58;
	add.s32 	%r188, %r242, %r186;
	add.s32 	%r242, %r188, %r187;
	selp.f32 	%f276, 0f00000000, %f272, %p57;
	selp.f32 	%f277, 0f00000000, %f273, %p58;
	sub.f32 	%f278, %f276, %f406;
	add.f32 	%f279, %f405, %f278;
	sub.f32 	%f280, %f279, %f405;
	sub.f32 	%f281, %f280, %f278;
	neg.f32 	%f282, %f277;
	sub.f32 	%f283, %f282, %f281;
	add.f32 	%f405, %f279, %f283;
	sub.f32 	%f284, %f405, %f279;
	sub.f32 	%f406, %f284, %f283;
	mul.f32 	%f285, %f277, %f51;
	sub.f32 	%f286, %f405, %f285;
	sub.f32 	%f287, %f286, %f408;
	add.f32 	%f58, %f407, %f287;
	sub.f32 	%f288, %f58, %f407;
	sub.f32 	%f408, %f288, %f287;
	setp.eq.s32 	%p59, %r242, 0;
	abs.f32 	%f289, %f405;
	setp.gtu.f32 	%p60, %f289, 0f34000000;
	and.pred  	%p61, %p59, %p60;
	@%p61 bra 	$L__BB0_74;
	mov.b32 	%r189, 0;
	st.global.u32 	[%rd123], %r189;
	bra.uni 	$L__BB0_75;
$L__BB0_61:
	setp.le.s32 	%p85, %r116, %r255;
	@%p85 bra 	$L__BB0_92;
	sub.s32 	%r34, %r116, %r255;
	and.b32  	%r35, %r34, 15;
	sub.s32 	%r208, %r2, %r116;
	add.s32 	%r209, %r208, %r117;
	setp.gt.u32 	%p86, %r209, -16;
	@%p86 bra 	$L__BB0_65;
	and.b32  	%r210, %r34, -16;
	neg.s32 	%r227, %r210;
	mul.wide.u32 	%rd98, %r255, 4;
	add.s64 	%rd99, %rd50, %rd98;
	add.s64 	%rd100, %rd99, %rd2;
	add.s64 	%rd121, %rd100, 32;
$L__BB0_64:
	.pragma "nounroll";
	mov.b32 	%r211, 0;
	st.global.u32 	[%rd121+-32], %r211;
	st.global.u32 	[%rd121+-28], %r211;
	st.global.u32 	[%rd121+-24], %r211;
	st.global.u32 	[%rd121+-20], %r211;
	st.global.u32 	[%rd121+-16], %r211;
	st.global.u32 	[%rd121+-12], %r211;
	st.global.u32 	[%rd121+-8], %r211;
	st.global.u32 	[%rd121+-4], %r211;
	st.global.u32 	[%rd121], %r211;
	st.global.u32 	[%rd121+4], %r211;
	st.global.u32 	[%rd121+8], %r211;
	st.global.u32 	[%rd121+12], %r211;
	st.global.u32 	[%rd121+16], %r211;
	st.global.u32 	[%rd121+20], %r211;
	st.global.u32 	[%rd121+24], %r211;
	st.global.u32 	[%rd121+28], %r211;
	add.s32 	%r255, %r255, 16;
	add.s32 	%r227, %r227, 16;
	add.s64 	%rd121, %rd121, 64;
	setp.eq.s32 	%p87, %r227, 0;
	@%p87 bra 	$L__BB0_65;
	bra.uni 	$L__BB0_64;
$L__BB0_65:
	setp.eq.s32 	%p88, %r35, 0;
	@%p88 bra 	$L__BB0_92;
	and.b32  	%r97, %r34, 7;
	setp.lt.u32 	%p89, %r35, 8;
	@%p89 bra 	$L__BB0_68;
	mul.wide.u32 	%rd101, %r255, 4;
	add.s64 	%rd102, %rd3, %rd101;
	mov.b32 	%r212, 0;
	st.global.u32 	[%rd102], %r212;
	st.global.u32 	[%rd102+4], %r212;
	st.global.u32 	[%rd102+8], %r212;
	st.global.u32 	[%rd102+12], %r212;
	st.global.u32 	[%rd102+16], %r212;
	st.global.u32 	[%rd102+20], %r212;
	st.global.u32 	[%rd102+24], %r212;
	st.global.u32 	[%rd102+28], %r212;
	add.s32 	%r255, %r255, 8;
$L__BB0_68:
	setp.eq.s32 	%p90, %r97, 0;
	@%p90 bra 	$L__BB0_92;
	and.b32  	%r100, %r34, 3;
	setp.lt.u32 	%p91, %r97, 4;
	@%p91 bra 	$L__BB0_71;
	mul.wide.u32 	%rd103, %r255, 4;
	add.s64 	%rd104, %rd3, %rd103;
	mov.b32 	%r213, 0;
	st.global.u32 	[%rd104], %r213;
	st.global.u32 	[%rd104+4], %r213;
	st.global.u32 	[%rd104+8], %r213;
	st.global.u32 	[%rd104+12], %r213;
	add.s32 	%r255, %r255, 4;
$L__BB0_71:
	setp.eq.s32 	%p92, %r100, 0;
	@%p92 bra 	$L__BB0_92;
	mul.wide.u32 	%rd106, %r255, 4;
	add.s64 	%rd107, %rd50, %rd106;
	add.s64 	%rd127, %rd2, %rd107;
	neg.s32 	%r258, %r100;
$L__BB0_73:
	.pragma "nounroll";
	mov.b32 	%r214, 0;
	st.global.u32 	[%rd127], %r214;
	add.s64 	%rd127, %rd127, 4;
	add.s32 	%r258, %r258, 1;
	setp.eq.s32 	%p93, %r258, 0;
	@%p93 bra 	$L__BB0_92;
	bra.uni 	$L__BB0_73;
$L__BB0_74:
	neg.f32 	%f291, %f58;
	div.rn.f32 	%f292, %f291, %f405;
	st.global.f32 	[%rd123], %f292;
$L__BB0_75:
	add.s32 	%r245, %r245, 1;
	add.s32 	%r244, %r244, 1;
	add.s64 	%rd123, %rd123, 4;
	add.s64 	%rd122, %rd122, 4;
	add.s32 	%r243, %r243, 1;
	setp.ne.s32 	%p62, %r243, 0;
	mov.f32 	%f407, %f58;
	@%p62 bra 	$L__BB0_59;
	add.s32 	%r245, %r244, 1;
	mov.f32 	%f407, %f58;
$L__BB0_77:
	sub.s32 	%r190, %r116, %r255;
	add.s32 	%r191, %r190, -2;
	setp.lt.u32 	%p63, %r191, 3;
	@%p63 bra 	$L__BB0_92;
	mul.wide.u32 	%rd86, %r245, 4;
	add.s64 	%rd87, %rd86, %rd1;
	add.s64 	%rd125, %rd87, 8;
	mul.wide.s32 	%rd88, %r15, 4;
	sub.s64 	%rd89, %rd1, %rd88;
	add.s64 	%rd27, %rd89, 12;
	add.s64 	%rd91, %rd50, %rd86;
	add.s64 	%rd92, %rd91, %rd2;
	add.s64 	%rd124, %rd92, 8;
	mul.wide.u32 	%rd93, %r2, 4;
	sub.s64 	%rd94, %rd1, %rd93;
	add.s64 	%rd29, %rd94, 4;
$L__BB0_79:
	mul.wide.s32 	%rd95, %r245, 4;
	add.s64 	%rd32, %rd27, %rd95;
	add.s64 	%rd96, %rd29, %rd95;
	ld.global.nc.f32 	%f293, [%rd125+-8];
	ld.global.nc.f32 	%f294, [%rd96];
	abs.f32 	%f295, %f293;
	setp.equ.f32 	%p64, %f295, 0f7F800000;
	abs.f32 	%f296, %f294;
	setp.equ.f32 	%p65, %f296, 0f7F800000;
	selp.u32 	%r192, 1, 0, %p64;
	selp.s32 	%r193, -1, 0, %p65;
	add.s32 	%r194, %r242, %r192;
	add.s32 	%r81, %r194, %r193;
	selp.f32 	%f297, 0f00000000, %f293, %p64;
	selp.f32 	%f298, 0f00000000, %f294, %p65;
	sub.f32 	%f299, %f297, %f406;
	add.f32 	%f300, %f405, %f299;
	sub.f32 	%f301, %f300, %f405;
	sub.f32 	%f302, %f301, %f299;
	neg.f32 	%f303, %f298;
	sub.f32 	%f304, %f303, %f302;
	add.f32 	%f68, %f300, %f304;
	sub.f32 	%f305, %f68, %f300;
	sub.f32 	%f69, %f305, %f304;
	mul.f32 	%f306, %f298, %f51;
	sub.f32 	%f307, %f68, %f306;
	sub.f32 	%f308, %f307, %f408;
	add.f32 	%f70, %f407, %f308;
	sub.f32 	%f309, %f70, %f407;
	sub.f32 	%f71, %f309, %f308;
	setp.eq.s32 	%p66, %r81, 0;
	abs.f32 	%f310, %f68;
	setp.gtu.f32 	%p67, %f310, 0f34000000;
	and.pred  	%p68, %p66, %p67;
	@%p68 bra 	$L__BB0_81;
	mov.b32 	%r195, 0;
	st.global.u32 	[%rd124+-8], %r195;
	bra.uni 	$L__BB0_82;
$L__BB0_81:
	neg.f32 	%f312, %f70;
	div.rn.f32 	%f313, %f312, %f68;
	st.global.f32 	[%rd124+-8], %f313;
$L__BB0_82:
	ld.global.nc.f32 	%f314, [%rd125+-4];
	ld.global.nc.f32 	%f315, [%rd32+-8];
	abs.f32 	%f316, %f314;
	setp.equ.f32 	%p69, %f316, 0f7F800000;
	abs.f32 	%f317, %f315;
	setp.equ.f32 	%p70, %f317, 0f7F800000;
	selp.u32 	%r196, 1, 0, %p69;
	selp.s32 	%r197, -1, 0, %p70;
	add.s32 	%r198, %r81, %r196;
	add.s32 	%r82, %r198, %r197;
	selp.f32 	%f318, 0f00000000, %f314, %p69;
	selp.f32 	%f319, 0f00000000, %f315, %p70;
	sub.f32 	%f320, %f318, %f69;
	add.f32 	%f321, %f68, %f320;
	sub.f32 	%f322, %f321, %f68;
	sub.f32 	%f323, %f322, %f320;
	neg.f32 	%f324, %f319;
	sub.f32 	%f325, %f324, %f323;
	add.f32 	%f72, %f321, %f325;
	sub.f32 	%f326, %f72, %f321;
	sub.f32 	%f73, %f326, %f325;
	mul.f32 	%f327, %f319, %f51;
	sub.f32 	%f328, %f72, %f327;
	sub.f32 	%f329, %f328, %f71;
	add.f32 	%f74, %f70, %f329;
	sub.f32 	%f330, %f74, %f70;
	sub.f32 	%f75, %f330, %f329;
	setp.eq.s32 	%p71, %r82, 0;
	abs.f32 	%f331, %f72;
	setp.gtu.f32 	%p72, %f331, 0f34000000;
	and.pred  	%p73, %p71, %p72;
	@%p73 bra 	$L__BB0_84;
	mov.b32 	%r199, 0;
	st.global.u32 	[%rd124+-4], %r199;
	bra.uni 	$L__BB0_85;
$L__BB0_84:
	neg.f32 	%f333, %f74;
	div.rn.f32 	%f334, %f333, %f72;
	st.global.f32 	[%rd124+-4], %f334;
$L__BB0_85:
	ld.global.nc.f32 	%f335, [%rd125];
	ld.global.nc.f32 	%f336, [%rd32+-4];
	abs.f32 	%f337, %f335;
	setp.equ.f32 	%p74, %f337, 0f7F800000;
	abs.f32 	%f338, %f336;
	setp.equ.f32 	%p75, %f338, 0f7F800000;
	selp.u32 	%r200, 1, 0, %p74;
	selp.s32 	%r201, -1, 0, %p75;
	add.s32 	%r202, %r82, %r200;
	add.s32 	%r83, %r202, %r201;
	selp.f32 	%f339, 0f00000000, %f335, %p74;
	selp.f32 	%f340, 0f00000000, %f336, %p75;
	sub.f32 	%f341, %f339, %f73;
	add.f32 	%f342, %f72, %f341;
	sub.f32 	%f343, %f342, %f72;
	sub.f32 	%f344, %f343, %f341;
	neg.f32 	%f345, %f340;
	sub.f32 	%f346, %f345, %f344;
	add.f32 	%f76, %f342, %f346;
	sub.f32 	%f347, %f76, %f342;
	sub.f32 	%f77, %f347, %f346;
	mul.f32 	%f348, %f340, %f51;
	sub.f32 	%f349, %f76, %f348;
	sub.f32 	%f350, %f349, %f75;
	add.f32 	%f78, %f74, %f350;
	sub.f32 	%f351, %f78, %f74;
	sub.f32 	%f79, %f351, %f350;
	setp.eq.s32 	%p76, %r83, 0;
	abs.f32 	%f352, %f76;
	setp.gtu.f32 	%p77, %f352, 0f34000000;
	and.pred  	%p78, %p76, %p77;
	@%p78 bra 	$L__BB0_87;
	mov.b32 	%r203, 0;
	st.global.u32 	[%rd124], %r203;
	bra.uni 	$L__BB0_88;
$L__BB0_87:
	neg.f32 	%f354, %f78;
	div.rn.f32 	%f355, %f354, %f76;
	st.global.f32 	[%rd124], %f355;
$L__BB0_88:
	ld.global.nc.f32 	%f356, [%rd125+4];
	ld.global.nc.f32 	%f357, [%rd32];
	abs.f32 	%f358, %f356;
	setp.equ.f32 	%p79, %f358, 0f7F800000;
	abs.f32 	%f359, %f357;
	setp.equ.f32 	%p80, %f359, 0f7F800000;
	selp.u32 	%r204, 1, 0, %p79;
	selp.s32 	%r205, -1, 0, %p80;
	add.s32 	%r206, %r83, %r204;
	add.s32 	%r242, %r206, %r205;
	selp.f32 	%f360, 0f00000000, %f356, %p79;
	selp.f32 	%f361, 0f00000000, %f357, %p80;
	sub.f32 	%f362, %f360, %f77;
	add.f32 	%f363, %f76, %f362;
	sub.f32 	%f364, %f363, %f76;
	sub.f32 	%f365, %f364, %f362;
	neg.f32 	%f366, %f361;
	sub.f32 	%f367, %f366, %f365;
	add.f32 	%f405, %f363, %f367;
	sub.f32 	%f368, %f405, %f363;
	sub.f32 	%f406, %f368, %f367;
	mul.f32 	%f369, %f361, %f51;
	sub.f32 	%f370, %f405, %f369;
	sub.f32 	%f371, %f370, %f79;
	add.f32 	%f407, %f78, %f371;
	sub.f32 	%f372, %f407, %f78;
	sub.f32 	%f408, %f372, %f371;
	setp.eq.s32 	%p81, %r242, 0;
	abs.f32 	%f373, %f405;
	setp.gtu.f32 	%p82, %f373, 0f34000000;
	and.pred  	%p83, %p81, %p82;
	@%p83 bra 	$L__BB0_90;
	mov.b32 	%r207, 0;
	st.global.u32 	[%rd124+4], %r207;
	bra.uni 	$L__BB0_91;
$L__BB0_90:
	neg.f32 	%f375, %f407;
	div.rn.f32 	%f376, %f375, %f405;
	st.global.f32 	[%rd124+4], %f376;
$L__BB0_91:
	add.s32 	%r245, %r245, 4;
	add.s64 	%rd125, %rd125, 16;
	add.s64 	%rd124, %rd124, 16;
	setp.lt.s32 	%p84, %r245, %r116;
	@%p84 bra 	$L__BB0_79;
$L__BB0_92:
	ret;

}
	// .globl	cg_many_series_one_param_f32
.visible .entry cg_many_series_one_param_f32(
	.param .u64 .ptr .align 1 cg_many_series_one_param_f32_param_0,
	.param .u64 .ptr .align 1 cg_many_series_one_param_f32_param_1,
	.param .u32 cg_many_series_one_param_f32_param_2,
	.param .u32 cg_many_series_one_param_f32_param_3,
	.param .u32 cg_many_series_one_param_f32_param_4,
	.param .u64 .ptr .align 1 cg_many_series_one_param_f32_param_5
)
{
	.reg .pred 	%p<111>;
	.reg .b32 	%r<241>;
	.reg .b32 	%f<437>;
	.reg .b64 	%rd<363>;

	ld.param.u64 	%rd87, [cg_many_series_one_param_f32_param_0];
	ld.param.u64 	%rd88, [cg_many_series_one_param_f32_param_1];
	ld.param.u32 	%r101, [cg_many_series_one_param_f32_param_2];
	ld.param.u32 	%r102, [cg_many_series_one_param_f32_param_3];
	ld.param.u32 	%r103, [cg_many_series_one_param_f32_param_4];
	ld.param.u64 	%rd89, [cg_many_series_one_param_f32_param_5];
	mov.u32 	%r104, %ctaid.x;
	mov.u32 	%r105, %ntid.x;
	mov.u32 	%r106, %tid.x;
	mad.lo.s32 	%r1, %r104, %r105, %r106;
	setp.ge.s32 	%p1, %r1, %r101;
	@%p1 bra 	$L__BB1_101;
	cvta.to.global.u64 	%rd1, %rd89;
	cvta.to.global.u64 	%rd2, %rd87;
	cvt.s64.s32 	%rd3, %r1;
	mul.wide.s32 	%rd90, %r1, 4;
	add.s64 	%rd4, %rd1, %rd90;
	setp.gt.s32 	%p2, %r103, 0;
	setp.le.s32 	%p3, %r103, %r102;
	and.pred  	%p4, %p2, %p3;
	@%p4 bra 	$L__BB1_15;
	setp.lt.s32 	%p102, %r102, 1;
	@%p102 bra 	$L__BB1_101;
	and.b32  	%r2, %r102, 15;
	setp.lt.u32 	%p103, %r102, 16;
	@%p103 bra 	$L__BB1_6;
	mul.wide.s32 	%rd5, %r101, 64;
	and.b32  	%r204, %r102, 2147483632;
	neg.s32 	%r209, %r204;
	mul.wide.s32 	%rd6, %r101, 4;
	mov.u64 	%rd336, %rd4;
$L__BB1_5:
	.pragma "nounroll";
	mov.b32 	%r205, 2147483647;
	st.global.u32 	[%rd336], %r205;
	add.s64 	%rd309, %rd336, %rd6;
	st.global.u32 	[%rd309], %r205;
	add.s64 	%rd310, %rd309, %rd6;
	st.global.u32 	[%rd310], %r205;
	add.s64 	%rd311, %rd310, %rd6;
	st.global.u32 	[%rd311], %r205;
	add.s64 	%rd312, %rd311, %rd6;
	st.global.u32 	[%rd312], %r205;
	add.s64 	%rd313, %rd312, %rd6;
	st.global.u32 	[%rd313], %r205;
	add.s64 	%rd314, %rd313, %rd6;
	st.global.u32 	[%rd314], %r205;
	add.s64 	%rd315, %rd314, %rd6;
	st.global.u32 	[%rd315], %r205;
	add.s64 	%rd316, %rd315, %rd6;
	st.global.u32 	[%rd316], %r205;
	add.s64 	%rd317, %rd316, %rd6;
	st.global.u32 	[%rd317], %r205;
	add.s64 	%rd318, %rd317, %rd6;
	st.global.u32 	[%rd318], %r205;
	add.s64 	%rd319, %rd318, %rd6;
	st.global.u32 	[%rd319], %r205;
	add.s64 	%rd320, %rd319, %rd6;
	st.global.u32 	[%rd320], %r205;
	add.s64 	%rd321, %rd320, %rd6;
	st.global.u32 	[%rd321], %r205;
	add.s64 	%rd322, %rd321, %rd6;
	st.global.u32 	[%rd322], %r205;
	add.s64 	%rd323, %rd322, %rd6;
	st.global.u32 	[%rd323], %r205;
	add.s64 	%rd4, %rd336, %rd5;
	add.s32 	%r209, %r209, 16;
	setp.eq.s32 	%p104, %r209, 0;
	add.s64 	%rd336, %rd323, %rd6;
	@%p104 bra 	$L__BB1_6;
	bra.uni 	$L__BB1_5;
$L__BB1_6:
	setp.eq.s32 	%p105, %r2, 0;
	@%p105 bra 	$L__BB1_101;
	and.b32  	%r81, %r102, 7;
	setp.lt.u32 	%p106, %r2, 8;
	@%p106 bra 	$L__BB1_9;
	mov.b32 	%r206, 2147483647;
	st.global.u32 	[%rd4], %r206;
	mul.wide.s32 	%rd324, %r101, 4;
	add.s64 	%rd325, %rd4, %rd324;
	st.global.u32 	[%rd325], %r206;
	add.s64 	%rd326, %rd325, %rd324;
	st.global.u32 	[%rd326], %r206;
	add.s64 	%rd327, %rd326, %rd324;
	st.global.u32 	[%rd327], %r206;
	add.s64 	%rd328, %rd327, %rd324;
	st.global.u32 	[%rd328], %r206;
	add.s64 	%rd329, %rd328, %rd324;
	st.global.u32 	[%rd329], %r206;
	add.s64 	%rd330, %rd329, %rd324;
	st.global.u32 	[%rd330], %r206;
	add.s64 	%rd331, %rd330, %rd324;
	st.global.u32 	[%rd331], %r206;
	add.s64 	%rd4, %rd331, %rd324;
$L__BB1_9:
	setp.eq.s32 	%p107, %r81, 0;
	@%p107 bra 	$L__BB1_101;
	and.b32  	%r82, %r102, 3;
	setp.lt.u32 	%p108, %r81, 4;
	@%p108 bra 	$L__BB1_12;
	mov.b32 	%r207, 2147483647;
	st.global.u32 	[%rd4], %r207;
	mul.wide.s32 	%rd332, %r101, 4;
	add.s64 	%rd333, %rd4, %rd332;
	st.global.u32 	[%rd333], %r207;
	add.s64 	%rd334, %rd333, %rd332;
	st.global.u32 	[%rd334], %r207;
	add.s64 	%rd335, %rd334, %rd332;
	st.global.u32 	[%rd335], %r207;
	add.s64 	%rd4, %rd335, %rd332;
$L__BB1_12:
	setp.eq.s32 	%p109, %r82, 0;
	@%p109 bra 	$L__BB1_101;
	mul.wide.s32 	%rd60, %r101, 4;
	neg.s32 	%r237, %r82;
$L__BB1_14:
	.pragma "nounroll";
	mov.b32 	%r208, 2147483647;
	st.global.u32 	[%rd4], %r208;
	add.s64 	%rd4, %rd4, %rd60;
	add.s32 	%r237, %r237, 1;
	setp.eq.s32 	%p110, %r237, 0;
	@%p110 bra 	$L__BB1_101;
	bra.uni 	$L__BB1_14;
$L__BB1_15:
	cvta.to.global.u64 	%rd91, %rd88;
	add.s64 	%rd93, %rd91, %rd90;
	ld.global.nc.u32 	%r6, [%rd93];
	setp.gt.s32 	%p5, %r6, -1;
	setp.lt.s32 	%p6, %r6, %r102;
	and.pred  	%p7, %p5, %p6;
	@%p7 bra 	$L__BB1_29;
	setp.lt.s32 	%p93, %r102, 1;
	@%p93 bra 	$L__BB1_101;
	and.b32  	%r7, %r102, 15;
	setp.lt.u32 	%p94, %r102, 16;
	@%p94 bra 	$L__BB1_20;
	mul.wide.s32 	%rd10, %r101, 64;
	and.b32  	%r199, %r102, 2147483632;
	neg.s32 	%r210, %r199;
	mul.wide.s32 	%rd11, %r101, 4;
	mov.u64 	%rd337, %rd4;
$L__BB1_19:
	.pragma "nounroll";
	mov.b32 	%r200, 2147483647;
	st.global.u32 	[%rd337], %r200;
	add.s64 	%rd282, %rd337, %rd11;
	st.global.u32 	[%rd282], %r200;
	add.s64 	%rd283, %rd282, %rd11;
	st.global.u32 	[%rd283], %r200;
	add.s64 	%rd284, %rd283, %rd11;
	st.global.u32 	[%rd284], %r200;
	add.s64 	%rd285, %rd284, %rd11;
	st.global.u32 	[%rd285], %r200;
	add.s64 	%rd286, %rd285, %rd11;
	st.global.u32 	[%rd286], %r200;
	add.s64 	%rd287, %rd286, %rd11;
	st.global.u32 	[%rd287], %r200;
	add.s64 	%rd288, %rd287, %rd11;
	st.global.u32 	[%rd288], %r200;
	add.s64 	%rd289, %rd288, %rd11;
	st.global.u32 	[%rd289], %r200;
	add.s64 	%rd290, %rd289, %rd11;
	st.global.u32 	[%rd290], %r200;
	add.s64 	%rd291, %rd290, %rd11;
	st.global.u32 	[%rd291], %r200;
	add.s64 	%rd292, %rd291, %rd11;
	st.global.u32 	[%rd292], %r200;
	add.s64 	%rd293, %rd292, %rd11;
	st.global.u32 	[%rd293], %r200;
	add.s64 	%rd294, %rd293, %rd11;
	st.global.u32 	[%rd294], %r200;
	add.s64 	%rd295, %rd294, %rd11;
	st.global.u32 	[%rd295], %r200;
	add.s64 	%rd296, %rd295, %rd11;
	st.global.u32 	[%rd296], %r200;
	add.s64 	%rd4, %rd337, %rd10;
	add.s32 	%r210, %r210, 16;
	setp.eq.s32 	%p95, %r210, 0;
	add.s64 	%rd337, %rd296, %rd11;
	@%p95 bra 	$L__BB1_20;
	bra.uni 	$L__BB1_19;
$L__BB1_20:
	setp.eq.s32 	%p96, %r7, 0;
	@%p96 bra 	$L__BB1_101;
	and.b32  	%r86, %r102, 7;
	setp.lt.u32 	%p97, %r7, 8;
	@%p97 bra 	$L__BB1_23;
	mov.b32 	%r201, 2147483647;
	st.global.u32 	[%rd4], %r201;
	mul.wide.s32 	%rd297, %r101, 4;
	add.s64 	%rd298, %rd4, %rd297;
	st.global.u32 	[%rd298], %r201;
	add.s64 	%rd299, %rd298, %rd297;
	st.global.u32 	[%rd299], %r201;
	add.s64 	%rd300, %rd299, %rd297;
	st.global.u32 	[%rd300], %r201;
	add.s64 	%rd301, %rd300, %rd297;
	st.global.u32 	[%rd301], %r201;
	add.s64 	%rd302, %rd301, %rd297;
	st.global.u32 	[%rd302], %r201;
	add.s64 	%rd303, %rd302, %rd297;
	st.global.u32 	[%rd303], %r201;
	add.s64 	%rd304, %rd303, %rd297;
	st.global.u32 	[%rd304], %r201;
	add.s64 	%rd4, %rd304, %rd297;
$L__BB1_23:
	setp.eq.s32 	%p98, %r86, 0;
	@%p98 bra 	$L__BB1_101;
	and.b32  	%r87, %r102, 3;
	setp.lt.u32 	%p99, %r86, 4;
	@%p99 bra 	$L__BB1_26;
	mov.b32 	%r202, 2147483647;
	st.global.u32 	[%rd4], %r202;
	mul.wide.s32 	%rd305, %r101, 4;
	add.s64 	%rd306, %rd4, %rd305;
	st.global.u32 	[%rd306], %r202;
	add.s64 	%rd307, %rd306, %rd305;
	st.global.u32 	[%rd307], %r202;
	add.s64 	%rd308, %rd307, %rd305;
	st.global.u32 	[%rd308], %r202;
	add.s64 	%rd4, %rd308, %rd305;
$L__BB1_26:
	setp.eq.s32 	%p100, %r87, 0;
	@%p100 bra 	$L__BB1_101;
	mul.wide.s32 	%rd68, %r101, 4;
	neg.s32 	%r238, %r87;
$L__BB1_28:
	.pragma "nounroll";
	mov.b32 	%r203, 2147483647;
	st.global.u32 	[%rd4], %r203;
	add.s64 	%rd4, %rd4, %rd68;
	add.s32 	%r238, %r238, 1;
	setp.eq.s32 	%p101, %r238, 0;
	@%p101 bra 	$L__BB1_101;
	bra.uni 	$L__BB1_28;
$L__BB1_29:
	sub.s32 	%r107, %r102, %r6;
	setp.gt.s32 	%p8, %r107, %r103;
	@%p8 bra 	$L__BB1_43;
	setp.lt.s32 	%p9, %r102, 1;
	@%p9 bra 	$L__BB1_101;
	and.b32  	%r11, %r102, 15;
	setp.lt.u32 	%p10, %r102, 16;
	@%p10 bra 	$L__BB1_34;
	mul.wide.s32 	%rd15, %r101, 64;
	and.b32  	%r108, %r102, 2147483632;
	neg.s32 	%r211, %r108;
	mul.wide.s32 	%rd16, %r101, 4;
	mov.u64 	%rd338, %rd4;
$L__BB1_33:
	.pragma "nounroll";
	mov.b32 	%r109, 2147483647;
	st.global.u32 	[%rd338], %r109;
	add.s64 	%rd94, %rd338, %rd16;
	st.global.u32 	[%rd94], %r109;
	add.s64 	%rd95, %rd94, %rd16;
	st.global.u32 	[%rd95], %r109;
	add.s64 	%rd96, %rd95, %rd16;
	st.global.u32 	[%rd96], %r109;
	add.s64 	%rd97, %rd96, %rd16;
	st.global.u32 	[%rd97], %r109;
	add.s64 	%rd98, %rd97, %rd16;
	st.global.u32 	[%rd98], %r109;
	add.s64 	%rd99, %rd98, %rd16;
	st.global.u32 	[%rd99], %r109;
	add.s64 	%rd100, %rd99, %rd16;
	st.global.u32 	[%rd100], %r109;
	add.s64 	%rd101, %rd100, %rd16;
	st.global.u32 	[%rd101], %r109;
	add.s64 	%rd102, %rd101, %rd16;
	st.global.u32 	[%rd102], %r109;
	add.s64 	%rd103, %rd102, %rd16;
	st.global.u32 	[%rd103], %r109;
	add.s64 	%rd104, %rd103, %rd16;
	st.global.u32 	[%rd104], %r109;
	add.s64 	%rd105, %rd104, %rd16;
	st.global.u32 	[%rd105], %r109;
	add.s64 	%rd106, %rd105, %rd16;
	st.global.u32 	[%rd106], %r109;
	add.s64 	%rd107, %rd106, %rd16;
	st.global.u32 	[%rd107], %r109;
	add.s64 	%rd108, %rd107, %rd16;
	st.global.u32 	[%rd108], %r109;
	add.s64 	%rd4, %rd338, %rd15;
	add.s32 	%r211, %r211, 16;
	setp.eq.s32 	%p11, %r211, 0;
	add.s64 	%rd338, %rd108, %rd16;
	@%p11 bra 	$L__BB1_34;
	bra.uni 	$L__BB1_33;
$L__BB1_34:
	setp.eq.s32 	%p12, %r11, 0;
	@%p12 bra 	$L__BB1_101;
	and.b32  	%r96, %r102, 7;
	setp.lt.u32 	%p13, %r11, 8;
	@%p13 bra 	$L__BB1_37;
	mov.b32 	%r110, 2147483647;
	st.global.u32 	[%rd4], %r110;
	mul.wide.s32 	%rd109, %r101, 4;
	add.s64 	%rd110, %rd4, %rd109;
	st.global.u32 	[%rd110], %r110;
	add.s64 	%rd111, %rd110, %rd109;
	st.global.u32 	[%rd111], %r110;
	add.s64 	%rd112, %rd111, %rd109;
	st.global.u32 	[%rd112], %r110;
	add.s64 	%rd113, %rd112, %rd109;
	st.global.u32 	[%rd113], %r110;
	add.s64 	%rd114, %rd113, %rd109;
	st.global.u32 	[%rd114], %r110;
	add.s64 	%rd115, %rd114, %rd109;
	st.global.u32 	[%rd115], %r110;
	add.s64 	%rd116, %rd115, %rd109;
	st.global.u32 	[%rd116], %r110;
	add.s64 	%rd4, %rd116, %rd109;
$L__BB1_37:
	setp.eq.s32 	%p14, %r96, 0;
	@%p14 bra 	$L__BB1_101;
	and.b32  	%r97, %r102, 3;
	setp.lt.u32 	%p15, %r96, 4;
	@%p15 bra 	$L__BB1_40;
	mov.b32 	%r111, 2147483647;
	st.global.u32 	[%rd4], %r111;
	mul.wide.s32 	%rd117, %r101, 4;
	add.s64 	%rd118, %rd4, %rd117;
	st.global.u32 	[%rd118], %r111;
	add.s64 	%rd119, %rd118, %rd117;
	st.global.u32 	[%rd119], %r111;
	add.s64 	%rd120, %rd119, %rd117;
	st.global.u32 	[%rd120], %r111;
	add.s64 	%rd4, %rd120, %rd117;
$L__BB1_40:
	setp.eq.s32 	%p16, %r97, 0;
	@%p16 bra 	$L__BB1_101;
	mul.wide.s32 	%rd84, %r101, 4;
	neg.s32 	%r240, %r97;
$L__BB1_42:
	.pragma "nounroll";
	mov.b32 	%r112, 2147483647;
	st.global.u32 	[%rd4], %r112;
	add.s64 	%rd4, %rd4, %rd84;
	add.s32 	%r240, %r240, 1;
	setp.ne.s32 	%p17, %r240, 0;
	@%p17 bra 	$L__BB1_42;
	bra.uni 	$L__BB1_101;
$L__BB1_43:
	add.s32 	%r15, %r6, %r103;
	add.s32 	%r16, %r103, -1;
	setp.lt.s32 	%p18, %r15, 1;
	@%p18 bra 	$L__BB1_56;
	and.b32  	%r17, %r15, 15;
	setp.lt.u32 	%p19, %r15, 16;
	mov.u64 	%rd341, %rd4;
	@%p19 bra 	$L__BB1_47;
	mul.wide.s32 	%rd20, %r101, 64;
	and.b32  	%r113, %r15, 2147483632;
	neg.s32 	%r212, %r113;
	mul.wide.s32 	%rd21, %r101, 4;
	mov.u64 	%rd339, %rd4;
$L__BB1_46:
	.pragma "nounroll";
	mov.b32 	%r114, 2147483647;
	st.global.u32 	[%rd339], %r114;
	add.s64 	%rd121, %rd339, %rd21;
	st.global.u32 	[%rd121], %r114;
	add.s64 	%rd122, %rd121, %rd21;
	st.global.u32 	[%rd122], %r114;
	add.s64 	%rd123, %rd122, %rd21;
	st.global.u32 	[%rd123], %r114;
	add.s64 	%rd124, %rd123, %rd21;
	st.global.u32 	[%rd124], %r114;
	add.s64 	%rd125, %rd124, %rd21;
	st.global.u32 	[%rd125], %r114;
	add.s64 	%rd126, %rd125, %rd21;
	st.global.u32 	[%rd126], %r114;
	add.s64 	%rd127, %rd126, %rd21;
	st.global.u32 	[%rd127], %r114;
	add.s64 	%rd128, %rd127, %rd21;
	st.global.u32 	[%rd128], %r114;
	add.s64 	%rd129, %rd128, %rd21;
	st.global.u32 	[%rd129], %r114;
	add.s64 	%rd130, %rd129, %rd21;
	st.global.u32 	[%rd130], %r114;
	add.s64 	%rd131, %rd130, %rd21;
	st.global.u32 	[%rd131], %r114;
	add.s64 	%rd132, %rd131, %rd21;
	st.global.u32 	[%rd132], %r114;
	add.s64 	%rd133, %rd132, %rd21;
	st.global.u32 	[%rd133], %r114;
	add.s64 	%rd134, %rd133, %rd21;
	st.global.u32 	[%rd134], %r114;
	add.s64 	%rd135, %rd134, %rd21;
	st.global.u32 	[%rd135], %r114;
	add.s64 	%rd341, %rd339, %rd20;
	add.s32 	%r212, %r212, 16;
	setp.ne.s32 	%p20, %r212, 0;
	add.s64 	%rd339, %rd135, %rd21;
	@%p20 bra 	$L__BB1_46;
$L__BB1_47:
	setp.eq.s32 	%p21, %r17, 0;
	@%p21 bra 	$L__BB1_56;
	and.b32  	%r21, %r15, 7;
	setp.lt.u32 	%p22, %r17, 8;
	@%p22 bra 	$L__BB1_50;
	mov.b32 	%r115, 2147483647;
	st.global.u32 	[%rd341], %r115;
	mul.wide.s32 	%rd136, %r101, 4;
	add.s64 	%rd137, %rd341, %rd136;
	st.global.u32 	[%rd137], %r115;
	add.s64 	%rd138, %rd137, %rd136;
	st.global.u32 	[%rd138], %r115;
	add.s64 	%rd139, %rd138, %rd136;
	st.global.u32 	[%rd139], %r115;
	add.s64 	%rd140, %rd139, %rd136;
	st.global.u32 	[%rd140], %r115;
	add.s64 	%rd141, %rd140, %rd136;
	st.global.u32 	[%rd141], %r115;
	add.s64 	%rd142, %rd141, %rd136;
	st.global.u32 	[%rd142], %r115;
	add.s64 	%rd143, %rd142, %rd136;
	st.global.u32 	[%rd143], %r115;
	add.s64 	%rd341, %rd143, %rd136;
$L__BB1_50:
	setp.eq.s32 	%p23, %r21, 0;
	@%p23 bra 	$L__BB1_56;
	and.b32  	%r22, %r15, 3;
	setp.lt.u32 	%p24, %r21, 4;
	@%p24 bra 	$L__BB1_53;
	mov.b32 	%r116, 2147483647;
	st.global.u32 	[%rd341], %r116;
	mul.wide.s32 	%rd144, %r101, 4;
	add.s64 	%rd145, %rd341, %rd144;
	st.global.u32 	[%rd145], %r116;
	add.s64 	%rd146, %rd145, %rd144;
	st.global.u32 	[%rd146], %r116;
	add.s64 	%rd147, %rd146, %rd144;
	st.global.u32 	[%rd147], %r116;
	add.s64 	%rd341, %rd147, %rd144;
$L__BB1_53:
	setp.eq.s32 	%p25, %r22, 0;
	@%p25 bra 	$L__BB1_56;
	mul.wide.s32 	%rd30, %r101, 4;
	neg.s32 	%r213, %r22;
$L__BB1_55:
	.pragma "nounroll";
	mov.b32 	%r117, 2147483647;
	st.global.u32 	[%rd341], %r117;
	add.s64 	%rd341, %rd341, %rd30;
	add.s32 	%r213, %r213, 1;
	setp.ne.s32 	%p26, %r213, 0;
	@%p26 bra 	$L__BB1_55;
$L__BB1_56:
	setp.lt.u32 	%p27, %r103, 2;
	@%p27 bra 	$L__BB1_88;
	cvt.u64.u32 	%rd33, %r15;
	cvt.s64.s32 	%rd34, %r101;
	add.s32 	%r120, %r103, -2;
	setp.lt.u32 	%p28, %r120, 7;
	mov.f32 	%f418, 0f00000000;
	mov.b32 	%r222, 0;
	mov.u32 	%r227, %r222;
	mov.f32 	%f417, %f418;
	mov.f32 	%f416, %f418;
	mov.f32 	%f415, %f418;
	@%p28 bra 	$L__BB1_60;
	and.b32  	%r123, %r16, -8;
	neg.s32 	%r216, %r123;
	mul.lo.s64 	%rd148, %rd34, %rd33;
	shl.b64 	%rd149, %rd148, 2;
	add.s64 	%rd151, %rd149, %rd90;
	add.s64 	%rd345, %rd2, %rd151;
	mov.f32 	%f418, 0f00000000;
	mov.b32 	%r227, 0;
	mov.b32 	%r215, 4;
	shl.b64 	%rd152, %rd34, 2;
	shl.b64 	%rd160, %rd34, 5;
$L__BB1_59:
	.pragma "nounroll";
	and.b32  	%r222, %r16, -8;
	ld.global.nc.f32 	%f97, [%rd345];
	abs.f32 	%f98, %f97;
	setp.equ.f32 	%p29, %f98, 0f7F800000;
	selp.u32 	%r124, 1, 0, %p29;
	add.s32 	%r125, %r227, %r124;
	selp.f32 	%f99, 0f00000000, %f97, %p29;
	sub.f32 	%f100, %f99, %f416;
	add.f32 	%f101, %f415, %f100;
	sub.f32 	%f102, %f101, %f415;
	sub.f32 	%f103, %f102, %f100;
	add.s32 	%r126, %r215, -3;
	cvt.rn.f32.u32 	%f104, %r126;
	mul.f32 	%f105, %f99, %f104;
	sub.f32 	%f106, %f105, %f418;
	add.f32 	%f107, %f417, %f106;
	sub.f32 	%f108, %f107, %f417;
	sub.f32 	%f109, %f108, %f106;
	sub.s64 	%rd153, %rd345, %rd152;
	ld.global.nc.f32 	%f110, [%rd153];
	abs.f32 	%f111, %f110;
	setp.equ.f32 	%p30, %f111, 0f7F800000;
	selp.u32 	%r127, 1, 0, %p30;
	add.s32 	%r128, %r125, %r127;
	selp.f32 	%f112, 0f00000000, %f110, %p30;
	sub.f32 	%f113, %f112, %f103;
	add.f32 	%f114, %f101, %f113;
	sub.f32 	%f115, %f114, %f101;
	sub.f32 	%f116, %f115, %f113;
	add.s32 	%r129, %r215, -2;
	cvt.rn.f32.u32 	%f117, %r129;
	mul.f32 	%f118, %f112, %f117;
	sub.f32 	%f119, %f118, %f109;
	add.f32 	%f120, %f107, %f119;
	sub.f32 	%f121, %f120, %f107;
	sub.f32 	%f122, %f121, %f119;
	sub.s64 	%rd154, %rd153, %rd152;
	ld.global.nc.f32 	%f123, [%rd154];
	abs.f32 	%f124, %f123;
	setp.equ.f32 	%p31, %f124, 0f7F800000;
	selp.u32 	%r130, 1, 0, %p31;
	add.s32 	%r131, %r128, %r130;
	selp.f32 	%f125, 0f00000000, %f123, %p31;
	sub.f32 	%f126, %f125, %f116;
	add.f32 	%f127, %f114, %f126;
	sub.f32 	%f128, %f127, %f114;
	sub.f32 	%f129, %f128, %f126;
	add.s32 	%r132, %r215, -1;
	cvt.rn.f32.u32 	%f130, %r132;
	mul.f32 	%f131, %f125, %f130;
	sub.f32 	%f132, %f131, %f122;
	add.f32 	%f133, %f120, %f132;
	sub.f32 	%f134, %f133, %f120;
	sub.f32 	%f135, %f134, %f132;
	sub.s64 	%rd155, %rd154, %rd152;
	ld.global.nc.f32 	%f136, [%rd155];
	abs.f32 	%f137, %f136;
	setp.equ.f32 	%p32, %f137, 0f7F800000;
	selp.u32 	%r133, 1, 0, %p32;
	add.s32 	%r134, %r131, %r133;
	selp.f32 	%f138, 0f00000000, %f136, %p32;
	sub.f32 	%f139, %f138, %f129;
	add.f32 	%f140, %f127, %f139;
	sub.f32 	%f141, %f140, %f127;
	sub.f32 	%f142, %f141, %f139;
	add.s32 	%r135, %r215, 4;
	cvt.rn.f32.u32 	%f143, %r215;
	mul.f32 	%f144, %f138, %f143;
	sub.f32 	%f145, %f144, %f135;
	add.f32 	%f146, %f133, %f145;
	sub.f32 	%f147, %f146, %f133;
	sub.f32 	%f148, %f147, %f145;
	sub.s64 	%rd156, %rd155, %rd152;
	ld.global.nc.f32 	%f149, [%rd156];
	abs.f32 	%f150, %f149;
	setp.equ.f32 	%p33, %f150, 0f7F800000;
	selp.u32 	%r136, 1, 0, %p33;
	add.s32 	%r137, %r134, %r136;
	selp.f32 	%f151, 0f00000000, %f149, %p33;
	sub.f32 	%f152, %f151, %f142;
	add.f32 	%f153, %f140, %f152;
	sub.f32 	%f154, %f153, %f140;
	sub.f32 	%f155, %f154, %f152;
	add.s32 	%r138, %r215, 1;
	cvt.rn.f32.u32 	%f156, %r138;
	mul.f32 	%f157, %f151, %f156;
	sub.f32 	%f158, %f157, %f148;
	add.f32 	%f159, %f146, %f158;
	sub.f32 	%f160, %f159, %f146;
	sub.f32 	%f161, %f160, %f158;
	sub.s64 	%rd157, %rd156, %rd152;
	ld.global.nc.f32 	%f162, [%rd157];
	abs.f32 	%f163, %f162;
	setp.equ.f32 	%p34, %f163, 0f7F800000;
	selp.u32 	%r139, 1, 0, %p34;
	add.s32 	%r140, %r137, %r139;
	selp.f32 	%f164, 0f00000000, %f162, %p34;
	sub.f32 	%f165, %f164, %f155;
	add.f32 	%f166, %f153, %f165;
	sub.f32 	%f167, %f166, %f153;
	sub.f32 	%f168, %f167, %f165;
	add.s32 	%r141, %r215, 2;
	cvt.rn.f32.u32 	%f169, %r141;
	mul.f32 	%f170, %f164, %f169;
	sub.f32 	%f171, %f170, %f161;
	add.f32 	%f172, %f159, %f171;
	sub.f32 	%f173, %f172, %f159;
	sub.f32 	%f174, %f173, %f171;
	sub.s64 	%rd158, %rd157, %rd152;
	ld.global.nc.f32 	%f175, [%rd158];
	abs.f32 	%f176, %f175;
	setp.equ.f32 	%p35, %f176, 0f7F800000;
	selp.u32 	%r142, 1, 0, %p35;
	add.s32 	%r143, %r140, %r142;
	selp.f32 	%f177, 0f00000000, %f175, %p35;
	sub.f32 	%f178, %f177, %f168;
	add.f32 	%f179, %f166, %f178;
	sub.f32 	%f180, %f179, %f166;
	sub.f32 	%f181, %f180, %f178;
	add.s32 	%r144, %r215, 3;
	cvt.rn.f32.u32 	%f182, %r144;
	mul.f32 	%f183, %f177, %f182;
	sub.f32 	%f184, %f183, %f174;
	add.f32 	%f185, %f172, %f184;
	sub.f32 	%f186, %f185, %f172;
	sub.f32 	%f187, %f186, %f184;
	sub.s64 	%rd159, %rd158, %rd152;
	ld.global.nc.f32 	%f188, [%rd159];
	abs.f32 	%f189, %f188;
	setp.equ.f32 	%p36, %f189, 0f7F800000;
	selp.u32 	%r145, 1, 0, %p36;
	add.s32 	%r227, %r143, %r145;
	selp.f32 	%f190, 0f00000000, %f188, %p36;
	sub.f32 	%f191, %f190, %f181;
	add.f32 	%f415, %f179, %f191;
	sub.f32 	%f192, %f415, %f179;
	sub.f32 	%f416, %f192, %f191;
	cvt.rn.f32.u32 	%f193, %r135;
	mul.f32 	%f194, %f190, %f193;
	sub.f32 	%f195, %f194, %f187;
	add.f32 	%f417, %f185, %f195;
	sub.f32 	%f196, %f417, %f185;
	sub.f32 	%f418, %f196, %f195;
	add.s32 	%r216, %r216, 8;
	add.s32 	%r215, %r215, 8;
	sub.s64 	%rd345, %rd345, %rd160;
	setp.ne.s32 	%p37, %r216, 0;
	@%p37 bra 	$L__BB1_59;
$L__BB1_60:
	shl.b64 	%rd161, %rd3, 2;
	add.s64 	%rd45, %rd2, %rd161;
	and.b32  	%r42, %r16, 7;
	setp.eq.s32 	%p38, %r42, 0;
	@%p38 bra 	$L__BB1_68;
	and.b32  	%r43, %r16, 3;
	setp.lt.u32 	%p39, %r42, 4;
	@%p39 bra 	$L__BB1_63;
	cvt.u64.u32 	%rd162, %r222;
	cvt.u64.u32 	%rd163, %r15;
	sub.s64 	%rd164, %rd163, %rd162;
	mul.lo.s64 	%rd165, %rd164, %rd34;
	shl.b64 	%rd166, %rd165, 2;
	add.s64 	%rd167, %rd45, %rd166;
	ld.global.nc.f32 	%f198, [%rd167];
	abs.f32 	%f199, %f198;
	setp.equ.f32 	%p40, %f199, 0f7F800000;
	selp.u32 	%r147, 1, 0, %p40;
	add.s32 	%r148, %r227, %r147;
	selp.f32 	%f200, 0f00000000, %f198, %p40;
	sub.f32 	%f201, %f200, %f416;
	add.f32 	%f202, %f415, %f201;
	sub.f32 	%f203, %f202, %f415;
	sub.f32 	%f204, %f203, %f201;
	add.s32 	%r149, %r222, 1;
	cvt.rn.f32.u32 	%f205, %r149;
	mul.f32 	%f206, %f200, %f205;
	sub.f32 	%f207, %f206, %f418;
	add.f32 	%f208, %f417, %f207;
	sub.f32 	%f209, %f208, %f417;
	sub.f32 	%f210, %f209, %f207;
	cvt.u64.u32 	%rd168, %r149;
	sub.s64 	%rd169, %rd163, %rd168;
	mul.lo.s64 	%rd170, %rd169, %rd34;
	shl.b64 	%rd171, %rd170, 2;
	add.s64 	%rd172, %rd45, %rd171;
	ld.global.nc.f32 	%f211, [%rd172];
	abs.f32 	%f212, %f211;
	setp.equ.f32 	%p41, %f212, 0f7F800000;
	selp.u32 	%r150, 1, 0, %p41;
	add.s32 	%r151, %r148, %r150;
	selp.f32 	%f213, 0f00000000, %f211, %p41;
	sub.f32 	%f214, %f213, %f204;
	add.f32 	%f215, %f202, %f214;
	sub.f32 	%f216, %f215, %f202;
	sub.f32 	%f217, %f216, %f214;
	add.s32 	%r152, %r222, 2;
	cvt.rn.f32.u32 	%f218, %r152;
	mul.f32 	%f219, %f213, %f218;
	sub.f32 	%f220, %f219, %f210;
	add.f32 	%f221, %f208, %f220;
	sub.f32 	%f222, %f221, %f208;
	sub.f32 	%f223, %f222, %f220;
	cvt.u64.u32 	%rd173, %r152;
	sub.s64 	%rd174, %rd163, %rd173;
	mul.lo.s64 	%rd175, %rd174, %rd34;
	shl.b64 	%rd176, %rd175, 2;
	add.s64 	%rd177, %rd45, %rd176;
	ld.global.nc.f32 	%f224, [%rd177];
	abs.f32 	%f225, %f224;
	setp.equ.f32 	%p42, %f225, 0f7F800000;
	selp.u32 	%r153, 1, 0, %p42;
	add.s32 	%r154, %r151, %r153;
	selp.f32 	%f226, 0f00000000, %f224, %p42;
	sub.f32 	%f227, %f226, %f217;
	add.f32 	%f228, %f215, %f227;
	sub.f32 	%f229, %f228, %f215;
	sub.f32 	%f230, %f229, %f227;
	add.s32 	%r155, %r222, 3;
	cvt.rn.f32.u32 	%f231, %r155;
	mul.f32 	%f232, %f226, %f231;
	sub.f32 	%f233, %f232, %f223;
	add.f32 	%f234, %f221, %f233;
	sub.f32 	%f235, %f234, %f221;
	sub.f32 	%f236, %f235, %f233;
	cvt.u64.u32 	%rd178, %r155;
	sub.s64 	%rd179, %rd163, %rd178;
	mul.lo.s64 	%rd180, %rd179, %rd34;
	shl.b64 	%rd181, %rd180, 2;
	add.s64 	%rd182, %rd45, %rd181;
	ld.global.nc.f32 	%f237, [%rd182];
	abs.f32 	%f238, %f237;
	setp.equ.f32 	%p43, %f238, 0f7F800000;
	selp.u32 	%r156, 1, 0, %p43;
	add.s32 	%r227, %r154, %r156;
	selp.f32 	%f239, 0f00000000, %f237, %p43;
	sub.f32 	%f240, %f239, %f230;
	add.f32 	%f415, %f228, %f240;
	sub.f32 	%f241, %f415, %f228;
	sub.f32 	%f416, %f241, %f240;
	add.s32 	%r222, %r222, 4;
	cvt.rn.f32.u32 	%f242, %r222;
	mul.f32 	%f243, %f239, %f242;
	sub.f32 	%f244, %f243, %f236;
	add.f32 	%f417, %f234, %f244;
	sub.f32 	%f245, %f417, %f234;
	sub.f32 	%f418, %f245, %f244;
$L__BB1_63:
	setp.eq.s32 	%p44, %r43, 0;
	@%p44 bra 	$L__BB1_68;
	setp.eq.s32 	%p45, %r43, 1;
	@%p45 bra 	$L__BB1_66;
	cvt.u64.u32 	%rd183, %r222;
	cvt.u64.u32 	%rd184, %r15;
	sub.s64 	%rd185, %rd184, %rd183;
	mul.lo.s64 	%rd186, %rd185, %rd34;
	shl.b64 	%rd187, %rd186, 2;
	add.s64 	%rd188, %rd45, %rd187;
	ld.global.nc.f32 	%f247, [%rd188];
	abs.f32 	%f248, %f247;
	setp.equ.f32 	%p46, %f248, 0f7F800000;
	selp.u32 	%r158, 1, 0, %p46;
	add.s32 	%r159, %r227, %r158;
	selp.f32 	%f249, 0f00000000, %f247, %p46;
	sub.f32 	%f250, %f249, %f416;
	add.f32 	%f251, %f415, %f250;
	sub.f32 	%f252, %f251, %f415;
	sub.f32 	%f253, %f252, %f250;
	add.s32 	%r160, %r222, 1;
	cvt.rn.f32.u32 	%f254, %r160;
	mul.f32 	%f255, %f249, %f254;
	sub.f32 	%f256, %f255, %f418;
	add.f32 	%f257, %f417, %f256;
	sub.f32 	%f258, %f257, %f417;
	sub.f32 	%f259, %f258, %f256;
	cvt.u64.u32 	%rd189, %r160;
	sub.s64 	%rd190, %rd184, %rd189;
	mul.lo.s64 	%rd191, %rd190, %rd34;
	shl.b64 	%rd192, %rd191, 2;
	add.s64 	%rd193, %rd45, %rd192;
	ld.global.nc.f32 	%f260, [%rd193];
	abs.f32 	%f261, %f260;
	setp.equ.f32 	%p47, %f261, 0f7F800000;
	selp.u32 	%r161, 1, 0, %p47;
	add.s32 	%r227, %r159, %r161;
	selp.f32 	%f262, 0f00000000, %f260, %p47;
	sub.f32 	%f263, %f262, %f253;
	add.f32 	%f415, %f251, %f263;
	sub.f32 	%f264, %f415, %f251;
	sub.f32 	%f416, %f264, %f263;
	add.s32 	%r222, %r222, 2;
	cvt.rn.f32.u32 	%f265, %r222;
	mul.f32 	%f266, %f262, %f265;
	sub.f32 	%f267, %f266, %f259;
	add.f32 	%f417, %f257, %f267;
	sub.f32 	%f268, %f417, %f257;
	sub.f32 	%f418, %f268, %f267;
$L__BB1_66:
	and.b32  	%r162, %r16, 1;
	setp.eq.b32 	%p48, %r162, 1;
	not.pred 	%p49, %p48;
	@%p49 bra 	$L__BB1_68;
	cvt.u64.u32 	%rd194, %r222;
	cvt.u64.u32 	%rd195, %r15;
	sub.s64 	%rd196, %rd195, %rd194;
	mul.lo.s64 	%rd197, %rd196, %rd34;
	shl.b64 	%rd198, %rd197, 2;
	add.s64 	%rd199, %rd45, %rd198;
	ld.global.nc.f32 	%f269, [%rd199];
	abs.f32 	%f270, %f269;
	setp.equ.f32 	%p50, %f270, 0f7F800000;
	selp.u32 	%r163, 1, 0, %p50;
	add.s32 	%r227, %r227, %r163;
	selp.f32 	%f271, 0f00000000, %f269, %p50;
	sub.f32 	%f272, %f271, %f416;
	add.f32 	%f41, %f415, %f272;
	sub.f32 	%f273, %f41, %f415;
	sub.f32 	%f416, %f273, %f272;
	add.s32 	%r164, %r222, 1;
	cvt.rn.f32.u32 	%f274, %r164;
	mul.f32 	%f275, %f271, %f274;
	sub.f32 	%f276, %f275, %f418;
	add.f32 	%f43, %f417, %f276;
	sub.f32 	%f277, %f43, %f417;
	sub.f32 	%f418, %f277, %f276;
	mov.f32 	%f415, %f41;
	mov.f32 	%f417, %f43;
$L__BB1_68:
	cvt.u64.u32 	%rd200, %r15;
	mul.lo.s64 	%rd46, %rd200, %rd34;
	setp.ne.s32 	%p51, %r227, 0;
	abs.f32 	%f279, %f415;
	setp.le.f32 	%p52, %f279, 0f34000000;
	mov.f32 	%f419, 0f00000000;
	or.pred  	%p53, %p51, %p52;
	@%p53 bra 	$L__BB1_70;
	neg.f32 	%f281, %f417;
	div.rn.f32 	%f419, %f281, %f415;
$L__BB1_70:
	shl.b64 	%rd201, %rd46, 2;
	add.s64 	%rd202, %rd4, %rd201;
	st.global.f32 	[%rd202], %f419;
	add.s32 	%r230, %r15, 1;
	setp.ge.s32 	%p54, %r230, %r102;
	@%p54 bra 	$L__BB1_101;
	cvt.rn.f32.u32 	%f51, %r16;
	not.b32 	%r165, %r6;
	add.s32 	%r166, %r102, %r165;
	sub.s32 	%r167, %r166, %r103;
	and.b32  	%r57, %r167, 3;
	setp.eq.s32 	%p55, %r57, 0;
	@%p55 bra 	$L__BB1_77;
	cvt.s64.s32 	%rd203, %r16;
	neg.s64 	%rd47, %rd203;
	cvt.u64.u32 	%rd204, %r230;
	mul.lo.s64 	%rd205, %rd34, %rd204;
	shl.b64 	%rd206, %rd205, 2;
	mul.wide.s32 	%rd207, %r1, 4;
	add.s64 	%rd346, %rd206, %rd207;
	neg.s32 	%r228, %r57;
	shl.b64 	%rd215, %rd34, 2;
	mov.u32 	%r229, %r15;
$L__BB1_73:
	.pragma "nounroll";
	cvt.s64.s32 	%rd208, %r230;
	add.s64 	%rd209, %rd47, %rd208;
	mul.lo.s64 	%rd210, %rd34, %rd209;
	add.s64 	%rd211, %rd2, %rd346;
	ld.global.nc.f32 	%f283, [%rd211];
	shl.b64 	%rd212, %rd210, 2;
	add.s64 	%rd213, %rd45, %rd212;
	ld.global.nc.f32 	%f284, [%rd213];
	abs.f32 	%f285, %f283;
	setp.equ.f32 	%p56, %f285, 0f7F800000;
	abs.f32 	%f286, %f284;
	setp.equ.f32 	%p57, %f286, 0f7F800000;
	selp.u32 	%r168, 1, 0, %p56;
	selp.s32 	%r169, -1, 0, %p57;
	add.s32 	%r170, %r227, %r168;
	add.s32 	%r227, %r170, %r169;
	selp.f32 	%f287, 0f00000000, %f283, %p56;
	selp.f32 	%f288, 0f00000000, %f284, %p57;
	sub.f32 	%f289, %f287, %f416;
	add.f32 	%f290, %f415, %f289;
	sub.f32 	%f291, %f290, %f415;
	sub.f32 	%f292, %f291, %f289;
	neg.f32 	%f293, %f288;
	sub.f32 	%f294, %f293, %f292;
	add.f32 	%f415, %f290, %f294;
	sub.f32 	%f295, %f415, %f290;
	sub.f32 	%f416, %f295, %f294;
	mul.f32 	%f296, %f288, %f51;
	sub.f32 	%f297, %f415, %f296;
	sub.f32 	%f298, %f297, %f418;
	add.f32 	%f58, %f417, %f298;
	sub.f32 	%f299, %f58, %f417;
	sub.f32 	%f418, %f299, %f298;
	setp.ne.s32 	%p58, %r227, 0;
	abs.f32 	%f300, %f415;
	setp.le.f32 	%p59, %f300, 0f34000000;
	mov.f32 	%f424, 0f00000000;
	or.pred  	%p60, %p58, %p59;
	@%p60 bra 	$L__BB1_75;
	neg.f32 	%f302, %f58;
	div.rn.f32 	%f424, %f302, %f415;
$L__BB1_75:
	add.s64 	%rd214, %rd1, %rd346;
	st.global.f32 	[%rd214], %f424;
	add.s32 	%r230, %r230, 1;
	add.s32 	%r229, %r229, 1;
	add.s64 	%rd346, %rd346, %rd215;
	add.s32 	%r228, %r228, 1;
	setp.ne.s32 	%p61, %r228, 0;
	mov.f32 	%f417, %f58;
	@%p61 bra 	$L__BB1_73;
	add.s32 	%r230, %r229, 1;
	mov.f32 	%f417, %f58;
$L__BB1_77:
	sub.s32 	%r171, %r102, %r15;
	add.s32 	%r172, %r171, -2;
	setp.lt.u32 	%p62, %r172, 3;
	@%p62 bra 	$L__BB1_101;
	add.s32 	%r235, %r230, 2;
	sub.s32 	%r234, %r230, %r103;
$L__BB1_79:
	add.s32 	%r173, %r235, -2;
	cvt.u64.u32 	%rd216, %r173;
	mul.lo.s64 	%rd51, %rd216, %rd34;
	shl.b64 	%rd217, %rd51, 2;
	add.s64 	%rd218, %rd45, %rd217;
	ld.global.nc.f32 	%f304, [%rd218];
	add.s32 	%r174, %r234, 1;
	cvt.s64.s32 	%rd219, %r174;
	mul.lo.s64 	%rd220, %rd219, %rd34;
	shl.b64 	%rd221, %rd220, 2;
	add.s64 	%rd222, %rd45, %rd221;
	ld.global.nc.f32 	%f305, [%rd222];
	abs.f32 	%f306, %f304;
	setp.equ.f32 	%p63, %f306, 0f7F800000;
	abs.f32 	%f307, %f305;
	setp.equ.f32 	%p64, %f307, 0f7F800000;
	selp.u32 	%r175, 1, 0, %p63;
	selp.s32 	%r176, -1, 0, %p64;
	add.s32 	%r177, %r227, %r175;
	add.s32 	%r75, %r177, %r176;
	selp.f32 	%f308, 0f00000000, %f304, %p63;
	selp.f32 	%f309, 0f00000000, %f305, %p64;
	sub.f32 	%f310, %f308, %f416;
	add.f32 	%f311, %f415, %f310;
	sub.f32 	%f312, %f311, %f415;
	sub.f32 	%f313, %f312, %f310;
	neg.f32 	%f314, %f309;
	sub.f32 	%f315, %f314, %f313;
	add.f32 	%f70, %f311, %f315;
	sub.f32 	%f316, %f70, %f311;
	sub.f32 	%f71, %f316, %f315;
	mul.f32 	%f317, %f309, %f51;
	sub.f32 	%f318, %f70, %f317;
	sub.f32 	%f319, %f318, %f418;
	add.f32 	%f72, %f417, %f319;
	sub.f32 	%f320, %f72, %f417;
	sub.f32 	%f73, %f320, %f319;
	setp.ne.s32 	%p65, %r75, 0;
	abs.f32 	%f321, %f70;
	setp.le.f32 	%p66, %f321, 0f34000000;
	mov.f32 	%f433, 0f00000000;
	or.pred  	%p67, %p65, %p66;
	@%p67 bra 	$L__BB1_81;
	neg.f32 	%f323, %f72;
	div.rn.f32 	%f433, %f323, %f70;
$L__BB1_81:
	add.s64 	%rd224, %rd4, %rd217;
	st.global.f32 	[%rd224], %f433;
	add.s32 	%r178, %r235, -1;
	cvt.u64.u32 	%rd225, %r178;
	mul.lo.s64 	%rd52, %rd225, %rd34;
	shl.b64 	%rd226, %rd52, 2;
	add.s64 	%rd227, %rd45, %rd226;
	ld.global.nc.f32 	%f325, [%rd227];
	add.s32 	%r179, %r234, 2;
	cvt.s64.s32 	%rd228, %r179;
	mul.lo.s64 	%rd229, %rd228, %rd34;
	shl.b64 	%rd230, %rd229, 2;
	add.s64 	%rd231, %rd45, %rd230;
	ld.global.nc.f32 	%f326, [%rd231];
	abs.f32 	%f327, %f325;
	setp.equ.f32 	%p68, %f327, 0f7F800000;
	abs.f32 	%f328, %f326;
	setp.equ.f32 	%p69, %f328, 0f7F800000;
	selp.u32 	%r180, 1, 0, %p68;
	selp.s32 	%r181, -1, 0, %p69;
	add.s32 	%r182, %r75, %r180;
	add.s32 	%r76, %r182, %r181;
	selp.f32 	%f329, 0f00000000, %f325, %p68;
	selp.f32 	%f330, 0f00000000, %f326, %p69;
	sub.f32 	%f331, %f329, %f71;
	add.f32 	%f332, %f70, %f331;
	sub.f32 	%f333, %f332, %f70;
	sub.f32 	%f334, %f333, %f331;
	neg.f32 	%f335, %f330;
	sub.f32 	%f336, %f335, %f334;
	add.f32 	%f76, %f332, %f336;
	sub.f32 	%f337, %f76, %f332;
	sub.f32 	%f77, %f337, %f336;
	mul.f32 	%f338, %f330, %f51;
	sub.f32 	%f339, %f76, %f338;
	sub.f32 	%f340, %f339, %f73;
	add.f32 	%f78, %f72, %f340;
	sub.f32 	%f341, %f78, %f72;
	sub.f32 	%f79, %f341, %f340;
	setp.ne.s32 	%p70, %r76, 0;
	abs.f32 	%f342, %f76;
	setp.le.f32 	%p71, %f342, 0f34000000;
	mov.f32 	%f434, 0f00000000;
	or.pred  	%p72, %p70, %p71;
	@%p72 bra 	$L__BB1_83;
	neg.f32 	%f344, %f78;
	div.rn.f32 	%f434, %f344, %f76;
$L__BB1_83:
	add.s64 	%rd233, %rd4, %rd226;
	st.global.f32 	[%rd233], %f434;
	cvt.u64.u32 	%rd234, %r235;
	mul.lo.s64 	%rd53, %rd234, %rd34;
	shl.b64 	%rd235, %rd53, 2;
	add.s64 	%rd236, %rd45, %rd235;
	ld.global.nc.f32 	%f346, [%rd236];
	add.s32 	%r183, %r234, 3;
	cvt.s64.s32 	%rd237, %r183;
	mul.lo.s64 	%rd238, %rd237, %rd34;
	shl.b64 	%rd239, %rd238, 2;
	add.s64 	%rd240, %rd45, %rd239;
	ld.global.nc.f32 	%f347, [%rd240];
	abs.f32 	%f348, %f346;
	setp.equ.f32 	%p73, %f348, 0f7F800000;
	abs.f32 	%f349, %f347;
	setp.equ.f32 	%p74, %f349, 0f7F800000;
	selp.u32 	%r184, 1, 0, %p73;
	selp.s32 	%r185, -1, 0, %p74;
	add.s32 	%r186, %r76, %r184;
	add.s32 	%r77, %r186, %r185;
	selp.f32 	%f350, 0f00000000, %f346, %p73;
	selp.f32 	%f351, 0f00000000, %f347, %p74;
	sub.f32 	%f352, %f350, %f77;
	add.f32 	%f353, %f76, %f352;
	sub.f32 	%f354, %f353, %f76;
	sub.f32 	%f355, %f354, %f352;
	neg.f32 	%f356, %f351;
	sub.f32 	%f357, %f356, %f355;
	add.f32 	%f82, %f353, %f357;
	sub.f32 	%f358, %f82, %f353;
	sub.f32 	%f83, %f358, %f357;
	mul.f32 	%f359, %f351, %f51;
	sub.f32 	%f360, %f82, %f359;
	sub.f32 	%f361, %f360, %f79;
	add.f32 	%f84, %f78, %f361;
	sub.f32 	%f362, %f84, %f78;
	sub.f32 	%f85, %f362, %f361;
	setp.ne.s32 	%p75, %r77, 0;
	abs.f32 	%f363, %f82;
	setp.le.f32 	%p76, %f363, 0f34000000;
	mov.f32 	%f435, 0f00000000;
	or.pred  	%p77, %p75, %p76;
	@%p77 bra 	$L__BB1_85;
	neg.f32 	%f365, %f84;
	div.rn.f32 	%f435, %f365, %f82;
$L__BB1_85:
	add.s64 	%rd242, %rd4, %rd235;
	st.global.f32 	[%rd242], %f435;
	add.s32 	%r187, %r235, 1;
	cvt.u64.u32 	%rd243, %r187;
	mul.lo.s64 	%rd54, %rd243, %rd34;
	shl.b64 	%rd244, %rd54, 2;
	add.s64 	%rd245, %rd45, %rd244;
	ld.global.nc.f32 	%f367, [%rd245];
	add.s32 	%r234, %r234, 4;
	cvt.s64.s32 	%rd246, %r234;
	mul.lo.s64 	%rd247, %rd246, %rd34;
	shl.b64 	%rd248, %rd247, 2;
	add.s64 	%rd249, %rd45, %rd248;
	ld.global.nc.f32 	%f368, [%rd249];
	abs.f32 	%f369, %f367;
	setp.equ.f32 	%p78, %f369, 0f7F800000;
	abs.f32 	%f370, %f368;
	setp.equ.f32 	%p79, %f370, 0f7F800000;
	selp.u32 	%r188, 1, 0, %p78;
	selp.s32 	%r189, -1, 0, %p79;
	add.s32 	%r190, %r77, %r188;
	add.s32 	%r227, %r190, %r189;
	selp.f32 	%f371, 0f00000000, %f367, %p78;
	selp.f32 	%f372, 0f00000000, %f368, %p79;
	sub.f32 	%f373, %f371, %f83;
	add.f32 	%f374, %f82, %f373;
	sub.f32 	%f375, %f374, %f82;
	sub.f32 	%f376, %f375, %f373;
	neg.f32 	%f377, %f372;
	sub.f32 	%f378, %f377, %f376;
	add.f32 	%f415, %f374, %f378;
	sub.f32 	%f379, %f415, %f374;
	sub.f32 	%f416, %f379, %f378;
	mul.f32 	%f380, %f372, %f51;
	sub.f32 	%f381, %f415, %f380;
	sub.f32 	%f382, %f381, %f85;
	add.f32 	%f417, %f84, %f382;
	sub.f32 	%f383, %f417, %f84;
	sub.f32 	%f418, %f383, %f382;
	setp.ne.s32 	%p80, %r227, 0;
	abs.f32 	%f384, %f415;
	setp.le.f32 	%p81, %f384, 0f34000000;
	mov.f32 	%f436, 0f00000000;
	or.pred  	%p82, %p80, %p81;
	@%p82 bra 	$L__BB1_87;
	neg.f32 	%f386, %f417;
	div.rn.f32 	%f436, %f386, %f415;
$L__BB1_87:
	add.s64 	%rd251, %rd4, %rd244;
	st.global.f32 	[%rd251], %f436;
	add.s32 	%r80, %r235, 4;
	add.s32 	%r191, %r235, 2;
	setp.lt.s32 	%p83, %r191, %r102;
	mov.u32 	%r235, %r80;
	@%p83 bra 	$L__BB1_79;
	bra.uni 	$L__BB1_101;
$L__BB1_88:
	cvt.s64.s32 	%rd36, %r101;
	setp.le.s32 	%p84, %r102, %r15;
	@%p84 bra 	$L__BB1_101;
	cvt.u64.u32 	%rd252, %r15;
	mul.lo.s64 	%rd253, %rd252, %rd36;
	shl.b64 	%rd254, %rd253, 2;
	add.s64 	%rd356, %rd4, %rd254;
	sub.s32 	%r27, %r102, %r15;
	and.b32  	%r28, %r27, 15;
	sub.s32 	%r192, %r6, %r102;
	add.s32 	%r193, %r192, %r103;
	setp.gt.u32 	%p85, %r193, -16;
	@%p85 bra 	$L__BB1_92;
	shl.b64 	%rd38, %rd36, 6;
	and.b32  	%r194, %r27, -16;
	neg.s32 	%r214, %r194;
	shl.b64 	%rd39, %rd36, 2;
	mov.u64 	%rd344, %rd356;
$L__BB1_91:
	.pragma "nounroll";
	mov.b32 	%r195, 0;
	st.global.u32 	[%rd344], %r195;
	add.s64 	%rd255, %rd344, %rd39;
	st.global.u32 	[%rd255], %r195;
	add.s64 	%rd256, %rd255, %rd39;
	st.global.u32 	[%rd256], %r195;
	add.s64 	%rd257, %rd256, %rd39;
	st.global.u32 	[%rd257], %r195;
	add.s64 	%rd258, %rd257, %rd39;
	st.global.u32 	[%rd258], %r195;
	add.s64 	%rd259, %rd258, %rd39;
	st.global.u32 	[%rd259], %r195;
	add.s64 	%rd260, %rd259, %rd39;
	st.global.u32 	[%rd260], %r195;
	add.s64 	%rd261, %rd260, %rd39;
	st.global.u32 	[%rd261], %r195;
	add.s64 	%rd262, %rd261, %rd39;
	st.global.u32 	[%rd262], %r195;
	add.s64 	%rd263, %rd262, %rd39;
	st.global.u32 	[%rd263], %r195;
	add.s64 	%rd264, %rd263, %rd39;
	st.global.u32 	[%rd264], %r195;
	add.s64 	%rd265, %rd264, %rd39;
	st.global.u32 	[%rd265], %r195;
	add.s64 	%rd266, %rd265, %rd39;
	st.global.u32 	[%rd266], %r195;
	add.s64 	%rd267, %rd266, %rd39;
	st.global.u32 	[%rd267], %r195;
	add.s64 	%rd268, %rd267, %rd39;
	st.global.u32 	[%rd268], %r195;
	add.s64 	%rd269, %rd268, %rd39;
	st.global.u32 	[%rd269], %r195;
	add.s64 	%rd356, %rd344, %rd38;
	add.s32 	%r214, %r214, 16;
	setp.eq.s32 	%p86, %r214, 0;
	add.s64 	%rd344, %rd269, %rd39;
	@%p86 bra 	$L__BB1_92;
	bra.uni 	$L__BB1_91;
$L__BB1_92:
	setp.eq.s32 	%p87, %r28, 0;
	@%p87 bra 	$L__BB1_101;
	and.b32  	%r91, %r27, 7;
	setp.lt.u32 	%p88, %r28, 8;
	@%p88 bra 	$L__BB1_95;
	mov.b32 	%r196, 0;
	st.global.u32 	[%rd356], %r196;
	shl.b64 	%rd270, %rd36, 2;
	add.s64 	%rd271, %rd356, %rd270;
	st.global.u32 	[%rd271], %r196;
	add.s64 	%rd272, %rd271, %rd270;
	st.global.u32 	[%rd272], %r196;
	add.s64 	%rd273, %rd272, %rd270;
	st.global.u32 	[%rd273], %r196;
	add.s64 	%rd274, %rd273, %rd270;
	st.global.u32 	[%rd274], %r196;
	add.s64 	%rd275, %rd274, %rd270;
	st.global.u32 	[%rd275], %r196;
	add.s64 	%rd276, %rd275, %rd270;
	st.global.u32 	[%rd276], %r196;
	add.s64 	%rd277, %rd276, %rd270;
	st.global.u32 	[%rd277], %r196;
	add.s64 	%rd356, %rd277, %rd270;
$L__BB1_95:
	setp.eq.s32 	%p89, %r91, 0;
	@%p89 bra 	$L__BB1_101;
	and.b32  	%r92, %r27, 3;
	setp.lt.u32 	%p90, %r91, 4;
	@%p90 bra 	$L__BB1_98;
	mov.b32 	%r197, 0;
	st.global.u32 	[%rd356], %r197;
	shl.b64 	%rd278, %rd36, 2;
	add.s64 	%rd279, %rd356, %rd278;
	st.global.u32 	[%rd279], %r197;
	add.s64 	%rd280, %rd279, %rd278;
	st.global.u32 	[%rd280], %r197;
	add.s64 	%rd281, %rd280, %rd278;
	st.global.u32 	[%rd281], %r197;
	add.s64 	%rd356, %rd281, %rd278;
$L__BB1_98:
	setp.eq.s32 	%p91, %r92, 0;
	@%p91 bra 	$L__BB1_101;
	shl.b64 	%rd76, %rd36, 2;
	neg.s32 	%r239, %r92;
$L__BB1_100:
	.pragma "nounroll";
	mov.b32 	%r198, 0;
	st.global.u32 	[%rd356], %r198;
	add.s64 	%rd356, %rd356, %rd76;
	add.s32 	%r239, %r239, 1;
	setp.eq.s32 	%p92, %r239, 0;
	@%p92 bra 	$L__BB1_101;
	bra.uni 	$L__BB1_100;
$L__BB1_101:
	ret;

}
	// .globl	cg_build_prefix_f32
.visible .entry cg_build_prefix_f32(
	.param .u64 .ptr .align 1 cg_build_prefix_f32_param_0,
	.param .u32 cg_build_prefix_f32_param_1,
	.param .u64 .ptr .align 1 cg_build_prefix_f32_param_2,
	.param .u64 .ptr .align 1 cg_build_prefix_f32_param_3,
	.param .u64 .ptr .align 1 cg_build_prefix_f32_param_4
)
{
	.reg .pred 	%p<27>;
	.reg .b32 	%r<74>;
	.reg .b32 	%f<109>;
	.reg .b64 	%rd<29>;

	ld.param.u64 	%rd5, [cg_build_prefix_f32_param_0];
	ld.param.u32 	%r18, [cg_build_prefix_f32_param_1];
	ld.param.u64 	%rd6, [cg_build_prefix_f32_param_2];
	ld.param.u64 	%rd7, [cg_build_prefix_f32_param_3];
	ld.param.u64 	%rd8, [cg_build_prefix_f32_param_4];
	cvta.to.global.u64 	%rd1, %rd8;
	cvta.to.global.u64 	%rd2, %rd7;
	cvta.to.global.u64 	%rd3, %rd6;
	cvta.to.global.u64 	%rd4, %rd5;
	mov.u32 	%r19, %ctaid.x;
	mov.u32 	%r20, %ntid.x;
	mul.lo.s32 	%r21, %r19, %r20;
	mov.u32 	%r22, %tid.x;
	neg.s32 	%r23, %r22;
	setp.ne.s32 	%p1, %r21, %r23;
	setp.lt.s32 	%p2, %r18, 1;
	or.pred  	%p3, %p1, %p2;
	@%p3 bra 	$L__BB2_12;
	and.b32  	%r1, %r18, 7;
	setp.lt.u32 	%p4, %r18, 8;
	mov.f32 	%f103, 0f00000000;
	mov.b32 	%r70, 0;
	mov.u32 	%r69, %r70;
	mov.f32 	%f104, %f103;
	@%p4 bra 	$L__BB2_4;
	and.b32  	%r70, %r18, 2147483640;
	mov.f32 	%f103, 0f00000000;
	mov.b32 	%r66, 0;
	mov.u32 	%r69, %r66;
$L__BB2_3:
	.pragma "nounroll";
	mul.wide.u32 	%rd9, %r66, 4;
	add.s64 	%rd10, %rd4, %rd9;
	ld.global.nc.f32 	%f17, [%rd10];
	abs.f32 	%f18, %f17;
	setp.equ.f32 	%p5, %f18, 0f7F800000;
	selp.u32 	%r26, 1, 0, %p5;
	add.s32 	%r27, %r69, %r26;
	selp.f32 	%f19, 0f00000000, %f17, %p5;
	add.f32 	%f20, %f104, %f19;
	add.s32 	%r28, %r66, 1;
	cvt.rn.f32.u32 	%f21, %r28;
	fma.rn.f32 	%f22, %f19, %f21, %f103;
	add.s64 	%rd11, %rd3, %rd9;
	st.global.f32 	[%rd11], %f20;
	add.s64 	%rd12, %rd2, %rd9;
	st.global.f32 	[%rd12], %f22;
	add.s64 	%rd13, %rd1, %rd9;
	st.global.u32 	[%rd13], %r27;
	ld.global.nc.f32 	%f23, [%rd10+4];
	abs.f32 	%f24, %f23;
	setp.equ.f32 	%p6, %f24, 0f7F800000;
	selp.u32 	%r29, 1, 0, %p6;
	add.s32 	%r30, %r27, %r29;
	selp.f32 	%f25, 0f00000000, %f23, %p6;
	add.f32 	%f26, %f20, %f25;
	add.s32 	%r31, %r66, 2;
	cvt.rn.f32.u32 	%f27, %r31;
	fma.rn.f32 	%f28, %f25, %f27, %f22;
	st.global.f32 	[%rd11+4], %f26;
	st.global.f32 	[%rd12+4], %f28;
	st.global.u32 	[%rd13+4], %r30;
	ld.global.nc.f32 	%f29, [%rd10+8];
	abs.f32 	%f30, %f29;
	setp.equ.f32 	%p7, %f30, 0f7F800000;
	selp.u32 	%r32, 1, 0, %p7;
	add.s32 	%r33, %r30, %r32;
	selp.f32 	%f31, 0f00000000, %f29, %p7;
	add.f32 	%f32, %f26, %f31;
	add.s32 	%r34, %r66, 3;
	cvt.rn.f32.u32 	%f33, %r34;
	fma.rn.f32 	%f34, %f31, %f33, %f28;
	st.global.f32 	[%rd11+8], %f32;
	st.global.f32 	[%rd12+8], %f34;
	st.global.u32 	[%rd13+8], %r33;
	ld.global.nc.f32 	%f35, [%rd10+12];
	abs.f32 	%f36, %f35;
	setp.equ.f32 	%p8, %f36, 0f7F800000;
	selp.u32 	%r35, 1, 0, %p8;
	add.s32 	%r36, %r33, %r35;
	selp.f32 	%f37, 0f00000000, %f35, %p8;
	add.f32 	%f38, %f32, %f37;
	add.s32 	%r37, %r66, 4;
	cvt.rn.f32.u32 	%f39, %r37;
	fma.rn.f32 	%f40, %f37, %f39, %f34;
	st.global.f32 	[%rd11+12], %f38;
	st.global.f32 	[%rd12+12], %f40;
	st.global.u32 	[%rd13+12], %r36;
	ld.global.nc.f32 	%f41, [%rd10+16];
	abs.f32 	%f42, %f41;
	setp.equ.f32 	%p9, %f42, 0f7F800000;
	selp.u32 	%r38, 1, 0, %p9;
	add.s32 	%r39, %r36, %r38;
	selp.f32 	%f43, 0f00000000, %f41, %p9;
	add.f32 	%f44, %f38, %f43;
	add.s32 	%r40, %r66, 5;
	cvt.rn.f32.u32 	%f45, %r40;
	fma.rn.f32 	%f46, %f43, %f45, %f40;
	st.global.f32 	[%rd11+16], %f44;
	st.global.f32 	[%rd12+16], %f46;
	st.global.u32 	[%rd13+16], %r39;
	ld.global.nc.f32 	%f47, [%rd10+20];
	abs.f32 	%f48, %f47;
	setp.equ.f32 	%p10, %f48, 0f7F800000;
	selp.u32 	%r41, 1, 0, %p10;
	add.s32 	%r42, %r39, %r41;
	selp.f32 	%f49, 0f00000000, %f47, %p10;
	add.f32 	%f50, %f44, %f49;
	add.s32 	%r43, %r66, 6;
	cvt.rn.f32.u32 	%f51, %r43;
	fma.rn.f32 	%f52, %f49, %f51, %f46;
	st.global.f32 	[%rd11+20], %f50;
	st.global.f32 	[%rd12+20], %f52;
	st.global.u32 	[%rd13+20], %r42;
	ld.global.nc.f32 	%f53, [%rd10+24];
	abs.f32 	%f54, %f53;
	setp.equ.f32 	%p11, %f54, 0f7F800000;
	selp.u32 	%r44, 1, 0, %p11;
	add.s32 	%r45, %r42, %r44;
	selp.f32 	%f55, 0f00000000, %f53, %p11;
	add.f32 	%f56, %f50, %f55;
	add.s32 	%r46, %r66, 7;
	cvt.rn.f32.u32 	%f57, %r46;
	fma.rn.f32 	%f58, %f55, %f57, %f52;
	st.global.f32 	[%rd11+24], %f56;
	st.global.f32 	[%rd12+24], %f58;
	st.global.u32 	[%rd13+24], %r45;
	ld.global.nc.f32 	%f59, [%rd10+28];
	abs.f32 	%f60, %f59;
	setp.equ.f32 	%p12, %f60, 0f7F800000;
	selp.u32 	%r47, 1, 0, %p12;
	add.s32 	%r69, %r45, %r47;
	selp.f32 	%f61, 0f00000000, %f59, %p12;
	add.f32 	%f104, %f56, %f61;
	add.s32 	%r66, %r66, 8;
	cvt.rn.f32.u32 	%f62, %r66;
	fma.rn.f32 	%f103, %f61, %f62, %f58;
	st.global.f32 	[%rd11+28], %f104;
	st.global.f32 	[%rd12+28], %f103;
	st.global.u32 	[%rd13+28], %r69;
	setp.ne.s32 	%p13, %r66, %r70;
	@%p13 bra 	$L__BB2_3;
$L__BB2_4:
	setp.eq.s32 	%p14, %r1, 0;
	@%p14 bra 	$L__BB2_12;
	and.b32  	%r9, %r18, 3;
	setp.lt.u32 	%p15, %r1, 4;
	@%p15 bra 	$L__BB2_7;
	mul.wide.u32 	%rd14, %r70, 4;
	add.s64 	%rd15, %rd4, %rd14;
	ld.global.nc.f32 	%f63, [%rd15];
	abs.f32 	%f64, %f63;
	setp.equ.f32 	%p16, %f64, 0f7F800000;
	selp.u32 	%r48, 1, 0, %p16;
	add.s32 	%r49, %r69, %r48;
	selp.f32 	%f65, 0f00000000, %f63, %p16;
	add.f32 	%f66, %f104, %f65;
	add.s32 	%r50, %r70, 1;
	cvt.rn.f32.u32 	%f67, %r50;
	fma.rn.f32 	%f68, %f65, %f67, %f103;
	add.s64 	%rd16, %rd3, %rd14;
	st.global.f32 	[%rd16], %f66;
	add.s64 	%rd17, %rd2, %rd14;
	st.global.f32 	[%rd17], %f68;
	add.s64 	%rd18, %rd1, %rd14;
	st.global.u32 	[%rd18], %r49;
	ld.global.nc.f32 	%f69, [%rd15+4];
	abs.f32 	%f70, %f69;
	setp.equ.f32 	%p17, %f70, 0f7F800000;
	selp.u32 	%r51, 1, 0, %p17;
	add.s32 	%r52, %r49, %r51;
	selp.f32 	%f71, 0f00000000, %f69, %p17;
	add.f32 	%f72, %f66, %f71;
	add.s32 	%r53, %r70, 2;
	cvt.rn.f32.u32 	%f73, %r53;
	fma.rn.f32 	%f74, %f71, %f73, %f68;
	st.global.f32 	[%rd16+4], %f72;
	st.global.f32 	[%rd17+4], %f74;
	st.global.u32 	[%rd18+4], %r52;
	ld.global.nc.f32 	%f75, [%rd15+8];
	abs.f32 	%f76, %f75;
	setp.equ.f32 	%p18, %f76, 0f7F800000;
	selp.u32 	%r54, 1, 0, %p18;
	add.s32 	%r55, %r52, %r54;
	selp.f32 	%f77, 0f00000000, %f75, %p18;
	add.f32 	%f78, %f72, %f77;
	add.s32 	%r56, %r70, 3;
	cvt.rn.f32.u32 	%f79, %r56;
	fma.rn.f32 	%f80, %f77, %f79, %f74;
	st.global.f32 	[%rd16+8], %f78;
	st.global.f32 	[%rd17+8], %f80;
	st.global.u32 	[%rd18+8], %r55;
	ld.global.nc.f32 	%f81, [%rd15+12];
	abs.f32 	%f82, %f81;
	setp.equ.f32 	%p19, %f82, 0f7F800000;
	selp.u32 	%r57, 1, 0, %p19;
	add.s32 	%r69, %r55, %r57;
	selp.f32 	%f83, 0f00000000, %f81, %p19;
	add.f32 	%f104, %f78, %f83;
	add.s32 	%r70, %r70, 4;
	cvt.rn.f32.u32 	%f84, %r70;
	fma.rn.f32 	%f103, %f83, %f84, %f80;
	st.global.f32 	[%rd16+12], %f104;
	st.global.f32 	[%rd17+12], %f103;
	st.global.u32 	[%rd18+12], %r69;
$L__BB2_7:
	setp.eq.s32 	%p20, %r9, 0;
	@%p20 bra 	$L__BB2_12;
	setp.eq.s32 	%p21, %r9, 1;
	@%p21 bra 	$L__BB2_10;
	mul.wide.u32 	%rd19, %r70, 4;
	add.s64 	%rd20, %rd4, %rd19;
	ld.global.nc.f32 	%f85, [%rd20];
	abs.f32 	%f86, %f85;
	setp.equ.f32 	%p22, %f86, 0f7F800000;
	selp.u32 	%r58, 1, 0, %p22;
	add.s32 	%r59, %r69, %r58;
	selp.f32 	%f87, 0f00000000, %f85, %p22;
	add.f32 	%f88, %f104, %f87;
	add.s32 	%r60, %r70, 1;
	cvt.rn.f32.u32 	%f89, %r60;
	fma.rn.f32 	%f90, %f87, %f89, %f103;
	add.s64 	%rd21, %rd3, %rd19;
	st.global.f32 	[%rd21], %f88;
	add.s64 	%rd22, %rd2, %rd19;
	st.global.f32 	[%rd22], %f90;
	add.s64 	%rd23, %rd1, %rd19;
	st.global.u32 	[%rd23], %r59;
	ld.global.nc.f32 	%f91, [%rd20+4];
	abs.f32 	%f92, %f91;
	setp.equ.f32 	%p23, %f92, 0f7F800000;
	selp.u32 	%r61, 1, 0, %p23;
	add.s32 	%r69, %r59, %r61;
	selp.f32 	%f93, 0f00000000, %f91, %p23;
	add.f32 	%f104, %f88, %f93;
	add.s32 	%r70, %r70, 2;
	cvt.rn.f32.u32 	%f94, %r70;
	fma.rn.f32 	%f103, %f93, %f94, %f90;
	st.global.f32 	[%rd21+4], %f104;
	st.global.f32 	[%rd22+4], %f103;
	st.global.u32 	[%rd23+4], %r69;
$L__BB2_10:
	and.b32  	%r62, %r18, 1;
	setp.eq.b32 	%p24, %r62, 1;
	not.pred 	%p25, %p24;
	@%p25 bra 	$L__BB2_12;
	mul.wide.u32 	%rd24, %r70, 4;
	add.s64 	%rd25, %rd4, %rd24;
	ld.global.nc.f32 	%f95, [%rd25];
	abs.f32 	%f96, %f95;
	setp.equ.f32 	%p26, %f96, 0f7F800000;
	selp.u32 	%r63, 1, 0, %p26;
	add.s32 	%r64, %r69, %r63;
	selp.f32 	%f97, 0f00000000, %f95, %p26;
	add.f32 	%f98, %f104, %f97;
	add.s32 	%r65, %r70, 1;
	cvt.rn.f32.u32 	%f99, %r65;
	fma.rn.f32 	%f100, %f97, %f99, %f103;
	add.s64 	%rd26, %rd3, %rd24;
	st.global.f32 	[%rd26], %f98;
	add.s64 	%rd27, %rd2, %rd24;
	st.global.f32 	[%rd27], %f100;
	add.s64 	%rd28, %rd1, %rd24;
	st.global.u32 	[%rd28], %r64;
$L__BB2_12:
	ret;

}
	// .globl	cg_batch_from_prefix_f32
.visible .entry cg_batch_from_prefix_f32(
	.param .u64 .ptr .align 1 cg_batch_from_prefix_f32_param_0,
	.param .u64 .ptr .align 1 cg_batch_from_prefix_f32_param_1,
	.param .u64 .ptr .align 1 cg_batch_from_prefix_f32_param_2,
	.param .u64 .ptr .align 1 cg_batch_from_prefix_f32_param_3,
	.param .u32 cg_batch_from_prefix_f32_param_4,
	.param .u32 cg_batch_from_prefix_f32_param_5,
	.param .u32 cg_batch_from_prefix_f32_param_6,
	.param .u64 .ptr .align 1 cg_batch_from_prefix_f32_param_7
)
{
	.reg .pred 	%p<82>;
	.reg .b32 	%r<184>;
	.reg .b32 	%f<96>;
	.reg .b64 	%rd<133>;

	ld.param.u64 	%rd36, [cg_batch_from_prefix_f32_param_0];
	ld.param.u64 	%rd37, [cg_batch_from_prefix_f32_param_1];
	ld.param.u64 	%rd38, [cg_batch_from_prefix_f32_param_2];
	ld.param.u64 	%rd34, [cg_batch_from_prefix_f32_param_3];
	ld.param.u32 	%r106, [cg_batch_from_prefix_f32_param_4];
	ld.param.u32 	%r108, [cg_batch_from_prefix_f32_param_5];
	ld.param.u32 	%r107, [cg_batch_from_prefix_f32_param_6];
	ld.param.u64 	%rd35, [cg_batch_from_prefix_f32_param_7];
	cvta.to.global.u64 	%rd1, %rd38;
	cvta.to.global.u64 	%rd2, %rd37;
	cvta.to.global.u64 	%rd3, %rd36;
	mov.u32 	%r109, %ctaid.x;
	mov.u32 	%r110, %ntid.x;
	mov.u32 	%r111, %tid.x;
	mad.lo.s32 	%r1, %r109, %r110, %r111;
	setp.ge.s32 	%p1, %r1, %r108;
	@%p1 bra 	$L__BB3_109;
	cvta.to.global.u64 	%rd39, %rd34;
	cvta.to.global.u64 	%rd4, %rd35;
	mul.wide.s32 	%rd40, %r1, 4;
	add.s64 	%rd41, %rd39, %rd40;
	ld.global.nc.u32 	%r2, [%rd41];
	mul.lo.s32 	%r3, %r106, %r1;
	mul.wide.s32 	%rd42, %r3, 4;
	add.s64 	%rd5, %rd4, %rd42;
	setp.gt.s32 	%p2, %r2, 0;
	setp.le.s32 	%p3, %r2, %r106;
	setp.gt.s32 	%p4, %r107, -1;
	and.pred  	%p5, %p2, %p4;
	and.pred  	%p6, %p5, %p3;
	setp.gt.s32 	%p7, %r106, %r107;
	and.pred  	%p8, %p7, %p6;
	@%p8 bra 	$L__BB3_15;
	setp.lt.s32 	%p73, %r106, 1;
	@%p73 bra 	$L__BB3_109;
	and.b32  	%r4, %r106, 15;
	setp.lt.u32 	%p74, %r106, 16;
	mov.b32 	%r173, 0;
	@%p74 bra 	$L__BB3_6;
	and.b32  	%r173, %r106, 2147483632;
	neg.s32 	%r152, %r173;
	add.s64 	%rd117, %rd42, %rd4;
	add.s64 	%rd125, %rd117, 32;
$L__BB3_5:
	.pragma "nounroll";
	mov.b32 	%r148, 2147483647;
	st.global.u32 	[%rd125+-32], %r148;
	st.global.u32 	[%rd125+-28], %r148;
	st.global.u32 	[%rd125+-24], %r148;
	st.global.u32 	[%rd125+-20], %r148;
	st.global.u32 	[%rd125+-16], %r148;
	st.global.u32 	[%rd125+-12], %r148;
	st.global.u32 	[%rd125+-8], %r148;
	st.global.u32 	[%rd125+-4], %r148;
	st.global.u32 	[%rd125], %r148;
	st.global.u32 	[%rd125+4], %r148;
	st.global.u32 	[%rd125+8], %r148;
	st.global.u32 	[%rd125+12], %r148;
	st.global.u32 	[%rd125+16], %r148;
	st.global.u32 	[%rd125+20], %r148;
	st.global.u32 	[%rd125+24], %r148;
	st.global.u32 	[%rd125+28], %r148;
	add.s32 	%r152, %r152, 16;
	add.s64 	%rd125, %rd125, 64;
	setp.eq.s32 	%p75, %r152, 0;
	@%p75 bra 	$L__BB3_6;
	bra.uni 	$L__BB3_5;
$L__BB3_6:
	setp.eq.s32 	%p76, %r4, 0;
	@%p76 bra 	$L__BB3_109;
	and.b32  	%r77, %r106, 7;
	setp.lt.u32 	%p77, %r4, 8;
	@%p77 bra 	$L__BB3_9;
	mul.wide.u32 	%rd118, %r173, 4;
	add.s64 	%rd119, %rd5, %rd118;
	mov.b32 	%r149, 2147483647;
	st.global.u32 	[%rd119], %r149;
	st.global.u32 	[%rd119+4], %r149;
	st.global.u32 	[%rd119+8], %r149;
	st.global.u32 	[%rd119+12], %r149;
	st.global.u32 	[%rd119+16], %r149;
	st.global.u32 	[%rd119+20], %r149;
	st.global.u32 	[%rd119+24], %r149;
	st.global.u32 	[%rd119+28], %r149;
	add.s32 	%r173, %r173, 8;
$L__BB3_9:
	setp.eq.s32 	%p78, %r77, 0;
	@%p78 bra 	$L__BB3_109;
	and.b32  	%r80, %r106, 3;
	setp.lt.u32 	%p79, %r77, 4;
	@%p79 bra 	$L__BB3_12;
	mul.wide.u32 	%rd120, %r173, 4;
	add.s64 	%rd121, %rd5, %rd120;
	mov.b32 	%r150, 2147483647;
	st.global.u32 	[%rd121], %r150;
	st.global.u32 	[%rd121+4], %r150;
	st.global.u32 	[%rd121+8], %r150;
	st.global.u32 	[%rd121+12], %r150;
	add.s32 	%r173, %r173, 4;
$L__BB3_12:
	setp.eq.s32 	%p80, %r80, 0;
	@%p80 bra 	$L__BB3_109;
	mul.wide.u32 	%rd123, %r173, 4;
	add.s64 	%rd124, %rd42, %rd123;
	add.s64 	%rd130, %rd4, %rd124;
	neg.s32 	%r175, %r80;
$L__BB3_14:
	.pragma "nounroll";
	mov.b32 	%r151, 2147483647;
	st.global.u32 	[%rd130], %r151;
	add.s64 	%rd130, %rd130, 4;
	add.s32 	%r175, %r175, 1;
	setp.eq.s32 	%p81, %r175, 0;
	@%p81 bra 	$L__BB3_109;
	bra.uni 	$L__BB3_14;
$L__BB3_15:
	sub.s32 	%r112, %r106, %r107;
	setp.gt.s32 	%p9, %r112, %r2;
	@%p9 bra 	$L__BB3_29;
	setp.lt.s32 	%p10, %r106, 1;
	@%p10 bra 	$L__BB3_109;
	and.b32  	%r9, %r106, 15;
	setp.lt.u32 	%p11, %r106, 16;
	mov.b32 	%r181, 0;
	@%p11 bra 	$L__BB3_20;
	and.b32  	%r181, %r106, 2147483632;
	neg.s32 	%r153, %r181;
	add.s64 	%rd44, %rd42, %rd4;
	add.s64 	%rd126, %rd44, 32;
$L__BB3_19:
	.pragma "nounroll";
	mov.b32 	%r114, 2147483647;
	st.global.u32 	[%rd126+-32], %r114;
	st.global.u32 	[%rd126+-28], %r114;
	st.global.u32 	[%rd126+-24], %r114;
	st.global.u32 	[%rd126+-20], %r114;
	st.global.u32 	[%rd126+-16], %r114;
	st.global.u32 	[%rd126+-12], %r114;
	st.global.u32 	[%rd126+-8], %r114;
	st.global.u32 	[%rd126+-4], %r114;
	st.global.u32 	[%rd126], %r114;
	st.global.u32 	[%rd126+4], %r114;
	st.global.u32 	[%rd126+8], %r114;
	st.global.u32 	[%rd126+12], %r114;
	st.global.u32 	[%rd126+16], %r114;
	st.global.u32 	[%rd126+20], %r114;
	st.global.u32 	[%rd126+24], %r114;
	st.global.u32 	[%rd126+28], %r114;
	add.s32 	%r153, %r153, 16;
	add.s64 	%rd126, %rd126, 64;
	setp.eq.s32 	%p12, %r153, 0;
	@%p12 bra 	$L__BB3_20;
	bra.uni 	$L__BB3_19;
$L__BB3_20:
	setp.eq.s32 	%p13, %r9, 0;
	@%p13 bra 	$L__BB3_109;
	and.b32  	%r97, %r106, 7;
	setp.lt.u32 	%p14, %r9, 8;
	@%p14 bra 	$L__BB3_23;
	mul.wide.u32 	%rd45, %r181, 4;
	add.s64 	%rd46, %rd5, %rd45;
	mov.b32 	%r115, 2147483647;
	st.global.u32 	[%rd46], %r115;
	st.global.u32 	[%rd46+4], %r115;
	st.global.u32 	[%rd46+8], %r115;
	st.global.u32 	[%rd46+12], %r115;
	st.global.u32 	[%rd46+16], %r115;
	st.global.u32 	[%rd46+20], %r115;
	st.global.u32 	[%rd46+24], %r115;
	st.global.u32 	[%rd46+28], %r115;
	add.s32 	%r181, %r181, 8;
$L__BB3_23:
	setp.eq.s32 	%p15, %r97, 0;
	@%p15 bra 	$L__BB3_109;
	and.b32  	%r100, %r106, 3;
	setp.lt.u32 	%p16, %r97, 4;
	@%p16 bra 	$L__BB3_26;
	mul.wide.u32 	%rd47, %r181, 4;
	add.s64 	%rd48, %rd5, %rd47;
	mov.b32 	%r116, 2147483647;
	st.global.u32 	[%rd48], %r116;
	st.global.u32 	[%rd48+4], %r116;
	st.global.u32 	[%rd48+8], %r116;
	st.global.u32 	[%rd48+12], %r116;
	add.s32 	%r181, %r181, 4;
$L__BB3_26:
	setp.eq.s32 	%p17, %r100, 0;
	@%p17 bra 	$L__BB3_109;
	mul.wide.u32 	%rd50, %r181, 4;
	add.s64 	%rd51, %rd42, %rd50;
	add.s64 	%rd132, %rd4, %rd51;
	neg.s32 	%r183, %r100;
$L__BB3_28:
	.pragma "nounroll";
	mov.b32 	%r117, 2147483647;
	st.global.u32 	[%rd132], %r117;
	add.s64 	%rd132, %rd132, 4;
	add.s32 	%r183, %r183, 1;
	setp.ne.s32 	%p18, %r183, 0;
	@%p18 bra 	$L__BB3_28;
	bra.uni 	$L__BB3_109;
$L__BB3_29:
	add.s32 	%r176, %r2, %r107;
	setp.lt.s32 	%p19, %r176, 1;
	@%p19 bra 	$L__BB3_42;
	and.b32  	%r15, %r176, 15;
	setp.lt.u32 	%p20, %r176, 16;
	mov.b32 	%r156, 0;
	@%p20 bra 	$L__BB3_33;
	and.b32  	%r156, %r176, 2147483632;
	neg.s32 	%r154, %r156;
	add.s64 	%rd53, %rd42, %rd4;
	add.s64 	%rd127, %rd53, 32;
$L__BB3_32:
	.pragma "nounroll";
	mov.b32 	%r119, 2147483647;
	st.global.u32 	[%rd127+-32], %r119;
	st.global.u32 	[%rd127+-28], %r119;
	st.global.u32 	[%rd127+-24], %r119;
	st.global.u32 	[%rd127+-20], %r119;
	st.global.u32 	[%rd127+-16], %r119;
	st.global.u32 	[%rd127+-12], %r119;
	st.global.u32 	[%rd127+-8], %r119;
	st.global.u32 	[%rd127+-4], %r119;
	st.global.u32 	[%rd127], %r119;
	st.global.u32 	[%rd127+4], %r119;
	st.global.u32 	[%rd127+8], %r119;
	st.global.u32 	[%rd127+12], %r119;
	st.global.u32 	[%rd127+16], %r119;
	st.global.u32 	[%rd127+20], %r119;
	st.global.u32 	[%rd127+24], %r119;
	st.global.u32 	[%rd127+28], %r119;
	add.s32 	%r154, %r154, 16;
	add.s64 	%rd127, %rd127, 64;
	setp.ne.s32 	%p21, %r154, 0;
	@%p21 bra 	$L__BB3_32;
$L__BB3_33:
	setp.eq.s32 	%p22, %r15, 0;
	@%p22 bra 	$L__BB3_42;
	and.b32  	%r21, %r176, 7;
	setp.lt.u32 	%p23, %r15, 8;
	@%p23 bra 	$L__BB3_36;
	mul.wide.u32 	%rd54, %r156, 4;
	add.s64 	%rd55, %rd5, %rd54;
	mov.b32 	%r120, 2147483647;
	st.global.u32 	[%rd55], %r120;
	st.global.u32 	[%rd55+4], %r120;
	st.global.u32 	[%rd55+8], %r120;
	st.global.u32 	[%rd55+12], %r120;
	st.global.u32 	[%rd55+16], %r120;
	st.global.u32 	[%rd55+20], %r120;
	st.global.u32 	[%rd55+24], %r120;
	st.global.u32 	[%rd55+28], %r120;
	add.s32 	%r156, %r156, 8;
$L__BB3_36:
	setp.eq.s32 	%p24, %r21, 0;
	@%p24 bra 	$L__BB3_42;
	and.b32  	%r24, %r176, 3;
	setp.lt.u32 	%p25, %r21, 4;
	@%p25 bra 	$L__BB3_39;
	mul.wide.u32 	%rd56, %r156, 4;
	add.s64 	%rd57, %rd5, %rd56;
	mov.b32 	%r121, 2147483647;
	st.global.u32 	[%rd57], %r121;
	st.global.u32 	[%rd57+4], %r121;
	st.global.u32 	[%rd57+8], %r121;
	st.global.u32 	[%rd57+12], %r121;
	add.s32 	%r156, %r156, 4;
$L__BB3_39:
	setp.eq.s32 	%p26, %r24, 0;
	@%p26 bra 	$L__BB3_42;
	mul.wide.u32 	%rd59, %r156, 4;
	add.s64 	%rd60, %rd42, %rd59;
	add.s64 	%rd128, %rd4, %rd60;
	neg.s32 	%r158, %r24;
$L__BB3_41:
	.pragma "nounroll";
	mov.b32 	%r122, 2147483647;
	st.global.u32 	[%rd128], %r122;
	add.s64 	%rd128, %rd128, 4;
	add.s32 	%r158, %r158, 1;
	setp.ne.s32 	%p27, %r158, 0;
	@%p27 bra 	$L__BB3_41;
$L__BB3_42:
	setp.lt.u32 	%p28, %r2, 2;
	@%p28 bra 	$L__BB3_67;
	setp.le.s32 	%p29, %r106, %r176;
	@%p29 bra 	$L__BB3_109;
	sub.s32 	%r123, %r106, %r176;
	and.b32  	%r30, %r123, 3;
	setp.eq.s32 	%p30, %r30, 0;
	@%p30 bra 	$L__BB3_57;
	add.s32 	%r161, %r176, 2;
	add.s32 	%r160, %r107, 2;
	neg.s32 	%r159, %r30;
$L__BB3_46:
	.pragma "nounroll";
	add.s32 	%r37, %r161, -2;
	add.s32 	%r38, %r160, -1;
	mul.wide.u32 	%rd61, %r37, 4;
	add.s64 	%rd62, %rd3, %rd61;
	ld.global.nc.f32 	%f1, [%rd62];
	setp.lt.s32 	%p31, %r38, 0;
	mov.f32 	%f86, 0f00000000;
	@%p31 bra 	$L__BB3_48;
	mul.wide.u32 	%rd63, %r38, 4;
	add.s64 	%rd64, %rd3, %rd63;
	ld.global.nc.f32 	%f86, [%rd64];
$L__BB3_48:
	setp.lt.s32 	%p32, %r38, 0;
	sub.f32 	%f4, %f1, %f86;
	add.s64 	%rd66, %rd2, %rd61;
	ld.global.nc.f32 	%f5, [%rd66];
	mov.f32 	%f87, 0f00000000;
	@%p32 bra 	$L__BB3_50;
	mul.wide.u32 	%rd67, %r38, 4;
	add.s64 	%rd68, %rd2, %rd67;
	ld.global.nc.f32 	%f87, [%rd68];
$L__BB3_50:
	setp.lt.s32 	%p33, %r38, 0;
	sub.f32 	%f8, %f5, %f87;
	add.s64 	%rd70, %rd1, %rd61;
	ld.global.nc.u32 	%r39, [%rd70];
	mov.b32 	%r162, 0;
	@%p33 bra 	$L__BB3_52;
	mul.wide.u32 	%rd71, %r38, 4;
	add.s64 	%rd72, %rd1, %rd71;
	ld.global.nc.u32 	%r162, [%rd72];
$L__BB3_52:
	setp.le.s32 	%p34, %r39, %r162;
	abs.f32 	%f43, %f4;
	setp.gtu.f32 	%p35, %f43, 0f34000000;
	and.pred  	%p36, %p34, %p35;
	@%p36 bra 	$L__BB3_54;
	add.s64 	%rd74, %rd5, %rd61;
	mov.b32 	%r125, 0;
	st.global.u32 	[%rd74], %r125;
	bra.uni 	$L__BB3_55;
$L__BB3_54:
	cvt.rn.f32.u32 	%f45, %r161;
	mul.f32 	%f46, %f4, %f45;
	sub.f32 	%f47, %f46, %f8;
	neg.f32 	%f48, %f47;
	div.rn.f32 	%f49, %f48, %f4;
	add.s64 	%rd76, %rd5, %rd61;
	st.global.f32 	[%rd76], %f49;
$L__BB3_55:
	add.s32 	%r161, %r161, 1;
	add.s32 	%r160, %r160, 1;
	add.s32 	%r159, %r159, 1;
	setp.ne.s32 	%p37, %r159, 0;
	@%p37 bra 	$L__BB3_46;
	add.s32 	%r176, %r161, -2;
$L__BB3_57:
	sub.s32 	%r126, %r2, %r106;
	add.s32 	%r127, %r126, %r107;
	setp.gt.u32 	%p38, %r127, -4;
	@%p38 bra 	$L__BB3_109;
	add.s32 	%r167, %r176, 2;
	sub.s32 	%r166, %r176, %r2;
$L__BB3_59:
	add.s32 	%r58, %r167, -2;
	add.s32 	%r59, %r166, 4;
	add.s32 	%r60, %r166, 1;
	mul.wide.u32 	%rd77, %r58, 4;
	add.s64 	%rd21, %rd3, %rd77;
	ld.global.nc.f32 	%f9, [%rd21];
	setp.lt.s32 	%p39, %r60, 0;
	mov.f32 	%f88, 0f00000000;
	@%p39 bra 	$L__BB3_61;
	mul.wide.u32 	%rd78, %r60, 4;
	add.s64 	%rd79, %rd3, %rd78;
	ld.global.nc.f32 	%f88, [%rd79];
$L__BB3_61:
	setp.lt.s32 	%p40, %r60, 0;
	sub.f32 	%f12, %f9, %f88;
	add.s64 	%rd22, %rd2, %rd77;
	ld.global.nc.f32 	%f13, [%rd22];
	mov.f32 	%f89, 0f00000000;
	@%p40 bra 	$L__BB3_63;
	mul.wide.u32 	%rd81, %r60, 4;
	add.s64 	%rd82, %rd2, %rd81;
	ld.global.nc.f32 	%f89, [%rd82];
$L__BB3_63:
	setp.lt.s32 	%p41, %r60, 0;
	sub.f32 	%f16, %f13, %f89;
	add.s64 	%rd23, %rd1, %rd77;
	ld.global.nc.u32 	%r61, [%rd23];
	mov.b32 	%r168, 0;
	@%p41 bra 	$L__BB3_65;
	mul.wide.u32 	%rd84, %r60, 4;
	add.s64 	%rd85, %rd1, %rd84;
	ld.global.nc.u32 	%r168, [%rd85];
$L__BB3_65:
	setp.le.s32 	%p42, %r61, %r168;
	abs.f32 	%f52, %f12;
	setp.gtu.f32 	%p43, %f52, 0f34000000;
	and.pred  	%p44, %p42, %p43;
	add.s64 	%rd24, %rd5, %rd77;
	@%p44 bra 	$L__BB3_80;
	mov.b32 	%r129, 0;
	st.global.u32 	[%rd24], %r129;
	bra.uni 	$L__BB3_81;
$L__BB3_67:
	setp.le.s32 	%p64, %r106, %r176;
	@%p64 bra 	$L__BB3_109;
	sub.s32 	%r49, %r106, %r176;
	and.b32  	%r50, %r49, 15;
	sub.s32 	%r140, %r2, %r106;
	add.s32 	%r141, %r140, %r107;
	setp.gt.u32 	%p65, %r141, -16;
	@%p65 bra 	$L__BB3_71;
	and.b32  	%r142, %r49, -16;
	neg.s32 	%r164, %r142;
	mul.wide.u32 	%rd106, %r176, 4;
	add.s64 	%rd107, %rd42, %rd106;
	add.s64 	%rd108, %rd107, %rd4;
	add.s64 	%rd129, %rd108, 32;
$L__BB3_70:
	.pragma "nounroll";
	mov.b32 	%r143, 0;
	st.global.u32 	[%rd129+-32], %r143;
	st.global.u32 	[%rd129+-28], %r143;
	st.global.u32 	[%rd129+-24], %r143;
	st.global.u32 	[%rd129+-20], %r143;
	st.global.u32 	[%rd129+-16], %r143;
	st.global.u32 	[%rd129+-12], %r143;
	st.global.u32 	[%rd129+-8], %r143;
	st.global.u32 	[%rd129+-4], %r143;
	st.global.u32 	[%rd129], %r143;
	st.global.u32 	[%rd129+4], %r143;
	st.global.u32 	[%rd129+8], %r143;
	st.global.u32 	[%rd129+12], %r143;
	st.global.u32 	[%rd129+16], %r143;
	st.global.u32 	[%rd129+20], %r143;
	st.global.u32 	[%rd129+24], %r143;
	st.global.u32 	[%rd129+28], %r143;
	add.s32 	%r176, %r176, 16;
	add.s32 	%r164, %r164, 16;
	add.s64 	%rd129, %rd129, 64;
	setp.eq.s32 	%p66, %r164, 0;
	@%p66 bra 	$L__BB3_71;
	bra.uni 	$L__BB3_70;
$L__BB3_71:
	setp.eq.s32 	%p67, %r50, 0;
	@%p67 bra 	$L__BB3_109;
	and.b32  	%r87, %r49, 7;
	setp.lt.u32 	%p68, %r50, 8;
	@%p68 bra 	$L__BB3_74;
	mul.wide.u32 	%rd109, %r176, 4;
	add.s64 	%rd110, %rd5, %rd109;
	mov.b32 	%r144, 0;
	st.global.u32 	[%rd110], %r144;
	st.global.u32 	[%rd110+4], %r144;
	st.global.u32 	[%rd110+8], %r144;
	st.global.u32 	[%rd110+12], %r144;
	st.global.u32 	[%rd110+16], %r144;
	st.global.u32 	[%rd110+20], %r144;
	st.global.u32 	[%rd110+24], %r144;
	st.global.u32 	[%rd110+28], %r144;
	add.s32 	%r176, %r176, 8;
$L__BB3_74:
	setp.eq.s32 	%p69, %r87, 0;
	@%p69 bra 	$L__BB3_109;
	and.b32  	%r90, %r49, 3;
	setp.lt.u32 	%p70, %r87, 4;
	@%p70 bra 	$L__BB3_77;
	mul.wide.u32 	%rd111, %r176, 4;
	add.s64 	%rd112, %rd5, %rd111;
	mov.b32 	%r145, 0;
	st.global.u32 	[%rd112], %r145;
	st.global.u32 	[%rd112+4], %r145;
	st.global.u32 	[%rd112+8], %r145;
	st.global.u32 	[%rd112+12], %r145;
	add.s32 	%r176, %r176, 4;
$L__BB3_77:
	setp.eq.s32 	%p71, %r90, 0;
	@%p71 bra 	$L__BB3_109;
	mul.wide.u32 	%rd114, %r176, 4;
	add.s64 	%rd115, %rd42, %rd114;
	add.s64 	%rd131, %rd4, %rd115;
	neg.s32 	%r179, %r90;
$L__BB3_79:
	.pragma "nounroll";
	mov.b32 	%r146, 0;
	st.global.u32 	[%rd131], %r146;
	add.s64 	%rd131, %rd131, 4;
	add.s32 	%r179, %r179, 1;
	setp.eq.s32 	%p72, %r179, 0;
	@%p72 bra 	$L__BB3_109;
	bra.uni 	$L__BB3_79;
$L__BB3_80:
	cvt.rn.f32.u32 	%f54, %r167;
	mul.f32 	%f55, %f12, %f54;
	sub.f32 	%f56, %f55, %f16;
	neg.f32 	%f57, %f56;
	div.rn.f32 	%f58, %f57, %f12;
	st.global.f32 	[%rd24], %f58;
$L__BB3_81:
	add.s32 	%r64, %r59, -2;
	ld.global.nc.f32 	%f17, [%rd21+4];
	setp.lt.s32 	%p45, %r64, 0;
	mov.f32 	%f90, 0f00000000;
	@%p45 bra 	$L__BB3_83;
	mul.wide.u32 	%rd87, %r64, 4;
	add.s64 	%rd88, %rd3, %rd87;
	ld.global.nc.f32 	%f90, [%rd88];
$L__BB3_83:
	setp.lt.s32 	%p46, %r64, 0;
	sub.f32 	%f20, %f17, %f90;
	ld.global.nc.f32 	%f21, [%rd22+4];
	mov.f32 	%f91, 0f00000000;
	@%p46 bra 	$L__BB3_85;
	mul.wide.u32 	%rd89, %r64, 4;
	add.s64 	%rd90, %rd2, %rd89;
	ld.global.nc.f32 	%f91, [%rd90];
$L__BB3_85:
	setp.lt.s32 	%p47, %r64, 0;
	sub.f32 	%f24, %f21, %f91;
	ld.global.nc.u32 	%r65, [%rd23+4];
	mov.b32 	%r169, 0;
	@%p47 bra 	$L__BB3_87;
	mul.wide.u32 	%rd91, %r64, 4;
	add.s64 	%rd92, %rd1, %rd91;
	ld.global.nc.u32 	%r169, [%rd92];
$L__BB3_87:
	setp.le.s32 	%p48, %r65, %r169;
	abs.f32 	%f61, %f20;
	setp.gtu.f32 	%p49, %f61, 0f34000000;
	and.pred  	%p50, %p48, %p49;
	@%p50 bra 	$L__BB3_89;
	mov.b32 	%r131, 0;
	st.global.u32 	[%rd24+4], %r131;
	bra.uni 	$L__BB3_90;
$L__BB3_89:
	add.s32 	%r132, %r167, 1;
	cvt.rn.f32.u32 	%f63, %r132;
	mul.f32 	%f64, %f20, %f63;
	sub.f32 	%f65, %f64, %f24;
	neg.f32 	%f66, %f65;
	div.rn.f32 	%f67, %f66, %f20;
	st.global.f32 	[%rd24+4], %f67;
$L__BB3_90:
	add.s32 	%r68, %r59, -1;
	ld.global.nc.f32 	%f25, [%rd21+8];
	setp.lt.s32 	%p51, %r68, 0;
	mov.f32 	%f92, 0f00000000;
	@%p51 bra 	$L__BB3_92;
	mul.wide.u32 	%rd93, %r68, 4;
	add.s64 	%rd94, %rd3, %rd93;
	ld.global.nc.f32 	%f92, [%rd94];
$L__BB3_92:
	setp.lt.s32 	%p52, %r68, 0;
	sub.f32 	%f28, %f25, %f92;
	ld.global.nc.f32 	%f29, [%rd22+8];
	mov.f32 	%f93, 0f00000000;
	@%p52 bra 	$L__BB3_94;
	mul.wide.u32 	%rd95, %r68, 4;
	add.s64 	%rd96, %rd2, %rd95;
	ld.global.nc.f32 	%f93, [%rd96];
$L__BB3_94:
	setp.lt.s32 	%p53, %r68, 0;
	sub.f32 	%f32, %f29, %f93;
	ld.global.nc.u32 	%r69, [%rd23+8];
	mov.b32 	%r170, 0;
	@%p53 bra 	$L__BB3_96;
	mul.wide.u32 	%rd97, %r68, 4;
	add.s64 	%rd98, %rd1, %rd97;
	ld.global.nc.u32 	%r170, [%rd98];
$L__BB3_96:
	setp.le.s32 	%p54, %r69, %r170;
	abs.f32 	%f70, %f28;
	setp.gtu.f32 	%p55, %f70, 0f34000000;
	and.pred  	%p56, %p54, %p55;
	@%p56 bra 	$L__BB3_98;
	mov.b32 	%r134, 0;
	st.global.u32 	[%rd24+8], %r134;
	bra.uni 	$L__BB3_99;
$L__BB3_98:
	add.s32 	%r135, %r167, 2;
	cvt.rn.f32.u32 	%f72, %r135;
	mul.f32 	%f73, %f28, %f72;
	sub.f32 	%f74, %f73, %f32;
	neg.f32 	%f75, %f74;
	div.rn.f32 	%f76, %f75, %f28;
	st.global.f32 	[%rd24+8], %f76;
$L__BB3_99:
	ld.global.nc.f32 	%f33, [%rd21+12];
	setp.lt.s32 	%p57, %r59, 0;
	mov.f32 	%f94, 0f00000000;
	@%p57 bra 	$L__BB3_101;
	mul.wide.u32 	%rd99, %r59, 4;
	add.s64 	%rd100, %rd3, %rd99;
	ld.global.nc.f32 	%f94, [%rd100];
$L__BB3_101:
	setp.lt.s32 	%p58, %r59, 0;
	sub.f32 	%f36, %f33, %f94;
	ld.global.nc.f32 	%f37, [%rd22+12];
	mov.f32 	%f95, 0f00000000;
	@%p58 bra 	$L__BB3_103;
	mul.wide.u32 	%rd101, %r59, 4;
	add.s64 	%rd102, %rd2, %rd101;
	ld.global.nc.f32 	%f95, [%rd102];
$L__BB3_103:
	setp.lt.s32 	%p59, %r59, 0;
	sub.f32 	%f40, %f37, %f95;
	ld.global.nc.u32 	%r72, [%rd23+12];
	mov.b32 	%r171, 0;
	@%p59 bra 	$L__BB3_105;
	mul.wide.u32 	%rd103, %r59, 4;
	add.s64 	%rd104, %rd1, %rd103;
	ld.global.nc.u32 	%r171, [%rd104];
$L__BB3_105:
	setp.le.s32 	%p60, %r72, %r171;
	abs.f32 	%f79, %f36;
	setp.gtu.f32 	%p61, %f79, 0f34000000;
	and.pred  	%p62, %p60, %p61;
	@%p62 bra 	$L__BB3_107;
	mov.b32 	%r137, 0;
	st.global.u32 	[%rd24+12], %r137;
	bra.uni 	$L__BB3_108;
$L__BB3_107:
	add.s32 	%r138, %r167, 3;
	cvt.rn.f32.u32 	%f81, %r138;
	mul.f32 	%f82, %f36, %f81;
	sub.f32 	%f83, %f82, %f40;
	neg.f32 	%f84, %f83;
	div.rn.f32 	%f85, %f84, %f36;
	st.global.f32 	[%rd24+12], %f85;
$L__BB3_108:
	add.s32 	%r75, %r167, 4;
	add.s32 	%r139, %r167, 2;
	setp.lt.s32 	%p63, %r139, %r106;
	mov.u32 	%r166, %r59;
	mov.u32 	%r167, %r75;
	@%p63 bra 	$L__BB3_59;
$L__BB3_109:
	ret;

}


// ===== COMPILED SASS (sm_100) =====

	.target	sm_100

	.elftype	@"ET_EXEC"


//--------------------- .note.nv.tkinfo           --------------------------
	.section	.note.nv.tkinfo,"",@"SHT_NOTE"
	.sectionflags	@"SHF_NOTE_NV_TKINFO"
	.tkinfo
        /*0018*/ 	.word	0x00000002
        /*0030*/ 	.string	""
        /*0030*/ 	.string	"ptxas"
        /*0030*/ 	.string	"Cuda compilation tools, release 13.0, V13.0.88"
        /*0030*/ 	.string	"Build cuda_13.0.r13.0/compiler.36424714_0"
        /*0030*/ 	.string	"-arch sm_100 -m 64 "



//--------------------- .note.nv.cuinfo           --------------------------
	.section	.note.nv.cuinfo,"",@"SHT_NOTE"
	.sectionflags	@"SHF_NOTE_NV_CUINFO"
        /*0018*/ 	.short	0x0002
        /*001a*/ 	.short	0x0064
        /*001c*/ 	.short	0x0082
	.zero		2


//--------------------- .nv.info                  --------------------------
	.section	.nv.info,"",@"SHT_CUDA_INFO"
	.align	4


	//----- nvinfo : EIATTR_REGCOUNT
	.align		4
        /*0000*/ 	.byte	0x04, 0x2f
        /*0002*/ 	.short	(.L_1 - .L_0)
	.align		4
.L_0:
        /*0004*/ 	.word	index@(cg_batch_f32)
        /*0008*/ 	.word	0x00000022


	//----- nvinfo : EIATTR_FRAME_SIZE
	.align		4
.L_1:
        /*000c*/ 	.byte	0x04, 0x11
        /*000e*/ 	.short	(.L_3 - .L_2)
	.align		4
.L_2:
        /*0010*/ 	.word	index@($__internal_2_$__cuda_sm3x_div_rn_noftz_f32_slowpath)
        /*0014*/ 	.word	0x00000000


	//----- nvinfo : EIATTR_FRAME_SIZE
	.align		4
.L_3:
        /*0018*/ 	.byte	0x04, 0x11
        /*001a*/ 	.short	(.L_5 - .L_4)
	.align		4
.L_4:
        /*001c*/ 	.word	index@(cg_batch_f32)
        /*0020*/ 	.word	0x00000000


	//----- nvinfo : EIATTR_REGCOUNT
	.align		4
.L_5:
        /*0024*/ 	.byte	0x04, 0x2f
        /*0026*/ 	.short	(.L_7 - .L_6)
	.align		4
.L_6:
        /*0028*/ 	.word	index@(cg_many_series_one_param_f32)
        /*002c*/ 	.word	0x00000028


	//----- nvinfo : EIATTR_FRAME_SIZE
	.align		4
.L_7:
        /*0030*/ 	.byte	0x04, 0x11
        /*0032*/ 	.short	(.L_9 - .L_8)
	.align		4
.L_8:
        /*0034*/ 	.word	index@($__internal_1_$__cuda_sm3x_div_rn_noftz_f32_slowpath)
        /*0038*/ 	.word	0x00000000


	//----- nvinfo : EIATTR_FRAME_SIZE
	.align		4
.L_9:
        /*003c*/ 	.byte	0x04, 0x11
        /*003e*/ 	.short	(.L_11 - .L_10)
	.align		4
.L_10:
        /*0040*/ 	.word	index@(cg_many_series_one_param_f32)
        /*0044*/ 	.word	0x00000000


	//----- nvinfo : EIATTR_REGCOUNT
	.align		4
.L_11:
        /*0048*/ 	.byte	0x04, 0x2f
        /*004a*/ 	.short	(.L_13 - .L_12)
	.align		4
.L_12:
        /*004c*/ 	.word	index@(cg_build_prefix_f32)
        /*0050*/ 	.word	0x00000020


	//----- nvinfo : EIATTR_FRAME_SIZE
	.align		4
.L_13:
        /*0054*/ 	.byte	0x04, 0x11
        /*0056*/ 	.short	(.L_15 - .L_14)
	.align		4
.L_14:
        /*0058*/ 	.word	index@(cg_build_prefix_f32)
        /*005c*/ 	.word	0x00000000


	//----- nvinfo : EIATTR_REGCOUNT
	.align		4
.L_15:
        /*0060*/ 	.byte	0x04, 0x2f
        /*0062*/ 	.short	(.L_17 - .L_16)
	.align		4
.L_16:
        /*0064*/ 	.word	index@(cg_batch_from_prefix_f32)
        /*0068*/ 	.word	0x00000020


	//----- nvinfo : EIATTR_FRAME_SIZE
	.align		4
.L_17:
        /*006c*/ 	.byte	0x04, 0x11
        /*006e*/ 	.short	(.L_19 - .L_18)
	.align		4
.L_18:
        /*0070*/ 	.word	index@($__internal_0_$__cuda_sm3x_div_rn_noftz_f32_slowpath)
        /*0074*/ 	.word	0x00000000


	//----- nvinfo : EIATTR_FRAME_SIZE
	.align		4
.L_19:
        /*0078*/ 	.byte	0x04, 0x11
        /*007a*/ 	.short	(.L_21 - .L_20)
	.align		4
.L_20:
        /*007c*/ 	.word	index@(cg_batch_from_prefix_f32)
        /*0080*/ 	.word	0x00000000


	//----- nvinfo : EIATTR_MIN_STACK_SIZE
	.align		4
.L_21:
        /*0084*/ 	.byte	0x04, 0x12
        /*0086*/ 	.short	(.L_23 - .L_22)
	.align		4
.L_22:
        /*0088*/ 	.word	index@(cg_batch_from_prefix_f32)
        /*008c*/ 	.word	0x00000000


	//----- nvinfo : EIATTR_MIN_STACK_SIZE
	.align		4
.L_23:
        /*0090*/ 	.byte	0x04, 0x12
        /*0092*/ 	.short	(.L_25 - .L_24)
	.align		4
.L_24:
        /*0094*/ 	.word	index@(cg_build_prefix_f32)
        /*0098*/ 	.word	0x00000000


	//----- nvinfo : EIATTR_MIN_STACK_SIZE
	.align		4
.L_25:
        /*009c*/ 	.byte	0x04, 0x12
        /*009e*/ 	.short	(.L_27 - .L_26)
	.align		4
.L_26:
        /*00a0*/ 	.word	index@(cg_many_series_one_param_f32)
        /*00a4*/ 	.word	0x00000000


	//----- nvinfo : EIATTR_MIN_STACK_SIZE
	.align		4
.L_27:
        /*00a8*/ 	.byte	0x04, 0x12
        /*00aa*/ 	.short	(.L_29 - .L_28)
	.align		4
.L_28:
        /*00ac*/ 	.word	index@(cg_batch_f32)
        /*00b0*/ 	.word	0x00000000
.L_29:


//--------------------- .nv.compat                --------------------------
	.section	.nv.compat,"",@"SHT_CUDA_COMPAT_INFO"
	.align	4
        /*0000*/ 	.byte	0x02, 0x09, 0x00, 0x00, 0x02, 0x02, 0x01, 0x00, 0x02, 0x05, 0x05, 0x00, 0x03, 0x07, 0x01, 0x01
        /*0010*/ 	.byte	0x02, 0x03, 0x00, 0x00, 0x02, 0x06, 0x01, 0x00, 0x04, 0x0b, 0x08, 0x00, 0x01, 0x00, 0x00, 0x00
        /*0020*/ 	.byte	0x00, 0x00, 0x00, 0x00


//--------------------- .nv.info.cg_batch_from_prefix_f32 --------------------------
	.section	.nv.info.cg_batch_from_prefix_f32,"",@"SHT_CUDA_INFO"
	.sectionflags	@""
	.align	4


	//----- nvinfo : EIATTR_CUDA_API_VERSION
	.align		4
        /*0000*/ 	.byte	0x04, 0x37
        /*0002*/ 	.short	(.L_31 - .L_30)
.L_30:
        /*0004*/ 	.word	0x00000082


	//----- nvinfo : EIATTR_KPARAM_INFO
	.align		4
.L_31:
        /*0008*/ 	.byte	0x04, 0x17
        /*000a*/ 	.short	(.L_33 - .L_32)
.L_32:
        /*000c*/ 	.word	0x00000000
        /*0010*/ 	.short	0x0007
        /*0012*/ 	.short	0x0030
        /*0014*/ 	.byte	0x00, 0xf5, 0x21, 0x00


	//----- nvinfo : EIATTR_KPARAM_INFO
	.align		4
.L_33:
        /*0018*/ 	.byte	0x04, 0x17
        /*001a*/ 	.short	(.L_35 - .L_34)
.L_34:
        /*001c*/ 	.word	0x00000000
        /*0020*/ 	.short	0x0006
        /*0022*/ 	.short	0x0028
        /*0024*/ 	.byte	0x00, 0xf0, 0x11, 0x00


	//----- nvinfo : EIATTR_KPARAM_INFO
	.align		4
.L_35:
        /*0028*/ 	.byte	0x04, 0x17
        /*002a*/ 	.short	(.L_37 - .L_36)
.L_36:
        /*002c*/ 	.word	0x00000000
        /*0030*/ 	.short	0x0005
        /*0032*/ 	.short	0x0024
        /*0034*/ 	.byte	0x00, 0xf0, 0x11, 0x00


	//----- nvinfo : EIATTR_KPARAM_INFO
	.align		4
.L_37:
        /*0038*/ 	.byte	0x04, 0x17
        /*003a*/ 	.short	(.L_39 - .L_38)
.L_38:
        /*003c*/ 	.word	0x00000000
        /*0040*/ 	.short	0x0004
        /*0042*/ 	.short	0x0020
        /*0044*/ 	.byte	0x00, 0xf0, 0x11, 0x00


	//----- nvinfo : EIATTR_KPARAM_INFO
	.align		4
.L_39:
        /*0048*/ 	.byte	0x04, 0x17
        /*004a*/ 	.short	(.L_41 - .L_40)
.L_40:
        /*004c*/ 	.word	0x00000000
        /*0050*/ 	.short	0x0003
        /*0052*/ 	.short	0x0018
        /*0054*/ 	.byte	0x00, 0xf5, 0x21, 0x00


	//----- nvinfo : EIATTR_KPARAM_INFO
	.align		4
.L_41:
        /*0058*/ 	.byte	0x04, 0x17
        /*005a*/ 	.short	(.L_43 - .L_42)
.L_42:
        /*005c*/ 	.word	0x00000000
        /*0060*/ 	.short	0x0002
        /*0062*/ 	.short	0x0010
        /*0064*/ 	.byte	0x00, 0xf5, 0x21, 0x00


	//----- nvinfo : EIATTR_KPARAM_INFO
	.align		4
.L_43:
        /*0068*/ 	.byte	0x04, 0x17
        /*006a*/ 	.short	(.L_45 - .L_44)
.L_44:
        /*006c*/ 	.word	0x00000000
        /*0070*/ 	.short	0x0001
        /*0072*/ 	.short	0x0008
        /*0074*/ 	.byte	0x00, 0xf5, 0x21, 0x00


	//----- nvinfo : EIATTR_KPARAM_INFO
	.align		4
.L_45:
        /*0078*/ 	.byte	0x04, 0x17
        /*007a*/ 	.short	(.L_47 - .L_46)
.L_46:
        /*007c*/ 	.word	0x00000000
        /*0080*/ 	.short	0x0000
        /*0082*/ 	.short	0x0000
        /*0084*/ 	.byte	0x00, 0xf5, 0x21, 0x00


	//----- nvinfo : EIATTR_SPARSE_MMA_MASK
	.align		4
.L_47:
        /*0088*/ 	.byte	0x03, 0x50
        /*008a*/ 	.short	0x0000


	//----- nvinfo : EIATTR_MAXREG_COUNT
	.align		4
        /*008c*/ 	.byte	0x03, 0x1b
        /*008e*/ 	.short	0x00ff


	//----- nvinfo : EIATTR_MERCURY_ISA_VERSION
	.align		4
        /*0090*/ 	.byte	0x03, 0x5f
        /*0092*/ 	.short	0x0101


	//----- nvinfo : EIATTR_VRC_CTA_INIT_COUNT
	.align		4
        /*0094*/ 	.byte	0x02, 0x4a
	.zero		1
	.zero		1


	//----- nvinfo : EIATTR_EXIT_INSTR_OFFSETS
	.align		4
        /*0098*/ 	.byte	0x04, 0x1c
        /*009a*/ 	.short	(.L_49 - .L_48)


	//   ....[0]....
.L_48:
        /*009c*/ 	.word	0x00000070


	//   ....[1]....
        /*00a0*/ 	.word	0x00000190


	//   ....[2]....
        /*00a4*/ 	.word	0x000003b0


	//   ....[3]....
        /*00a8*/ 	.word	0x000004b0


	//   ....[4]....
        /*00ac*/ 	.word	0x00000570


	//   ....[5]....
        /*00b0*/ 	.word	0x00000640


	//   ....[6]....
        /*00b4*/ 	.word	0x000006a0


	//   ....[7]....
        /*00b8*/ 	.word	0x000008c0


	//   ....[8]....
        /*00bc*/ 	.word	0x000009c0


	//   ....[9]....
        /*00c0*/ 	.word	0x00000a80


	//   ....[10]....
        /*00c4*/ 	.word	0x00000b60


	//   ....[11]....
        /*00c8*/ 	.word	0x000010d0


	//   ....[12]....
        /*00cc*/ 	.word	0x00001510


	//   ....[13]....
        /*00d0*/ 	.word	0x000020c0


	//   ....[14]....
        /*00d4*/ 	.word	0x000020e0


	//   ....[15]....
        /*00d8*/ 	.word	0x00002350


	//   ....[16]....
        /*00dc*/ 	.word	0x00002460


	//   ....[17]....
        /*00e0*/ 	.word	0x00002500


	//   ....[18]....
        /*00e4*/ 	.word	0x000025c0


	//----- nvinfo : EIATTR_CRS_STACK_SIZE
	.align		4
.L_49:
        /*00e8*/ 	.byte	0x04, 0x1e
        /*00ea*/ 	.short	(.L_51 - .L_50)
.L_50:
        /*00ec*/ 	.word	0x00000000


	//----- nvinfo : EIATTR_CBANK_PARAM_SIZE
	.align		4
.L_51:
        /*00f0*/ 	.byte	0x03, 0x19
        /*00f2*/ 	.short	0x0038


	//----- nvinfo : EIATTR_PARAM_CBANK
	.align		4
        /*00f4*/ 	.byte	0x04, 0x0a
        /*00f6*/ 	.short	(.L_53 - .L_52)
	.align		4
.L_52:
        /*00f8*/ 	.word	index@(.nv.constant0.cg_batch_from_prefix_f32)
        /*00fc*/ 	.short	0x0380
        /*00fe*/ 	.short	0x0038


	//----- nvinfo : EIATTR_SW_WAR
	.align		4
.L_53:
        /*0100*/ 	.byte	0x04, 0x36
        /*0102*/ 	.short	(.L_55 - .L_54)
.L_54:
        /*0104*/ 	.word	0x00000008
.L_55:


//--------------------- .nv.info.cg_build_prefix_f32 --------------------------
	.section	.nv.info.cg_build_prefix_f32,"",@"SHT_CUDA_INFO"
	.sectionflags	@""
	.align	4


	//----- nvinfo : EIATTR_CUDA_API_VERSION
	.align		4
        /*0000*/ 	.byte	0x04, 0x37
        /*0002*/ 	.short	(.L_57 - .L_56)
.L_56:
        /*0004*/ 	.word	0x00000082


	//----- nvinfo : EIATTR_KPARAM_INFO
	.align		4
.L_57:
        /*0008*/ 	.byte	0x04, 0x17
        /*000a*/ 	.short	(.L_59 - .L_58)
.L_58:
        /*000c*/ 	.word	0x00000000
        /*0010*/ 	.short	0x0004
        /*0012*/ 	.short	0x0020
        /*0014*/ 	.byte	0x00, 0xf5, 0x21, 0x00


	//----- nvinfo : EIATTR_KPARAM_INFO
	.align		4
.L_59:
        /*0018*/ 	.byte	0x04, 0x17
        /*001a*/ 	.short	(.L_61 - .L_60)
.L_60:
        /*001c*/ 	.word	0x00000000
        /*0020*/ 	.short	0x0003
        /*0022*/ 	.short	0x0018
        /*0024*/ 	.byte	0x00, 0xf5, 0x21, 0x00


	//----- nvinfo : EIATTR_KPARAM_INFO
	.align		4
.L_61:
        /*0028*/ 	.byte	0x04, 0x17
        /*002a*/ 	.short	(.L_63 - .L_62)
.L_62:
        /*002c*/ 	.word	0x00000000
        /*0030*/ 	.short	0x0002
        /*0032*/ 	.short	0x0010
        /*0034*/ 	.byte	0x00, 0xf5, 0x21, 0x00


	//----- nvinfo : EIATTR_KPARAM_INFO
	.align		4
.L_63:
        /*0038*/ 	.byte	0x04, 0x17
        /*003a*/ 	.short	(.L_65 - .L_64)
.L_64:
        /*003c*/ 	.word	0x00000000
        /*0040*/ 	.short	0x0001
        /*0042*/ 	.short	0x0008
        /*0044*/ 	.byte	0x00, 0xf0, 0x11, 0x00


	//----- nvinfo : EIATTR_KPARAM_INFO
	.align		4
.L_65:
        /*0048*/ 	.byte	0x04, 0x17
        /*004a*/ 	.short	(.L_67 - .L_66)
.L_66:
        /*004c*/ 	.word	0x00000000
        /*0050*/ 	.short	0x0000
        /*0052*/ 	.short	0x0000
        /*0054*/ 	.byte	0x00, 0xf5, 0x21, 0x00


	//----- nvinfo : EIATTR_SPARSE_MMA_MASK
	.align		4
.L_67:
        /*0058*/ 	.byte	0x03, 0x50
        /*005a*/ 	.short	0x0000


	//----- nvinfo : EIATTR_MAXREG_COUNT
	.align		4
        /*005c*/ 	.byte	0x03, 0x1b
        /*005e*/ 	.short	0x00ff


	//----- nvinfo : EIATTR_MERCURY_ISA_VERSION
	.align		4
        /*0060*/ 	.byte	0x03, 0x5f
        /*0062*/ 	.short	0x0101


	//----- nvinfo : EIATTR_VRC_CTA_INIT_COUNT
	.align		4
        /*0064*/ 	.byte	0x02, 0x4a
	.zero		1
	.zero		1


	//----- nvinfo : EIATTR_EXIT_INSTR_OFFSETS
	.align		4
        /*0068*/ 	.byte	0x04, 0x1c
        /*006a*/ 	.short	(.L_69 - .L_68)


	//   ....[0]....
.L_68:
        /*006c*/ 	.word	0x00000090


	//   ....[1]....
        /*0070*/ 	.word	0x00000810


	//   ....[2]....
        /*0074*/ 	.word	0x00000be0


	//   ....[3]....
        /*0078*/ 	.word	0x00000e30


	//   ....[4]....
        /*007c*/ 	.word	0x00000f80


	//----- nvinfo : EIATTR_CBANK_PARAM_SIZE
	.align		4
.L_69:
        /*0080*/ 	.byte	0x03, 0x19
        /*0082*/ 	.short	0x0028


	//----- nvinfo : EIATTR_PARAM_CBANK
	.align		4
        /*0084*/ 	.byte	0x04, 0x0a
        /*0086*/ 	.short	(.L_71 - .L_70)
	.align		4
.L_70:
        /*0088*/ 	.word	index@(.nv.constant0.cg_build_prefix_f32)
        /*008c*/ 	.short	0x0380
        /*008e*/ 	.short	0x0028


	//----- nvinfo : EIATTR_SW_WAR
	.align		4
.L_71:
        /*0090*/ 	.byte	0x04, 0x36
        /*0092*/ 	.short	(.L_73 - .L_72)
.L_72:
        /*0094*/ 	.word	0x00000008
.L_73:


//--------------------- .nv.info.cg_many_series_one_param_f32 --------------------------
	.section	.nv.info.cg_many_series_one_param_f32,"",@"SHT_CUDA_INFO"
	.sectionflags	@""
	.align	4


	//----- nvinfo : EIATTR_CUDA_API_VERSION
	.align		4
        /*0000*/ 	.byte	0x04, 0x37
        /*0002*/ 	.short	(.L_75 - .L_74)
.L_74:
        /*0004*/ 	.word	0x00000082


	//----- nvinfo : EIATTR_KPARAM_INFO
	.align		4
.L_75:
        /*0008*/ 	.byte	0x04, 0x17
        /*000a*/ 	.short	(.L_77 - .L_76)
.L_76:
        /*000c*/ 	.word	0x00000000
        /*0010*/ 	.short	0x0005
        /*0012*/ 	.short	0x0020
        /*0014*/ 	.byte	0x00, 0xf5, 0x21, 0x00


	//----- nvinfo : EIATTR_KPARAM_INFO
	.align		4
.L_77:
        /*0018*/ 	.byte	0x04, 0x17
        /*001a*/ 	.short	(.L_79 - .L_78)
.L_78:
        /*001c*/ 	.word	0x00000000
        /*0020*/ 	.short	0x0004
        /*0022*/ 	.short	0x0018
        /*0024*/ 	.byte	0x00, 0xf0, 0x11, 0x00


	//----- nvinfo : EIATTR_KPARAM_INFO
	.align		4
.L_79:
        /*0028*/ 	.byte	0x04, 0x17
        /*002a*/ 	.short	(.L_81 - .L_80)
.L_80:
        /*002c*/ 	.word	0x00000000
        /*0030*/ 	.short	0x0003
        /*0032*/ 	.short	0x0014
        /*0034*/ 	.byte	0x00, 0xf0, 0x11, 0x00


	//----- nvinfo : EIATTR_KPARAM_INFO
	.align		4
.L_81:
        /*0038*/ 	.byte	0x04, 0x17
        /*003a*/ 	.short	(.L_83 - .L_82)
.L_82:
        /*003c*/ 	.word	0x00000000
        /*0040*/ 	.short	0x0002
        /*0042*/ 	.short	0x0010
        /*0044*/ 	.byte	0x00, 0xf0, 0x11, 0x00


	//----- nvinfo : EIATTR_KPARAM_INFO
	.align		4
.L_83:
        /*0048*/ 	.byte	0x04, 0x17
        /*004a*/ 	.short	(.L_85 - .L_84)
.L_84:
        /*004c*/ 	.word	0x00000000
        /*0050*/ 	.short	0x0001
        /*0052*/ 	.short	0x0008
        /*0054*/ 	.byte	0x00, 0xf5, 0x21, 0x00


	//----- nvinfo : EIATTR_KPARAM_INFO
	.align		4
.L_85:
        /*0058*/ 	.byte	0x04, 0x17
        /*005a*/ 	.short	(.L_87 - .L_86)
.L_86:
        /*005c*/ 	.word	0x00000000
        /*0060*/ 	.short	0x0000
        /*0062*/ 	.short	0x0000
        /*0064*/ 	.byte	0x00, 0xf5, 0x21, 0x00


	//----- nvinfo : EIATTR_SPARSE_MMA_MASK
	.align		4
.L_87:
        /*0068*/ 	.byte	0x03, 0x50
        /*006a*/ 	.short	0x0000


	//----- nvinfo : EIATTR_MAXREG_COUNT
	.align		4
        /*006c*/ 	.byte	0x03, 0x1b
        /*006e*/ 	.short	0x00ff


	//----- nvinfo : EIATTR_MERCURY_ISA_VERSION
	.align		4
        /*0070*/ 	.byte	0x03, 0x5f
        /*0072*/ 	.short	0x0101


	//----- nvinfo : EIATTR_VRC_CTA_INIT_COUNT
	.align		4
        /*0074*/ 	.byte	0x02, 0x4a
	.zero		1
	.zero		1


	//----- nvinfo : EIATTR_EXIT_INSTR_OFFSETS
	.align		4
        /*0078*/ 	.byte	0x04, 0x1c
        /*007a*/ 	.short	(.L_89 - .L_88)


	//   ....[0]....
.L_88:
        /*007c*/ 	.word	0x00000070


	//   ....[1]....
        /*0080*/ 	.word	0x00000120


	//   ....[2]....
        /*0084*/ 	.word	0x00000400


	//   ....[3]....
        /*0088*/ 	.word	0x00000560


	//   ....[4]....
        /*008c*/ 	.word	0x00000640


	//   ....[5]....
        /*0090*/ 	.word	0x000006b0


	//   ....[6]....
        /*0094*/ 	.word	0x00000750


	//   ....[7]....
        /*0098*/ 	.word	0x00000a30


	//   ....[8]....
        /*009c*/ 	.word	0x00000b90


	//   ....[9]....
        /*00a0*/ 	.word	0x00000c70


	//   ....[10]....
        /*00a4*/ 	.word	0x00000ce0


	//   ....[11]....
        /*00a8*/ 	.word	0x00000d50


	//   ....[12]....
        /*00ac*/ 	.word	0x00001030


	//   ....[13]....
        /*00b0*/ 	.word	0x00001190


	//   ....[14]....
        /*00b4*/ 	.word	0x00001270


	//   ....[15]....
        /*00b8*/ 	.word	0x000012f0


	//   ....[16]....
        /*00bc*/ 	.word	0x00003160


	//   ....[17]....
        /*00c0*/ 	.word	0x00003760


	//   ....[18]....
        /*00c4*/ 	.word	0x000047a0


	//   ....[19]....
        /*00c8*/ 	.word	0x000047c0


	//   ....[20]....
        /*00cc*/ 	.word	0x00004c80


	//   ....[21]....
        /*00d0*/ 	.word	0x00004e90


	//   ....[22]....
        /*00d4*/ 	.word	0x00004fe0


	//   ....[23]....
        /*00d8*/ 	.word	0x00005060


	//----- nvinfo : EIATTR_CRS_STACK_SIZE
	.align		4
.L_89:
        /*00dc*/ 	.byte	0x04, 0x1e
        /*00de*/ 	.short	(.L_91 - .L_90)
.L_90:
        /*00e0*/ 	.word	0x00000000


	//----- nvinfo : EIATTR_CBANK_PARAM_SIZE
	.align		4
.L_91:
        /*00e4*/ 	.byte	0x03, 0x19
        /*00e6*/ 	.short	0x0028


	//----- nvinfo : EIATTR_PARAM_CBANK
	.align		4
        /*00e8*/ 	.byte	0x04, 0x0a
        /*00ea*/ 	.short	(.L_93 - .L_92)
	.align		4
.L_92:
        /*00ec*/ 	.word	index@(.nv.constant0.cg_many_series_one_param_f32)
        /*00f0*/ 	.short	0x0380
        /*00f2*/ 	.short	0x0028


	//----- nvinfo : EIATTR_SW_WAR
	.align		4
.L_93:
        /*00f4*/ 	.byte	0x04, 0x36
        /*00f6*/ 	.short	(.L_95 - .L_94)
.L_94:
        /*00f8*/ 	.word	0x00000008
.L_95:


//--------------------- .nv.info.cg_batch_f32     --------------------------
	.section	.nv.info.cg_batch_f32,"",@"SHT_CUDA_INFO"
	.sectionflags	@""
	.align	4


	//----- nvinfo : EIATTR_CUDA_API_VERSION
	.align		4
        /*0000*/ 	.byte	0x04, 0x37
        /*0002*/ 	.short	(.L_97 - .L_96)
.L_96:
        /*0004*/ 	.word	0x00000082


	//----- nvinfo : EIATTR_KPARAM_INFO
	.align		4
.L_97:
        /*0008*/ 	.byte	0x04, 0x17
        /*000a*/ 	.short	(.L_99 - .L_98)
.L_98:
        /*000c*/ 	.word	0x00000000
        /*0010*/ 	.short	0x0005
        /*0012*/ 	.short	0x0020
        /*0014*/ 	.byte	0x00, 0xf5, 0x21, 0x00


	//----- nvinfo : EIATTR_KPARAM_INFO
	.align		4
.L_99:
        /*0018*/ 	.byte	0x04, 0x17
        /*001a*/ 	.short	(.L_101 - .L_100)
.L_100:
        /*001c*/ 	.word	0x00000000
        /*0020*/ 	.short	0x0004
        /*0022*/ 	.short	0x0018
        /*0024*/ 	.byte	0x00, 0xf0, 0x11, 0x00


	//----- nvinfo : EIATTR_KPARAM_INFO
	.align		4
.L_101:
        /*0028*/ 	.byte	0x04, 0x17
        /*002a*/ 	.short	(.L_103 - .L_102)
.L_102:
        /*002c*/ 	.word	0x00000000
        /*0030*/ 	.short	0x0003
        /*0032*/ 	.short	0x0014
        /*0034*/ 	.byte	0x00, 0xf0, 0x11, 0x00


	//----- nvinfo : EIATTR_KPARAM_INFO
	.align		4
.L_103:
        /*0038*/ 	.byte	0x04, 0x17
        /*003a*/ 	.short	(.L_105 - .L_104)
.L_104:
        /*003c*/ 	.word	0x00000000
        /*0040*/ 	.short	0x0002
        /*0042*/ 	.short	0x0010
        /*0044*/ 	.byte	0x00, 0xf0, 0x11, 0x00


	//----- nvinfo : EIATTR_KPARAM_INFO
	.align		4
.L_105:
        /*0048*/ 	.byte	0x04, 0x17
        /*004a*/ 	.short	(.L_107 - .L_106)
.L_106:
        /*004c*/ 	.word	0x00000000
        /*0050*/ 	.short	0x0001
        /*0052*/ 	.short	0x0008
        /*0054*/ 	.byte	0x00, 0xf5, 0x21, 0x00


	//----- nvinfo : EIATTR_KPARAM_INFO
	.align		4
.L_107:
        /*0058*/ 	.byte	0x04, 0x17
        /*005a*/ 	.short	(.L_109 - .L_108)
.L_108:
        /*005c*/ 	.word	0x00000000
        /*0060*/ 	.short	0x0000
        /*0062*/ 	.short	0x0000
        /*0064*/ 	.byte	0x00, 0xf5, 0x21, 0x00


	//----- nvinfo : EIATTR_SPARSE_MMA_MASK
	.align		4
.L_109:
        /*0068*/ 	.byte	0x03, 0x50
        /*006a*/ 	.short	0x0000


	//----- nvinfo : EIATTR_MAXREG_COUNT
	.align		4
        /*006c*/ 	.byte	0x03, 0x1b
        /*006e*/ 	.short	0x00ff


	//----- nvinfo : EIATTR_MERCURY_ISA_VERSION
	.align		4
        /*0070*/ 	.byte	0x03, 0x5f
        /*0072*/ 	.short	0x0101


	//----- nvinfo : EIATTR_VRC_CTA_INIT_COUNT
	.align		4
        /*0074*/ 	.byte	0x02, 0x4a
	.zero		1
	.zero		1


	//----- nvinfo : EIATTR_EXIT_INSTR_OFFSETS
	.align		4
        /*0078*/ 	.byte	0x04, 0x1c
        /*007a*/ 	.short	(.L_111 - .L_110)


	//   ....[0]....
.L_110:
        /*007c*/ 	.word	0x00000070


	//   ....[1]....
        /*0080*/ 	.word	0x00000190


	//   ....[2]....
        /*0084*/ 	.word	0x000003b0


	//   ....[3]....
        /*0088*/ 	.word	0x000004b0


	//   ....[4]....
        /*008c*/ 	.word	0x00000570


	//   ....[5]....
        /*0090*/ 	.word	0x00000640


	//   ....[6]....
        /*0094*/ 	.word	0x000006a0


	//   ....[7]....
        /*0098*/ 	.word	0x000008c0


	//   ....[8]....
        /*009c*/ 	.word	0x000009c0


	//   ....[9]....
        /*00a0*/ 	.word	0x00000a80


	//   ....[10]....
        /*00a4*/ 	.word	0x00000b60


	//   ....[11]....
        /*00a8*/ 	.word	0x000023d0


	//   ....[12]....
        /*00ac*/ 	.word	0x00002920


	//   ....[13]....
        /*00b0*/ 	.word	0x000035d0


	//   ....[14]....
        /*00b4*/ 	.word	0x000035f0


	//   ....[15]....
        /*00b8*/ 	.word	0x00003860


	//   ....[16]....
        /*00bc*/ 	.word	0x00003970


	//   ....[17]....
        /*00c0*/ 	.word	0x00003a10


	//   ....[18]....
        /*00c4*/ 	.word	0x00003ad0


	//----- nvinfo : EIATTR_CRS_STACK_SIZE
	.align		4
.L_111:
        /*00c8*/ 	.byte	0x04, 0x1e
        /*00ca*/ 	.short	(.L_113 - .L_112)
.L_112:
        /*00cc*/ 	.word	0x00000000


	//----- nvinfo : EIATTR_CBANK_PARAM_SIZE
	.align		4
.L_113:
        /*00d0*/ 	.byte	0x03, 0x19
        /*00d2*/ 	.short	0x0028


	//----- nvinfo : EIATTR_PARAM_CBANK
	.align		4
        /*00d4*/ 	.byte	0x04, 0x0a
        /*00d6*/ 	.short	(.L_115 - .L_114)
	.align		4
.L_114:
        /*00d8*/ 	.word	index@(.nv.constant0.cg_batch_f32)
        /*00dc*/ 	.short	0x0380
        /*00de*/ 	.short	0x0028


	//----- nvinfo : EIATTR_SW_WAR
	.align		4
.L_115:
        /*00e0*/ 	.byte	0x04, 0x36
        /*00e2*/ 	.short	(.L_117 - .L_116)
.L_116:
        /*00e4*/ 	.word	0x00000008
.L_117:


//--------------------- .nv.callgraph             --------------------------
	.section	.nv.callgraph,"",@"SHT_CUDA_CALLGRAPH"
	.align	4
	.sectionentsize	8
	.align		4
        /*0000*/ 	.word	0x00000000
	.align		4
        /*0004*/ 	.word	0xffffffff
	.align		4
        /*0008*/ 	.word	0x00000000
	.align		4
        /*000c*/ 	.word	0xfffffffe
	.align		4
        /*0010*/ 	.word	0x00000000
	.align		4
        /*0014*/ 	.word	0xfffffffd
	.align		4
        /*0018*/ 	.word	0x00000000
	.align		4
        /*001c*/ 	.word	0xfffffffc


//--------------------- .text.cg_batch_from_prefix_f32 --------------------------
	.section	.text.cg_batch_from_prefix_f32,"ax",@progbits
	.align	128
        .global         cg_batch_from_prefix_f32
        .type           cg_batch_from_prefix_f32,@function
        .size           cg_batch_from_prefix_f32,(.L_x_230 - cg_batch_from_prefix_f32)
        .other          cg_batch_from_prefix_f32,@"STO_CUDA_ENTRY STV_DEFAULT"
cg_batch_from_prefix_f32:
.text.cg_batch_from_prefix_f32:
[----:B------:R-:W-:Y:S01]  /*0000*/  LDC R1, c[0x0][0x37c] ;  /* 0x0000df00ff017b82 */ /* 0x000fe20000000800 */
[----:B------:R-:W0:Y:S07]  /*0010*/  S2R R0, SR_TID.X ;  /* 0x0000000000007919 */ /* 0x000e2e0000002100 */
[----:B------:R-:W0:Y:S01]  /*0020*/  S2UR UR4, SR_CTAID.X ;  /* 0x00000000000479c3 */ /* 0x000e220000002500 */
[----:B------:R-:W1:Y:S07]  /*0030*/  LDCU UR5, c[0x0][0x3a4] ;  /* 0x00007480ff0577ac */ /* 0x000e6e0008000800 */
[----:B------:R-:W0:Y:S02]  /*0040*/  LDC R3, c[0x0][0x360] ;  /* 0x0000d800ff037b82 */ /* 0x000e240000000800 */
[----:B0-----:R-:W-:-:S05]  /*0050*/  IMAD R3, R3, UR4, R0 ;  /* 0x0000000403037c24 */ /* 0x001fca000f8e0200 */
[----:B-1----:R-:W-:-:S13]  /*0060*/  ISETP.GE.AND P0, PT, R3, UR5, PT ;  /* 0x0000000503007c0c */ /* 0x002fda000bf06270 */
[----:B------:R-:W-:Y:S05]  /*0070*/  @P0 EXIT ;  /* 0x000000000000094d */ /* 0x000fea0003800000 */
[----:B------:R-:W0:Y:S01]  /*0080*/  LDC.64 R22, c[0x0][0x398] ;  /* 0x0000e600ff167b82 */ /* 0x000e220000000a00 */
[----:B------:R-:W1:Y:S01]  /*0090*/  LDCU.64 UR4, c[0x0][0x358] ;  /* 0x00006b00ff0477ac */ /* 0x000e620008000a00 */
[----:B------:R-:W2:Y:S06]  /*00a0*/  LDCU.64 UR6, c[0x0][0x3b0] ;  /* 0x00007600ff0677ac */ /* 0x000eac0008000a00 */
[----:B------:R-:W3:Y:S08]  /*00b0*/  LDC R17, c[0x0][0x3a8] ;  /* 0x0000ea00ff117b82 */ /* 0x000ef00000000800 */
[----:B------:R-:W4:Y:S01]  /*00c0*/  LDC R0, c[0x0][0x3a0] ;  /* 0x0000e800ff007b82 */ /* 0x000f220000000800 */
[----:B0-----:R-:W-:-:S06]  /*00d0*/  IMAD.WIDE R22, R3, 0x4, R22 ;  /* 0x0000000403167825 */ /* 0x001fcc00078e0216 */
[----:B-1----:R-:W5:Y:S01]  /*00e0*/  LDG.E.CONSTANT R22, desc[UR4][R22.64] ;  /* 0x0000000416167981 */ /* 0x002f62000c1e9900 */
[----:B---3--:R-:W-:Y:S02]  /*00f0*/  ISETP.GT.AND P0, PT, R17, -0x1, PT ;  /* 0xffffffff1100780c */ /* 0x008fe40003f04270 */
[----:B----4-:R-:W-:Y:S01]  /*0100*/  ISETP.GT.AND P2, PT, R0, R17, PT ;  /* 0x000000110000720c */ /* 0x010fe20003f44270 */
[----:B------:R-:W-:-:S04]  /*0110*/  IMAD R3, R3, R0, RZ ;  /* 0x0000000003037224 */ /* 0x000fc800078e02ff */
[----:B------:R-:W-:-:S03]  /*0120*/  IMAD.WIDE R2, R3, 0x4, RZ ;  /* 0x0000000403027825 */ /* 0x000fc600078e02ff */
[----:B--2---:R-:W-:-:S04]  /*0130*/  IADD3 R12, P1, PT, R2, UR6, RZ ;  /* 0x00000006020c7c10 */ /* 0x004fc8000ff3e0ff */
[----:B------:R-:W-:Y:S02]  /*0140*/  IADD3.X R13, PT, PT, R3, UR7, RZ, P1, !PT ;  /* 0x00000007030d7c10 */ /* 0x000fe40008ffe4ff */
[----:B-----5:R-:W-:-:S04]  /*0150*/  ISETP.GT.AND P0, PT, R22, RZ, P0 ;  /* 0x000000ff1600720c */ /* 0x020fc80000704270 */
[----:B------:R-:W-:-:S13]  /*0160*/  ISETP.LE.AND P0, PT, R22, R0, P0 ;  /* 0x000000001600720c */ /* 0x000fda0000703270 */
[----:B------:R-:W-:Y:S05]  /*0170*/  @P0 BRA P2, `(.L_x_0) ;  /* 0x0000000400380947 */ /* 0x000fea0001000000 */
[----:B------:R-:W-:-:S13]  /*0180*/  ISETP.GE.AND P0, PT, R0, 0x1, PT ;  /* 0x000000010000780c */ /* 0x000fda0003f06270 */
[----:B------:R-:W-:Y:S05]  /*0190*/  @!P0 EXIT ;  /* 0x000000000000894d */ /* 0x000fea0003800000 */
[C---:B------:R-:W-:Y:S01]  /*01a0*/  ISETP.GE.U32.AND P1, PT, R0.reuse, 0x10, PT ;  /* 0x000000100000780c */ /* 0x040fe20003f26070 */
[----:B------:R-:W-:Y:S01]  /*01b0*/  IMAD.MOV.U32 R7, RZ, RZ, RZ ;  /* 0x000000ffff077224 */ /* 0x000fe200078e00ff */
[----:B------:R-:W-:-:S04]  /*01c0*/  LOP3.LUT R10, R0, 0xf, RZ, 0xc0, !PT ;  /* 0x0000000f000a7812 */ /* 0x000fc800078ec0ff */
[----:B------:R-:W-:-:S07]  /*01d0*/  ISETP.NE.AND P0, PT, R10, RZ, PT ;  /* 0x000000ff0a00720c */ /* 0x000fce0003f05270 */
[----:B------:R-:W-:Y:S06]  /*01e0*/  @!P1 BRA `(.L_x_1) ;  /* 0x0000000000709947 */ /* 0x000fec0003800000 */
[----:B------:R-:W-:Y:S01]  /*01f0*/  IADD3 R8, P1, PT, R12, 0x20, RZ ;  /* 0x000000200c087810 */ /* 0x000fe20007f3e0ff */
[----:B------:R-:W-:Y:S01]  /*0200*/  IMAD.MOV.U32 R11, RZ, RZ, 0x7fffffff ;  /* 0x7fffffffff0b7424 */ /* 0x000fe200078e00ff */
[----:B------:R-:W-:-:S03]  /*0210*/  LOP3.LUT R7, R0, 0x7ffffff0, RZ, 0xc0, !PT ;  /* 0x7ffffff000077812 */ /* 0x000fc600078ec0ff */
[----:B------:R-:W-:Y:S01]  /*0220*/  IMAD.X R9, RZ, RZ, R13, P1 ;  /* 0x000000ffff097224 */ /* 0x000fe200008e060d */
[----:B------:R-:W-:-:S07]  /*0230*/  IADD3 R6, PT, PT, -R7, RZ, RZ ;  /* 0x000000ff07067210 */ /* 0x000fce0007ffe1ff */
.L_x_2:
[----:B0-----:R-:W-:Y:S02]  /*0240*/  IMAD.MOV.U32 R4, RZ, RZ, R8 ;  /* 0x000000ffff047224 */ /* 0x001fe400078e0008 */
[----:B------:R-:W-:Y:S02]  /*0250*/  IMAD.MOV.U32 R5, RZ, RZ, R9 ;  /* 0x000000ffff057224 */ /* 0x000fe400078e0009 */
[----:B------:R-:W-:Y:S01]  /*0260*/  VIADD R6, R6, 0x10 ;  /* 0x0000001006067836 */ /* 0x000fe20000000000 */
[----:B------:R-:W-:Y:S02]  /*0270*/  IADD3 R8, P2, PT, R4, 0x40, RZ ;  /* 0x0000004004087810 */ /* 0x000fe40007f5e0ff */
[----:B------:R0:W-:Y:S02]  /*0280*/  STG.E desc[UR4][R4.64+-0x20], R11 ;  /* 0xffffe00b04007986 */ /* 0x0001e4000c101904 */
[----:B------:R-:W-:Y:S02]  /*0290*/  ISETP.NE.AND P1, PT, R6, RZ, PT ;  /* 0x000000ff0600720c */ /* 0x000fe40003f25270 */
[----:B------:R0:W-:Y:S01]  /*02a0*/  STG.E desc[UR4][R4.64+-0x1c], R11 ;  /* 0xffffe40b04007986 */ /* 0x0001e2000c101904 */
[----:B------:R-:W-:-:S03]  /*02b0*/  IADD3.X R9, PT, PT, RZ, R5, RZ, P2, !PT ;  /* 0x00000005ff097210 */ /* 0x000fc600017fe4ff */
[----:B------:R0:W-:Y:S04]  /*02c0*/  STG.E desc[UR4][R4.64+-0x18], R11 ;  /* 0xffffe80b04007986 */ /* 0x0001e8000c101904 */
        /* <DEDUP_REMOVED lines=12> */
[----:B------:R0:W-:Y:S01]  /*0390*/  STG.E desc[UR4][R4.64+0x1c], R11 ;  /* 0x00001c0b04007986 */ /* 0x0001e2000c101904 */
[----:B------:R-:W-:Y:S05]  /*03a0*/  @P1 BRA `(.L_x_2) ;  /* 0xfffffffc00a41947 */ /* 0x000fea000383ffff */
.L_x_1:
[----:B------:R-:W-:Y:S05]  /*03b0*/  @!P0 EXIT ;  /* 0x000000000000894d */ /* 0x000fea0003800000 */
[----:B------:R-:W-:Y:S02]  /*03c0*/  ISETP.GE.U32.AND P0, PT, R10, 0x8, PT ;  /* 0x000000080a00780c */ /* 0x000fe40003f06070 */
[----:B------:R-:W-:-:S04]  /*03d0*/  LOP3.LUT R6, R0, 0x7, RZ, 0xc0, !PT ;  /* 0x0000000700067812 */ /* 0x000fc800078ec0ff */
[----:B------:R-:W-:-:S07]  /*03e0*/  ISETP.NE.AND P1, PT, R6, RZ, PT ;  /* 0x000000ff0600720c */ /* 0x000fce0003f25270 */
[----:B------:R-:W-:Y:S06]  /*03f0*/  @!P0 BRA `(.L_x_3) ;  /* 0x00000000002c8947 */ /* 0x000fec0003800000 */
[----:B------:R-:W-:Y:S02]  /*0400*/  IMAD.MOV.U32 R9, RZ, RZ, 0x7fffffff ;  /* 0x7fffffffff097424 */ /* 0x000fe400078e00ff */
[----:B0-----:R-:W-:-:S04]  /*0410*/  IMAD.WIDE.U32 R4, R7, 0x4, R12 ;  /* 0x0000000407047825 */ /* 0x001fc800078e000c */
[----:B------:R-:W-:Y:S01]  /*0420*/  VIADD R7, R7, 0x8 ;  /* 0x0000000807077836 */ /* 0x000fe20000000000 */
[----:B------:R1:W-:Y:S04]  /*0430*/  STG.E desc[UR4][R4.64], R9 ;  /* 0x0000000904007986 */ /* 0x0003e8000c101904 */
[----:B------:R1:W-:Y:S04]  /*0440*/  STG.E desc[UR4][R4.64+0x4], R9 ;  /* 0x0000040904007986 */ /* 0x0003e8000c101904 */
[----:B------:R1:W-:Y:S04]  /*0450*/  STG.E desc[UR4][R4.64+0x8], R9 ;  /* 0x0000080904007986 */ /* 0x0003e8000c101904 */
[----:B------:R1:W-:Y:S04]  /*0460*/  STG.E desc[UR4][R4.64+0xc], R9 ;  /* 0x00000c0904007986 */ /* 0x0003e8000c101904 */
[----:B------:R1:W-:Y:S04]  /*0470*/  STG.E desc[UR4][R4.64+0x10], R9 ;  /* 0x0000100904007986 */ /* 0x0003e8000c101904 */
[----:B------:R1:W-:Y:S04]  /*0480*/  STG.E desc[UR4][R4.64+0x14], R9 ;  /* 0x0000140904007986 */ /* 0x0003e8000c101904 */
[----:B------:R1:W-:Y:S04]  /*0490*/  STG.E desc[UR4][R4.64+0x18], R9 ;  /* 0x0000180904007986 */ /* 0x0003e8000c101904 */
[----:B------:R1:W-:Y:S02]  /*04a0*/  STG.E desc[UR4][R4.64+0x1c], R9 ;  /* 0x00001c0904007986 */ /* 0x0003e4000c101904 */
.L_x_3:
[----:B------:R-:W-:Y:S05]  /*04b0*/  @!P1 EXIT ;  /* 0x000000000000994d */ /* 0x000fea0003800000 */
[----:B------:R-:W-:Y:S02]  /*04c0*/  ISETP.GE.U32.AND P0, PT, R6, 0x4, PT ;  /* 0x000000040600780c */ /* 0x000fe40003f06070 */
[----:B------:R-:W-:-:S04]  /*04d0*/  LOP3.LUT R0, R0, 0x3, RZ, 0xc0, !PT ;  /* 0x0000000300007812 */ /* 0x000fc800078ec0ff */
[----:B------:R-:W-:-:S07]  /*04e0*/  ISETP.NE.AND P1, PT, R0, RZ, PT ;  /* 0x000000ff0000720c */ /* 0x000fce0003f25270 */
[----:B------:R-:W-:Y:S06]  /*04f0*/  @!P0 BRA `(.L_x_4) ;  /* 0x00000000001c8947 */ /* 0x000fec0003800000 */
[C---:B------:R-:W-:Y:S01]  /*0500*/  IMAD.WIDE.U32 R12, R7.reuse, 0x4, R12 ;  /* 0x00000004070c7825 */ /* 0x040fe200078e000c */
[----:B------:R-:W-:-:S03]  /*0510*/  IADD3 R7, PT, PT, R7, 0x4, RZ ;  /* 0x0000000407077810 */ /* 0x000fc60007ffe0ff */
[----:B01----:R-:W-:-:S05]  /*0520*/  IMAD.MOV.U32 R5, RZ, RZ, 0x7fffffff ;  /* 0x7fffffffff057424 */ /* 0x003fca00078e00ff */
[----:B------:R2:W-:Y:S04]  /*0530*/  STG.E desc[UR4][R12.64], R5 ;  /* 0x000000050c007986 */ /* 0x0005e8000c101904 */
[----:B------:R2:W-:Y:S04]  /*0540*/  STG.E desc[UR4][R12.64+0x4], R5 ;  /* 0x000004050c007986 */ /* 0x0005e8000c101904 */
[----:B------:R2:W-:Y:S04]  /*0550*/  STG.E desc[UR4][R12.64+0x8], R5 ;  /* 0x000008050c007986 */ /* 0x0005e8000c101904 */
[----:B------:R2:W-:Y:S02]  /*0560*/  STG.E desc[UR4][R12.64+0xc], R5 ;  /* 0x00000c050c007986 */ /* 0x0005e4000c101904 */
.L_x_4:
[----:B------:R-:W-:Y:S05]  /*0570*/  @!P1 EXIT ;  /* 0x000000000000994d */ /* 0x000fea0003800000 */
[----:B------:R-:W-:-:S04]  /*0580*/  IMAD.WIDE.U32 R2, R7, 0x4, R2 ;  /* 0x0000000407027825 */ /* 0x000fc800078e0002 */
[----:B------:R-:W-:Y:S01]  /*0590*/  IMAD.MOV R0, RZ, RZ, -R0 ;  /* 0x000000ffff007224 */ /* 0x000fe200078e0a00 */
[----:B01----:R-:W-:Y:S01]  /*05a0*/  IADD3 R4, P0, PT, R2, UR6, RZ ;  /* 0x0000000602047c10 */ /* 0x003fe2000ff1e0ff */
[----:B------:R-:W-:-:S03]  /*05b0*/  IMAD.MOV.U32 R7, RZ, RZ, 0x7fffffff ;  /* 0x7fffffffff077424 */ /* 0x000fc600078e00ff */
[----:B--2---:R-:W-:-:S09]  /*05c0*/  IADD3.X R5, PT, PT, R3, UR7, RZ, P0, !PT ;  /* 0x0000000703057c10 */ /* 0x004fd200087fe4ff */
.L_x_5:
[----:B------:R-:W-:Y:S01]  /*05d0*/  VIADD R0, R0, 0x1 ;  /* 0x0000000100007836 */ /* 0x000fe20000000000 */
[----:B0-----:R-:W-:Y:S01]  /*05e0*/  MOV R2, R4 ;  /* 0x0000000400027202 */ /* 0x001fe20000000f00 */
[--C-:B------:R-:W-:Y:S01]  /*05f0*/  IMAD.MOV.U32 R3, RZ, RZ, R5.reuse ;  /* 0x000000ffff037224 */ /* 0x100fe200078e0005 */
[----:B------:R-:W-:Y:S02]  /*0600*/  IADD3 R4, P1, PT, R4, 0x4, RZ ;  /* 0x0000000404047810 */ /* 0x000fe40007f3e0ff */
[----:B------:R-:W-:Y:S02]  /*0610*/  ISETP.NE.AND P0, PT, R0, RZ, PT ;  /* 0x000000ff0000720c */ /* 0x000fe40003f05270 */
[----:B------:R0:W-:Y:S01]  /*0620*/  STG.E desc[UR4][R2.64], R7 ;  /* 0x0000000702007986 */ /* 0x0001e2000c101904 */
[----:B------:R-:W-:-:S10]  /*0630*/  IMAD.X R5, RZ, RZ, R5, P1 ;  /* 0x000000ffff057224 */ /* 0x000fd400008e0605 */
[----:B------:R-:W-:Y:S05]  /*0640*/  @!P0 EXIT ;  /* 0x000000000000894d */ /* 0x000fea0003800000 */
[----:B------:R-:W-:Y:S05]  /*0650*/  BRA `(.L_x_5) ;  /* 0xfffffffc00dc7947 */ /* 0x000fea000383ffff */
.L_x_0:
[----:B------:R-:W-:-:S05]  /*0660*/  IMAD.IADD R5, R0, 0x1, -R17 ;  /* 0x0000000100057824 */ /* 0x000fca00078e0a11 */
[----:B------:R-:W-:-:S13]  /*0670*/  ISETP.GT.AND P0, PT, R5, R22, PT ;  /* 0x000000160500720c */ /* 0x000fda0003f04270 */
[----:B------:R-:W-:Y:S05]  /*0680*/  @P0 BRA `(.L_x_6) ;  /* 0x0000000400380947 */ /* 0x000fea0003800000 */
[----:B------:R-:W-:-:S13]  /*0690*/  ISETP.GE.AND P0, PT, R0, 0x1, PT ;  /* 0x000000010000780c */ /* 0x000fda0003f06270 */
[----:B------:R-:W-:Y:S05]  /*06a0*/  @!P0 EXIT ;  /* 0x000000000000894d */ /* 0x000fea0003800000 */
[C---:B------:R-:W-:Y:S01]  /*06b0*/  ISETP.GE.U32.AND P1, PT, R0.reuse, 0x10, PT ;  /* 0x000000100000780c */ /* 0x040fe20003f26070 */
[----:B------:R-:W-:Y:S01]  /*06c0*/  HFMA2 R7, -RZ, RZ, 0, 0 ;  /* 0x00000000ff077431 */ /* 0x000fe200000001ff */
[----:B------:R-:W-:-:S04]  /*06d0*/  LOP3.LUT R10, R0, 0xf, RZ, 0xc0, !PT ;  /* 0x0000000f000a7812 */ /* 0x000fc800078ec0ff */
[----:B------:R-:W-:-:S07]  /*06e0*/  ISETP.NE.AND P0, PT, R10, RZ, PT ;  /* 0x000000ff0a00720c */ /* 0x000fce0003f05270 */
[----:B------:R-:W-:Y:S06]  /*06f0*/  @!P1 BRA `(.L_x_7) ;  /* 0x0000000000709947 */ /* 0x000fec0003800000 */
[----:B------:R-:W-:Y:S01]  /*0700*/  IADD3 R8, P1, PT, R12, 0x20, RZ ;  /* 0x000000200c087810 */ /* 0x000fe20007f3e0ff */
[----:B------:R-:W-:Y:S01]  /*0710*/  IMAD.MOV.U32 R11, RZ, RZ, 0x7fffffff ;  /* 0x7fffffffff0b7424 */ /* 0x000fe200078e00ff */
[----:B------:R-:W-:-:S03]  /*0720*/  LOP3.LUT R7, R0, 0x7ffffff0, RZ, 0xc0, !PT ;  /* 0x7ffffff000077812 */ /* 0x000fc600078ec0ff */
[----:B------:R-:W-:Y:S02]  /*0730*/  IMAD.X R9, RZ, RZ, R13, P1 ;  /* 0x000000ffff097224 */ /* 0x000fe400008e060d */
[----:B------:R-:W-:-:S07]  /*0740*/  IMAD.MOV R6, RZ, RZ, -R7 ;  /* 0x000000ffff067224 */ /* 0x000fce00078e0a07 */
.L_x_8:
[----:B0-----:R-:W-:Y:S01]  /*0750*/  MOV R4, R8 ;  /* 0x0000000800047202 */ /* 0x001fe20000000f00 */
[----:B------:R-:W-:Y:S02]  /*0760*/  IMAD.MOV.U32 R5, RZ, RZ, R9 ;  /* 0x000000ffff057224 */ /* 0x000fe400078e0009 */
[----:B------:R-:W-:Y:S01]  /*0770*/  VIADD R6, R6, 0x10 ;  /* 0x0000001006067836 */ /* 0x000fe20000000000 */
[----:B------:R-:W-:Y:S02]  /*0780*/  IADD3 R8, P2, PT, R4, 0x40, RZ ;  /* 0x0000004004087810 */ /* 0x000fe40007f5e0ff */
[----:B------:R0:W-:Y:S02]  /*0790*/  STG.E desc[UR4][R4.64+-0x20], R11 ;  /* 0xffffe00b04007986 */ /* 0x0001e4000c101904 */
[----:B------:R-:W-:Y:S01]  /*07a0*/  ISETP.NE.AND P1, PT, R6, RZ, PT ;  /* 0x000000ff0600720c */ /* 0x000fe20003f25270 */
[----:B------:R-:W-:Y:S01]  /*07b0*/  IMAD.X R9, RZ, RZ, R5, P2 ;  /* 0x000000ffff097224 */ /* 0x000fe200010e0605 */
        /* <DEDUP_REMOVED lines=16> */
.L_x_7:
[----:B------:R-:W-:Y:S05]  /*08c0*/  @!P0 EXIT ;  /* 0x000000000000894d */ /* 0x000fea0003800000 */
[----:B------:R-:W-:Y:S02]  /*08d0*/  ISETP.GE.U32.AND P0, PT, R10, 0x8, PT ;  /* 0x000000080a00780c */ /* 0x000fe40003f06070 */
[----:B------:R-:W-:-:S04]  /*08e0*/  LOP3.LUT R6, R0, 0x7, RZ, 0xc0, !PT ;  /* 0x0000000700067812 */ /* 0x000fc800078ec0ff */
[----:B------:R-:W-:-:S07]  /*08f0*/  ISETP.NE.AND P1, PT, R6, RZ, PT ;  /* 0x000000ff0600720c */ /* 0x000fce0003f25270 */
[----:B------:R-:W-:Y:S06]  /*0900*/  @!P0 BRA `(.L_x_9) ;  /* 0x00000000002c8947 */ /* 0x000fec0003800000 */
[----:B------:R-:W-:Y:S01]  /*0910*/  MOV R9, 0x7fffffff ;  /* 0x7fffffff00097802 */ /* 0x000fe20000000f00 */
        /* <DEDUP_REMOVED lines=10> */
.L_x_9:
[----:B------:R-:W-:Y:S05]  /*09c0*/  @!P1 EXIT ;  /* 0x000000000000994d */ /* 0x000fea0003800000 */
[----:B------:R-:W-:Y:S02]  /*09d0*/  ISETP.GE.U32.AND P0, PT, R6, 0x4, PT ;  /* 0x000000040600780c */ /* 0x000fe40003f06070 */
[----:B------:R-:W-:-:S04]  /*09e0*/  LOP3.LUT R0, R0, 0x3, RZ, 0xc0, !PT ;  /* 0x0000000300007812 */ /* 0x000fc800078ec0ff */
[----:B------:R-:W-:-:S07]  /*09f0*/  ISETP.NE.AND P1, PT, R0, RZ, PT ;  /* 0x000000ff0000720c */ /* 0x000fce0003f25270 */
[----:B------:R-:W-:Y:S06]  /*0a00*/  @!P0 BRA `(.L_x_10) ;  /* 0x00000000001c8947 */ /* 0x000fec0003800000 */
[----:B------:R-:W-:-:S04]  /*0a10*/  IMAD.WIDE.U32 R12, R7, 0x4, R12 ;  /* 0x00000004070c7825 */ /* 0x000fc800078e000c */
[----:B01----:R-:W-:Y:S02]  /*0a20*/  IMAD.MOV.U32 R5, RZ, RZ, 0x7fffffff ;  /* 0x7fffffffff057424 */ /* 0x003fe400078e00ff */
[----:B------:R-:W-:-:S03]  /*0a30*/  VIADD R7, R7, 0x4 ;  /* 0x0000000407077836 */ /* 0x000fc60000000000 */
[----:B------:R2:W-:Y:S04]  /*0a40*/  STG.E desc[UR4][R12.64], R5 ;  /* 0x000000050c007986 */ /* 0x0005e8000c101904 */
[----:B------:R2:W-:Y:S04]  /*0a50*/  STG.E desc[UR4][R12.64+0x4], R5 ;  /* 0x000004050c007986 */ /* 0x0005e8000c101904 */
[----:B------:R2:W-:Y:S04]  /*0a60*/  STG.E desc[UR4][R12.64+0x8], R5 ;  /* 0x000008050c007986 */ /* 0x0005e8000c101904 */
[----:B------:R2:W-:Y:S02]  /*0a70*/  STG.E desc[UR4][R12.64+0xc], R5 ;  /* 0x00000c050c007986 */ /* 0x0005e4000c101904 */
.L_x_10:
[----:B------:R-:W-:Y:S05]  /*0a80*/  @!P1 EXIT ;  /* 0x000000000000994d */ /* 0x000fea0003800000 */
[----:B------:R-:W-:Y:S01]  /*0a90*/  IMAD.WIDE.U32 R2, R7, 0x4, R2 ;  /* 0x0000000407027825 */ /* 0x000fe200078e0002 */
[----:B------:R-:W-:-:S03]  /*0aa0*/  IADD3 R0, PT, PT, -R0, RZ, RZ ;  /* 0x000000ff00007210 */ /* 0x000fc60007ffe1ff */
[----:B------:R-:W-:Y:S01]  /*0ab0*/  IMAD.MOV.U32 R7, RZ, RZ, 0x7fffffff ;  /* 0x7fffffffff077424 */ /* 0x000fe200078e00ff */
[----:B01----:R-:W-:-:S04]  /*0ac0*/  IADD3 R4, P0, PT, R2, UR6, RZ ;  /* 0x0000000602047c10 */ /* 0x003fc8000ff1e0ff */
[----:B--2---:R-:W-:-:S09]  /*0ad0*/  IADD3.X R5, PT, PT, R3, UR7, RZ, P0, !PT ;  /* 0x0000000703057c10 */ /* 0x004fd200087fe4ff */
.L_x_11:
[----:B0-----:R-:W-:Y:S01]  /*0ae0*/  IMAD.MOV.U32 R2, RZ, RZ, R4 ;  /* 0x000000ffff027224 */ /* 0x001fe200078e0004 */
[----:B------:R-:W-:Y:S01]  /*0af0*/  IADD3 R0, PT, PT, R0, 0x1, RZ ;  /* 0x0000000100007810 */ /* 0x000fe20007ffe0ff */
[--C-:B------:R-:W-:Y:S01]  /*0b00*/  IMAD.MOV.U32 R3, RZ, RZ, R5.reuse ;  /* 0x000000ffff037224 */ /* 0x100fe200078e0005 */
[----:B------:R-:W-:Y:S02]  /*0b10*/  IADD3 R4, P1, PT, R4, 0x4, RZ ;  /* 0x0000000404047810 */ /* 0x000fe40007f3e0ff */
[----:B------:R-:W-:Y:S02]  /*0b20*/  ISETP.NE.AND P0, PT, R0, RZ, PT ;  /* 0x000000ff0000720c */ /* 0x000fe40003f05270 */
[----:B------:R0:W-:Y:S01]  /*0b30*/  STG.E desc[UR4][R2.64], R7 ;  /* 0x0000000702007986 */ /* 0x0001e2000c101904 */
[----:B------:R-:W-:-:S10]  /*0b40*/  IMAD.X R5, RZ, RZ, R5, P1 ;  /* 0x000000ffff057224 */ /* 0x000fd400008e0605 */
[----:B------:R-:W-:Y:S05]  /*0b50*/  @P0 BRA `(.L_x_11) ;  /* 0xfffffffc00e00947 */ /* 0x000fea000383ffff */
[----:B------:R-:W-:Y:S05]  /*0b60*/  EXIT ;  /* 0x000000000000794d */ /* 0x000fea0003800000 */
.L_x_6:
[----:B------:R-:W-:Y:S01]  /*0b70*/  IMAD.IADD R5, R22, 0x1, R17 ;  /* 0x0000000116057824 */ /* 0x000fe200078e0211 */
[----:B------:R-:W-:Y:S04]  /*0b80*/  BSSY.RECONVERGENT B0, `(.L_x_12) ;  /* 0x0000051000007945 */ /* 0x000fe80003800200 */
[----:B------:R-:W-:-:S13]  /*0b90*/  ISETP.GE.AND P0, PT, R5, 0x1, PT ;  /* 0x000000010500780c */ /* 0x000fda0003f06270 */
[----:B------:R-:W-:Y:S05]  /*0ba0*/  @!P0 BRA `(.L_x_13) ;  /* 0x0000000400388947 */ /* 0x000fea0003800000 */
[C---:B------:R-:W-:Y:S01]  /*0bb0*/  ISETP.GE.U32.AND P1, PT, R5.reuse, 0x10, PT ;  /* 0x000000100500780c */ /* 0x040fe20003f26070 */
[----:B------:R-:W-:Y:S01]  /*0bc0*/  BSSY.RECONVERGENT B1, `(.L_x_14) ;  /* 0x0000021000017945 */ /* 0x000fe20003800200 */
[----:B------:R-:W-:Y:S01]  /*0bd0*/  LOP3.LUT R10, R5, 0xf, RZ, 0xc0, !PT ;  /* 0x0000000f050a7812 */ /* 0x000fe200078ec0ff */
[----:B------:R-:W-:-:S03]  /*0be0*/  IMAD.MOV.U32 R9, RZ, RZ, RZ ;  /* 0x000000ffff097224 */ /* 0x000fc600078e00ff */
[----:B------:R-:W-:-:S07]  /*0bf0*/  ISETP.NE.AND P0, PT, R10, RZ, PT ;  /* 0x000000ff0a00720c */ /* 0x000fce0003f05270 */
[----:B------:R-:W-:Y:S06]  /*0c00*/  @!P1 BRA `(.L_x_15) ;  /* 0x0000000000709947 */ /* 0x000fec0003800000 */
[----:B------:R-:W-:Y:S02]  /*0c10*/  IADD3 R8, P1, PT, R12, 0x20, RZ ;  /* 0x000000200c087810 */ /* 0x000fe40007f3e0ff */
[----:B------:R-:W-:Y:S02]  /*0c20*/  LOP3.LUT R9, R5, 0x7ffffff0, RZ, 0xc0, !PT ;  /* 0x7ffffff005097812 */ /* 0x000fe400078ec0ff */
[----:B------:R-:W-:Y:S01]  /*0c30*/  MOV R15, 0x7fffffff ;  /* 0x7fffffff000f7802 */ /* 0x000fe20000000f00 */
[----:B------:R-:W-:Y:S02]  /*0c40*/  IMAD.X R11, RZ, RZ, R13, P1 ;  /* 0x000000ffff0b7224 */ /* 0x000fe400008e060d */
[----:B------:R-:W-:-:S07]  /*0c50*/  IMAD.MOV R4, RZ, RZ, -R9 ;  /* 0x000000ffff047224 */ /* 0x000fce00078e0a09 */
.L_x_16:
[----:B0-----:R-:W-:Y:S01]  /*0c60*/  IMAD.MOV.U32 R6, RZ, RZ, R8 ;  /* 0x000000ffff067224 */ /* 0x001fe200078e0008 */
[----:B------:R-:W-:Y:S01]  /*0c70*/  MOV R7, R11 ;  /* 0x0000000b00077202 */ /* 0x000fe20000000f00 */
[----:B------:R-:W-:-:S03]  /*0c80*/  VIADD R4, R4, 0x10 ;  /* 0x0000001004047836 */ /* 0x000fc60000000000 */
[----:B------:R-:W-:Y:S01]  /*0c90*/  IADD3 R8, P2, PT, R6, 0x40, RZ ;  /* 0x0000004006087810 */ /* 0x000fe20007f5e0ff */
[----:B------:R0:W-:Y:S01]  /*0ca0*/  STG.E desc[UR4][R6.64+-0x20], R15 ;  /* 0xffffe00f06007986 */ /* 0x0001e2000c101904 */
[----:B------:R-:W-:-:S03]  /*0cb0*/  ISETP.NE.AND P1, PT, R4, RZ, PT ;  /* 0x000000ff0400720c */ /* 0x000fc60003f25270 */
[----:B------:R0:W-:Y:S01]  /*0cc0*/  STG.E desc[UR4][R6.64+-0x1c], R15 ;  /* 0xffffe40f06007986 */ /* 0x0001e2000c101904 */
[----:B------:R-:W-:-:S03]  /*0cd0*/  IMAD.X R11, RZ, RZ, R7, P2 ;  /* 0x000000ffff0b7224 */ /* 0x000fc600010e0607 */
        /* <DEDUP_REMOVED lines=15> */
.L_x_15:
[----:B------:R-:W-:Y:S05]  /*0dd0*/  BSYNC.RECONVERGENT B1 ;  /* 0x0000000000017941 */ /* 0x000fea0003800200 */
.L_x_14:
[----:B------:R-:W-:Y:S05]  /*0de0*/  @!P0 BRA `(.L_x_13) ;  /* 0x0000000000a88947 */ /* 0x000fea0003800000 */
[----:B------:R-:W-:Y:S01]  /*0df0*/  ISETP.GE.U32.AND P0, PT, R10, 0x8, PT ;  /* 0x000000080a00780c */ /* 0x000fe20003f06070 */
[----:B------:R-:W-:Y:S01]  /*0e00*/  BSSY.RECONVERGENT B1, `(.L_x_17) ;  /* 0x000000f000017945 */ /* 0x000fe20003800200 */
[----:B------:R-:W-:-:S04]  /*0e10*/  LOP3.LUT R4, R5, 0x7, RZ, 0xc0, !PT ;  /* 0x0000000705047812 */ /* 0x000fc800078ec0ff */
[----:B------:R-:W-:-:S07]  /*0e20*/  ISETP.NE.AND P1, PT, R4, RZ, PT ;  /* 0x000000ff0400720c */ /* 0x000fce0003f25270 */
[----:B------:R-:W-:Y:S06]  /*0e30*/  @!P0 BRA `(.L_x_18) ;  /* 0x00000000002c8947 */ /* 0x000fec0003800000 */
[----:B------:R-:W-:Y:S02]  /*0e40*/  IMAD.MOV.U32 R11, RZ, RZ, 0x7fffffff ;  /* 0x7fffffffff0b7424 */ /* 0x000fe400078e00ff */
[C---:B0-----:R-:W-:Y:S01]  /*0e50*/  IMAD.WIDE.U32 R6, R9.reuse, 0x4, R12 ;  /* 0x0000000409067825 */ /* 0x041fe200078e000c */
[----:B------:R-:W-:-:S04]  /*0e60*/  IADD3 R9, PT, PT, R9, 0x8, RZ ;  /* 0x0000000809097810 */ /* 0x000fc80007ffe0ff */
        /* <DEDUP_REMOVED lines=8> */
.L_x_18:
[----:B------:R-:W-:Y:S05]  /*0ef0*/  BSYNC.RECONVERGENT B1 ;  /* 0x0000000000017941 */ /* 0x000fea0003800200 */
.L_x_17:
[----:B------:R-:W-:Y:S05]  /*0f00*/  @!P1 BRA `(.L_x_13) ;  /* 0x0000000000609947 */ /* 0x000fea0003800000 */
[----:B------:R-:W-:Y:S02]  /*0f10*/  ISETP.GE.U32.AND P0, PT, R4, 0x4, PT ;  /* 0x000000040400780c */ /* 0x000fe40003f06070 */
[----:B------:R-:W-:-:S04]  /*0f20*/  LOP3.LUT R4, R5, 0x3, RZ, 0xc0, !PT ;  /* 0x0000000305047812 */ /* 0x000fc800078ec0ff */
[----:B------:R-:W-:-:S07]  /*0f30*/  ISETP.NE.AND P1, PT, R4, RZ, PT ;  /* 0x000000ff0400720c */ /* 0x000fce0003f25270 */
[----:B-1----:R-:W-:Y:S02]  /*0f40*/  @P0 IMAD.MOV.U32 R11, RZ, RZ, 0x7fffffff ;  /* 0x7fffffffff0b0424 */ /* 0x002fe400078e00ff */
[----:B0-----:R-:W-:-:S04]  /*0f50*/  @P0 IMAD.WIDE.U32 R6, R9, 0x4, R12 ;  /* 0x0000000409060825 */ /* 0x001fc800078e000c */
[----:B------:R-:W-:Y:S01]  /*0f60*/  @P0 VIADD R9, R9, 0x4 ;  /* 0x0000000409090836 */ /* 0x000fe20000000000 */
[----:B------:R2:W-:Y:S04]  /*0f70*/  @P0 STG.E desc[UR4][R6.64], R11 ;  /* 0x0000000b06000986 */ /* 0x0005e8000c101904 */
[----:B------:R2:W-:Y:S04]  /*0f80*/  @P0 STG.E desc[UR4][R6.64+0x4], R11 ;  /* 0x0000040b06000986 */ /* 0x0005e8000c101904 */
[----:B------:R2:W-:Y:S04]  /*0f90*/  @P0 STG.E desc[UR4][R6.64+0x8], R11 ;  /* 0x0000080b06000986 */ /* 0x0005e8000c101904 */
[----:B------:R2:W-:Y:S01]  /*0fa0*/  @P0 STG.E desc[UR4][R6.64+0xc], R11 ;  /* 0x00000c0b06000986 */ /* 0x0005e2000c101904 */
[----:B------:R-:W-:Y:S05]  /*0fb0*/  @!P1 BRA `(.L_x_13) ;  /* 0x0000000000349947 */ /* 0x000fea0003800000 */
[----:B--2---:R-:W-:Y:S01]  /*0fc0*/  IMAD.WIDE.U32 R6, R9, 0x4, R2 ;  /* 0x0000000409067825 */ /* 0x004fe200078e0002 */
[----:B------:R-:W-:-:S03]  /*0fd0*/  MOV R11, 0x7fffffff ;  /* 0x7fffffff000b7802 */ /* 0x000fc60000000f00 */
[----:B------:R-:W-:Y:S01]  /*0fe0*/  IMAD.MOV R4, RZ, RZ, -R4 ;  /* 0x000000ffff047224 */ /* 0x000fe200078e0a04 */
[----:B------:R-:W-:-:S04]  /*0ff0*/  IADD3 R8, P0, PT, R6, UR6, RZ ;  /* 0x0000000606087c10 */ /* 0x000fc8000ff1e0ff */
[----:B------:R-:W-:-:S09]  /*1000*/  IADD3.X R9, PT, PT, R7, UR7, RZ, P0, !PT ;  /* 0x0000000707097c10 */ /* 0x000fd200087fe4ff */
.L_x_19:
[----:B------:R-:W-:Y:S01]  /*1010*/  IMAD.MOV.U32 R6, RZ, RZ, R8 ;  /* 0x000000ffff067224 */ /* 0x000fe200078e0008 */
[----:B------:R-:W-:Y:S01]  /*1020*/  IADD3 R8, P1, PT, R8, 0x4, RZ ;  /* 0x0000000408087810 */ /* 0x000fe20007f3e0ff */
[----:B------:R-:W-:Y:S02]  /*1030*/  IMAD.MOV.U32 R7, RZ, RZ, R9 ;  /* 0x000000ffff077224 */ /* 0x000fe400078e0009 */
[----:B------:R-:W-:Y:S01]  /*1040*/  VIADD R4, R4, 0x1 ;  /* 0x0000000104047836 */ /* 0x000fe20000000000 */
[----:B------:R-:W-:Y:S02]  /*1050*/  IADD3.X R9, PT, PT, RZ, R9, RZ, P1, !PT ;  /* 0x00000009ff097210 */ /* 0x000fe40000ffe4ff */
[----:B------:R3:W-:Y:S02]  /*1060*/  STG.E desc[UR4][R6.64], R11 ;  /* 0x0000000b06007986 */ /* 0x0007e4000c101904 */
[----:B------:R-:W-:-:S13]  /*1070*/  ISETP.NE.AND P0, PT, R4, RZ, PT ;  /* 0x000000ff0400720c */ /* 0x000fda0003f05270 */
[----:B---3--:R-:W-:Y:S05]  /*1080*/  @P0 BRA `(.L_x_19) ;  /* 0xfffffffc00e00947 */ /* 0x008fea000383ffff */
.L_x_13:
[----:B------:R-:W-:Y:S05]  /*1090*/  BSYNC.RECONVERGENT B0 ;  /* 0x0000000000007941 */ /* 0x000fea0003800200 */
.L_x_12:
[----:B------:R-:W-:-:S13]  /*10a0*/  ISETP.GE.U32.AND P0, PT, R22, 0x2, PT ;  /* 0x000000021600780c */ /* 0x000fda0003f06070 */
[----:B------:R-:W-:Y:S05]  /*10b0*/  @!P0 BRA `(.L_x_20) ;  /* 0x0000001000048947 */ /* 0x000fea0003800000 */
[----:B------:R-:W-:-:S13]  /*10c0*/  ISETP.GE.AND P0, PT, R5, R0, PT ;  /* 0x000000000500720c */ /* 0x000fda0003f06270 */
[----:B------:R-:W-:Y:S05]  /*10d0*/  @P0 EXIT ;  /* 0x000000000000094d */ /* 0x000fea0003800000 */
[----:B------:R-:W-:Y:S01]  /*10e0*/  IMAD.IADD R0, R0, 0x1, -R5 ;  /* 0x0000000100007824 */ /* 0x000fe200078e0a05 */
[----:B------:R-:W-:Y:S04]  /*10f0*/  BSSY.RECONVERGENT B2, `(.L_x_21) ;  /* 0x000003d000027945 */ /* 0x000fe80003800200 */
[----:B------:R-:W-:-:S13]  /*1100*/  LOP3.LUT P0, R0, R0, 0x3, RZ, 0xc0, !PT ;  /* 0x0000000300007812 */ /* 0x000fda000780c0ff */
[----:B------:R-:W-:Y:S05]  /*1110*/  @!P0 BRA `(.L_x_22) ;  /* 0x0000000000e88947 */ /* 0x000fea0003800000 */
[----:B0-----:R-:W0:Y:S01]  /*1120*/  LDC.64 R14, c[0x0][0x380] ;  /* 0x0000e000ff0e7b82 */ /* 0x001e220000000a00 */
[----:B------:R-:W-:Y:S01]  /*1130*/  BSSY.RECONVERGENT B3, `(.L_x_23) ;  /* 0x0000037000037945 */ /* 0x000fe20003800200 */
[----:B-12---:R-:W-:Y:S01]  /*1140*/  VIADD R7, R5, 0x2 ;  /* 0x0000000205077836 */ /* 0x006fe20000000000 */
[----:B------:R-:W-:Y:S01]  /*1150*/  IADD3 R4, PT, PT, -R0, RZ, RZ ;  /* 0x000000ff00047210 */ /* 0x000fe20007ffe1ff */
[----:B------:R-:W-:-:S04]  /*1160*/  VIADD R6, R17, 0x2 ;  /* 0x0000000211067836 */ /* 0x000fc80000000000 */
[----:B------:R-:W1:Y:S08]  /*1170*/  LDC.64 R10, c[0x0][0x388] ;  /* 0x0000e200ff0a7b82 */ /* 0x000e700000000a00 */
[----:B------:R-:W2:Y:S02]  /*1180*/  LDC.64 R8, c[0x0][0x390] ;  /* 0x0000e400ff087b82 */ /* 0x000ea40000000a00 */
.L_x_28:
[----:B-1----:R-:W-:Y:S02]  /*1190*/  VIADD R17, R6, 0xffffffff ;  /* 0xffffffff06117836 */ /* 0x002fe40000000000 */
[----:B------:R-:W-:Y:S02]  /*11a0*/  VIADD R5, R7, 0xfffffffe ;  /* 0xfffffffe07057836 */ /* 0x000fe40000000000 */
[----:B------:R-:W-:Y:S01]  /*11b0*/  IMAD.MOV.U32 R0, RZ, RZ, RZ ;  /* 0x000000ffff007224 */ /* 0x000fe200078e00ff */
[----:B------:R-:W-:Y:S01]  /*11c0*/  ISETP.GE.AND P0, PT, R17, RZ, PT ;  /* 0x000000ff1100720c */ /* 0x000fe20003f06270 */
[----:B0-----:R-:W-:Y:S01]  /*11d0*/  IMAD.WIDE.U32 R24, R5, 0x4, R14 ;  /* 0x0000000405187825 */ /* 0x001fe200078e000e */
[----:B------:R-:W-:-:S04]  /*11e0*/  CS2R R28, SRZ ;  /* 0x00000000001c7805 */ /* 0x000fc8000001ff00 */
[----:B------:R-:W3:Y:S07]  /*11f0*/  LDG.E.CONSTANT R23, desc[UR4][R24.64] ;  /* 0x0000000418177981 */ /* 0x000eee000c1e9900 */
[----:B------:R-:W-:-:S05]  /*1200*/  @P0 IMAD.WIDE.U32 R26, R17, 0x4, R14 ;  /* 0x00000004111a0825 */ /* 0x000fca00078e000e */
[----:B------:R-:W3:Y:S01]  /*1210*/  @P0 LDG.E.CONSTANT R0, desc[UR4][R26.64] ;  /* 0x000000041a000981 */ /* 0x000ee2000c1e9900 */
[----:B--2---:R-:W-:-:S04]  /*1220*/  IMAD.WIDE.U32 R18, R5, 0x4, R8 ;  /* 0x0000000405127825 */ /* 0x004fc800078e0008 */
[----:B------:R-:W-:Y:S02]  /*1230*/  @P0 IMAD.WIDE.U32 R20, R17, 0x4, R8 ;  /* 0x0000000411140825 */ /* 0x000fe400078e0008 */
[----:B------:R-:W2:Y:S04]  /*1240*/  LDG.E.CONSTANT R18, desc[UR4][R18.64] ;  /* 0x0000000412127981 */ /* 0x000ea8000c1e9900 */
[----:B------:R-:W2:Y:S01]  /*1250*/  @P0 LDG.E.CONSTANT R29, desc[UR4][R20.64] ;  /* 0x00000004141d0981 */ /* 0x000ea2000c1e9900 */
[----:B-1----:R-:W-:-:S04]  /*1260*/  IMAD.WIDE.U32 R2, R5, 0x4, R10 ;  /* 0x0000000405027825 */ /* 0x002fc800078e000a */
[----:B------:R-:W-:Y:S02]  /*1270*/  @P0 IMAD.WIDE.U32 R16, R17, 0x4, R10 ;  /* 0x0000000411100825 */ /* 0x000fe400078e000a */
[----:B------:R3:W4:Y:S04]  /*1280*/  LDG.E.CONSTANT R2, desc[UR4][R2.64] ;  /* 0x0000000402027981 */ /* 0x000728000c1e9900 */
[----:B------:R-:W4:Y:S01]  /*1290*/  @P0 LDG.E.CONSTANT R28, desc[UR4][R16.64] ;  /* 0x00000004101c0981 */ /* 0x000f22000c1e9900 */
[----:B------:R-:W-:Y:S01]  /*12a0*/  IADD3 R4, PT, PT, R4, 0x1, RZ ;  /* 0x0000000104047810 */ /* 0x000fe20007ffe0ff */
[----:B------:R-:W-:Y:S03]  /*12b0*/  BSSY.RECONVERGENT B4, `(.L_x_24) ;  /* 0x000001b000047945 */ /* 0x000fe60003800200 */
[----:B------:R-:W-:Y:S01]  /*12c0*/  ISETP.NE.AND P2, PT, R4, RZ, PT ;  /* 0x000000ff0400720c */ /* 0x000fe20003f45270 */
[----:B---3--:R-:W-:-:S05]  /*12d0*/  FADD R3, R23, -R0 ;  /* 0x8000000017037221 */ /* 0x008fca0000000000 */
[----:B------:R-:W-:-:S04]  /*12e0*/  FSETP.GTU.AND P0, PT, |R3|, 1.1920928955078125e-07, PT ;  /* 0x340000000300780b */ /* 0x000fc80003f0c200 */
[----:B--2---:R-:W-:-:S13]  /*12f0*/  ISETP.LE.AND P0, PT, R18, R29, P0 ;  /* 0x0000001d1200720c */ /* 0x004fda0000703270 */
[----:B------:R-:W-:-:S05]  /*1300*/  @!P0 IMAD.WIDE.U32 R24, R5, 0x4, R12 ;  /* 0x0000000405188825 */ /* 0x000fca00078e000c */
[----:B------:R0:W-:Y:S01]  /*1310*/  @!P0 STG.E desc[UR4][R24.64], RZ ;  /* 0x000000ff18008986 */ /* 0x0001e2000c101904 */
[----:B----4-:R-:W-:Y:S01]  /*1320*/  FADD R19, R2, -R28 ;  /* 0x8000001c02137221 */ /* 0x010fe20000000000 */
[----:B------:R-:W-:Y:S06]  /*1330*/  @!P0 BRA `(.L_x_25) ;  /* 0x0000000000488947 */ /* 0x000fec0003800000 */
[----:B------:R-:W1:Y:S01]  /*1340*/  MUFU.RCP R2, R3 ;  /* 0x0000000300027308 */ /* 0x000e620000001000 */
[----:B------:R-:W-:Y:S01]  /*1350*/  I2FP.F32.U32 R0, R7 ;  /* 0x0000000700007245 */ /* 0x000fe20000201000 */
[----:B------:R-:W-:Y:S04]  /*1360*/  BSSY.RECONVERGENT B5, `(.L_x_26) ;  /* 0x000000d000057945 */ /* 0x000fe80003800200 */
[----:B------:R-:W-:-:S04]  /*1370*/  FFMA R0, R3, R0, -R19 ;  /* 0x0000000003007223 */ /* 0x000fc80000000813 */
[----:B------:R-:W2:Y:S01]  /*1380*/  FCHK P0, -R0, R3 ;  /* 0x0000000300007302 */ /* 0x000ea20000000100 */
[----:B-1----:R-:W-:-:S04]  /*1390*/  FFMA R17, -R3, R2, 1 ;  /* 0x3f80000003117423 */ /* 0x002fc80000000102 */
[----:B------:R-:W-:-:S04]  /*13a0*/  FFMA R17, R2, R17, R2 ;  /* 0x0000001102117223 */ /* 0x000fc80000000002 */
[----:B------:R-:W-:-:S04]  /*13b0*/  FFMA R2, -R0, R17, RZ ;  /* 0x0000001100027223 */ /* 0x000fc800000001ff */
[----:B------:R-:W-:-:S04]  /*13c0*/  FFMA R16, -R3, R2, -R0 ;  /* 0x0000000203107223 */ /* 0x000fc80000000900 */
[----:B------:R-:W-:Y:S01]  /*13d0*/  FFMA R17, R17, R16, R2 ;  /* 0x0000001011117223 */ /* 0x000fe20000000002 */
[----:B--2---:R-:W-:Y:S06]  /*13e0*/  @!P0 BRA `(.L_x_27) ;  /* 0x0000000000108947 */ /* 0x004fec0003800000 */
[----:B------:R-:W-:Y:S01]  /*13f0*/  FADD R0, -R0, -RZ ;  /* 0x800000ff00007221 */ /* 0x000fe20000000100 */
[----:B0-----:R-:W-:-:S07]  /*1400*/  MOV R24, 0x1420 ;  /* 0x0000142000187802 */ /* 0x001fce0000000f00 */
[----:B------:R-:W-:Y:S05]  /*1410*/  CALL.REL.NOINC `($__internal_0_$__cuda_sm3x_div_rn_noftz_f32_slowpath) ;  /* 0x0000001000707944 */ /* 0x000fea0003c00000 */
[----:B------:R-:W-:-:S07]  /*1420*/  IMAD.MOV.U32 R17, RZ, RZ, R0 ;  /* 0x000000ffff117224 */ /* 0x000fce00078e0000 */
.L_x_27:
[----:B------:R-:W-:Y:S05]  /*1430*/  BSYNC.RECONVERGENT B5 ;  /* 0x0000000000057941 */ /* 0x000fea0003800200 */
.L_x_26:
[----:B------:R-:W-:-:S05]  /*1440*/  IMAD.WIDE.U32 R2, R5, 0x4, R12 ;  /* 0x0000000405027825 */ /* 0x000fca00078e000c */
[----:B------:R1:W-:Y:S02]  /*1450*/  STG.E desc[UR4][R2.64], R17 ;  /* 0x0000001102007986 */ /* 0x0003e4000c101904 */
.L_x_25:
[----:B------:R-:W-:Y:S05]  /*1460*/  BSYNC.RECONVERGENT B4 ;  /* 0x0000000000047941 */ /* 0x000fea0003800200 */
.L_x_24:
[----:B------:R-:W-:Y:S02]  /*1470*/  VIADD R7, R7, 0x1 ;  /* 0x0000000107077836 */ /* 0x000fe40000000000 */
[----:B------:R-:W-:Y:S01]  /*1480*/  VIADD R6, R6, 0x1 ;  /* 0x0000000106067836 */ /* 0x000fe20000000000 */
[----:B------:R-:W-:Y:S06]  /*1490*/  @P2 BRA `(.L_x_28) ;  /* 0xfffffffc003c2947 */ /* 0x000fec000383ffff */
[----:B------:R-:W-:Y:S05]  /*14a0*/  BSYNC.RECONVERGENT B3 ;  /* 0x0000000000037941 */ /* 0x000fea0003800200 */
.L_x_23:
[----:B------:R-:W-:-:S07]  /*14b0*/  IADD3 R5, PT, PT, R7, -0x2, RZ ;  /* 0xfffffffe07057810 */ /* 0x000fce0007ffe0ff */
.L_x_22:
[----:B------:R-:W-:Y:S05]  /*14c0*/  BSYNC.RECONVERGENT B2 ;  /* 0x0000000000027941 */ /* 0x000fea0003800200 */
.L_x_21:
[----:B-1----:R-:W1:Y:S01]  /*14d0*/  LDC R3, c[0x0][0x3a8] ;  /* 0x0000ea00ff037b82 */ /* 0x002e620000000800 */
[----:B------:R-:W1:Y:S02]  /*14e0*/  LDCU UR8, c[0x0][0x3a0] ;  /* 0x00007400ff0877ac */ /* 0x000e640008000800 */
[----:B-1----:R-:W-:-:S04]  /*14f0*/  IADD3 R0, PT, PT, R3, -UR8, R22 ;  /* 0x8000000803007c10 */ /* 0x002fc8000fffe016 */
[----:B------:R-:W-:-:S13]  /*1500*/  ISETP.GT.U32.AND P0, PT, R0, -0x4, PT ;  /* 0xfffffffc0000780c */ /* 0x000fda0003f04070 */
[----:B------:R-:W-:Y:S05]  /*1510*/  @P0 EXIT ;  /* 0x000000000000094d */ /* 0x000fea0003800000 */
[----:B--2---:R-:W1:Y:S01]  /*1520*/  LDC.64 R10, c[0x0][0x380] ;  /* 0x0000e000ff0a7b82 */ /* 0x004e620000000a00 */
[C---:B------:R-:W-:Y:S02]  /*1530*/  IMAD.IADD R22, R5.reuse, 0x1, -R22 ;  /* 0x0000000105167824 */ /* 0x040fe400078e0a16 */
[----:B------:R-:W-:-:S05]  /*1540*/  VIADD R5, R5, 0x2 ;  /* 0x0000000205057836 */ /* 0x000fca0000000000 */
[----:B------:R-:W2:Y:S08]  /*1550*/  LDC.64 R8, c[0x0][0x388] ;  /* 0x0000e200ff087b82 */ /* 0x000eb00000000a00 */
[----:B0-----:R-:W0:Y:S02]  /*1560*/  LDC.64 R6, c[0x0][0x390] ;  /* 0x0000e400ff067b82 */ /* 0x001e240000000a00 */
.L_x_45:
[----:B0-----:R-:W-:Y:S01]  /*1570*/  VIADD R3, R22, 0x1 ;  /* 0x0000000116037836 */ /* 0x001fe20000000000 */
[----:B-1----:R-:W-:Y:S01]  /*1580*/  IADD3 R21, PT, PT, R5, -0x2, RZ ;  /* 0xfffffffe05157810 */ /* 0x002fe20007ffe0ff */
[----:B------:R-:W-:-:S03]  /*1590*/  IMAD.MOV.U32 R23, RZ, RZ, RZ ;  /* 0x000000ffff177224 */ /* 0x000fc600078e00ff */
[----:B------:R-:W-:Y:S01]  /*15a0*/  ISETP.GE.AND P0, PT, R3, RZ, PT ;  /* 0x000000ff0300720c */ /* 0x000fe20003f06270 */
[----:B-1----:R-:W-:-:S05]  /*15b0*/  IMAD.WIDE.U32 R14, R21, 0x4, R10 ;  /* 0x00000004150e7825 */ /* 0x002fca00078e000a */
[----:B------:R-:W3:Y:S07]  /*15c0*/  LDG.E.CONSTANT R0, desc[UR4][R14.64] ;  /* 0x000000040e007981 */ /* 0x000eee000c1e9900 */
[----:B------:R-:W-:-:S05]  /*15d0*/  @P0 IMAD.WIDE.U32 R26, R3, 0x4, R10 ;  /* 0x00000004031a0825 */ /* 0x000fca00078e000a */
[----:B------:R-:W3:Y:S01]  /*15e0*/  @P0 LDG.E.CONSTANT R23, desc[UR4][R26.64] ;  /* 0x000000041a170981 */ /* 0x000ee2000c1e9900 */
[----:B------:R-:W-:Y:S02]  /*15f0*/  IMAD.MOV.U32 R4, RZ, RZ, RZ ;  /* 0x000000ffff047224 */ /* 0x000fe400078e00ff */
[----:B0-----:R-:W-:-:S04]  /*1600*/  @P0 IMAD.WIDE.U32 R28, R3, 0x4, R6 ;  /* 0x00000004031c0825 */ /* 0x001fc800078e0006 */
[----:B------:R-:W-:Y:S01]  /*1610*/  IMAD.WIDE.U32 R16, R21, 0x4, R6 ;  /* 0x0000000415107825 */ /* 0x000fe200078e0006 */
[----:B------:R-:W4:Y:S04]  /*1620*/  @P0 LDG.E.CONSTANT R4, desc[UR4][R28.64] ;  /* 0x000000041c040981 */ /* 0x000f28000c1e9900 */
[----:B------:R-:W4:Y:S01]  /*1630*/  LDG.E.CONSTANT R20, desc[UR4][R16.64] ;  /* 0x0000000410147981 */ /* 0x000f22000c1e9900 */
[----:B------:R-:W-:Y:S02]  /*1640*/  IMAD.MOV.U32 R24, RZ, RZ, RZ ;  /* 0x000000ffff187224 */ /* 0x000fe400078e00ff */
[----:B--2---:R-:W-:-:S04]  /*1650*/  @P0 IMAD.WIDE.U32 R2, R3, 0x4, R8 ;  /* 0x0000000403020825 */ /* 0x004fc800078e0008 */
[----:B------:R-:W-:Y:S01]  /*1660*/  IMAD.WIDE.U32 R18, R21, 0x4, R8 ;  /* 0x0000000415127825 */ /* 0x000fe200078e0008 */
[----:B------:R3:W2:Y:S04]  /*1670*/  @P0 LDG.E.CONSTANT R24, desc[UR4][R2.64] ;  /* 0x0000000402180981 */ /* 0x0006a8000c1e9900 */
[----:B------:R-:W2:Y:S01]  /*1680*/  LDG.E.CONSTANT R25, desc[UR4][R18.64] ;  /* 0x0000000412197981 */ /* 0x000ea2000c1e9900 */
[----:B------:R-:W-:Y:S01]  /*1690*/  BSSY.RECONVERGENT B2, `(.L_x_29) ;  /* 0x000001a000027945 */ /* 0x000fe20003800200 */
[----:B---3--:R-:W-:-:S05]  /*16a0*/  FADD R3, R0, -R23 ;  /* 0x8000001700037221 */ /* 0x008fca0000000000 */
[----:B------:R-:W-:-:S04]  /*16b0*/  FSETP.GTU.AND P0, PT, |R3|, 1.1920928955078125e-07, PT ;  /* 0x340000000300780b */ /* 0x000fc80003f0c200 */
[----:B----4-:R-:W-:Y:S01]  /*16c0*/  ISETP.LE.AND P0, PT, R20, R4, P0 ;  /* 0x000000041400720c */ /* 0x010fe20000703270 */
[----:B------:R-:W-:-:S12]  /*16d0*/  IMAD.WIDE.U32 R20, R21, 0x4, R12 ;  /* 0x0000000415147825 */ /* 0x000fd800078e000c */
[----:B------:R0:W-:Y:S01]  /*16e0*/  @!P0 STG.E desc[UR4][R20.64], RZ ;  /* 0x000000ff14008986 */ /* 0x0001e2000c101904 */
[----:B------:R-:W-:Y:S01]  /*16f0*/  IADD3 R4, PT, PT, R22, 0x4, RZ ;  /* 0x0000000416047810 */ /* 0x000fe20007ffe0ff */
[----:B--2---:R-:W-:Y:S01]  /*1700*/  FADD R25, R25, -R24 ;  /* 0x8000001819197221 */ /* 0x004fe20000000000 */
        /* <DEDUP_REMOVED lines=13> */
[----:B------:R-:W-:-:S07]  /*17e0*/  MOV R24, 0x1800 ;  /* 0x0000180000187802 */ /* 0x000fce0000000f00 */
[----:B0-----:R-:W-:Y:S05]  /*17f0*/  CALL.REL.NOINC `($__internal_0_$__cuda_sm3x_div_rn_noftz_f32_slowpath) ;  /* 0x0000000c00787944 */ /* 0x001fea0003c00000 */
[----:B------:R-:W-:-:S07]  /*1800*/  IMAD.MOV.U32 R23, RZ, RZ, R0 ;  /* 0x000000ffff177224 */ /* 0x000fce00078e0000 */
.L_x_32:
[----:B------:R-:W-:Y:S05]  /*1810*/  BSYNC.RECONVERGENT B3 ;  /* 0x0000000000037941 */ /* 0x000fea0003800200 */
.L_x_31:
[----:B------:R1:W-:Y:S02]  /*1820*/  STG.E desc[UR4][R20.64], R23 ;  /* 0x0000001714007986 */ /* 0x0003e4000c101904 */
.L_x_30:
[----:B------:R-:W-:Y:S05]  /*1830*/  BSYNC.RECONVERGENT B2 ;  /* 0x0000000000027941 */ /* 0x000fea0003800200 */
.L_x_29:
[----:B-1----:R-:W-:Y:S01]  /*1840*/  VIADD R23, R22, 0x2 ;  /* 0x0000000216177836 */ /* 0x002fe20000000000 */
[----:B------:R-:W2:Y:S01]  /*1850*/  LDG.E.CONSTANT R29, desc[UR4][R14.64+0x4] ;  /* 0x000004040e1d7981 */ /* 0x000ea2000c1e9900 */
[----:B------:R-:W-:-:S03]  /*1860*/  IMAD.MOV.U32 R0, RZ, RZ, RZ ;  /* 0x000000ffff007224 */ /* 0x000fc600078e00ff */
[----:B------:R-:W-:-:S13]  /*1870*/  ISETP.GE.AND P0, PT, R23, RZ, PT ;  /* 0x000000ff1700720c */ /* 0x000fda0003f06270 */
[----:B------:R-:W1:Y:S08]  /*1880*/  @P0 LDC.64 R24, c[0x0][0x380] ;  /* 0x0000e000ff180b82 */ /* 0x000e700000000a00 */
[----:B------:R-:W3:Y:S01]  /*1890*/  @P0 LDC.64 R2, c[0x0][0x390] ;  /* 0x0000e400ff020b82 */ /* 0x000ee20000000a00 */
[----:B------:R-:W-:-:S07]  /*18a0*/  HFMA2 R28, -RZ, RZ, 0, 0 ;  /* 0x00000000ff1c7431 */ /* 0x000fce00000001ff */
[----:B------:R-:W4:Y:S01]  /*18b0*/  @P0 LDC.64 R26, c[0x0][0x388] ;  /* 0x0000e200ff1a0b82 */ /* 0x000f220000000a00 */
[----:B-1----:R-:W-:-:S05]  /*18c0*/  @P0 IMAD.WIDE.U32 R24, R23, 0x4, R24 ;  /* 0x0000000417180825 */ /* 0x002fca00078e0018 */
[----:B------:R-:W2:Y:S01]  /*18d0*/  @P0 LDG.E.CONSTANT R0, desc[UR4][R24.64] ;  /* 0x0000000418000981 */ /* 0x000ea2000c1e9900 */
[----:B---3--:R-:W-:-:S05]  /*18e0*/  @P0 IMAD.WIDE.U32 R2, R23, 0x4, R2 ;  /* 0x0000000417020825 */ /* 0x008fca00078e0002 */
[----:B------:R-:W3:Y:S04]  /*18f0*/  @P0 LDG.E.CONSTANT R28, desc[UR4][R2.64] ;  /* 0x00000004021c0981 */ /* 0x000ee8000c1e9900 */
[----:B------:R-:W3:Y:S01]  /*1900*/  LDG.E.CONSTANT R3, desc[UR4][R16.64+0x4] ;  /* 0x0000040410037981 */ /* 0x000ee2000c1e9900 */
[----:B----4-:R-:W-:-:S03]  /*1910*/  @P0 IMAD.WIDE.U32 R26, R23, 0x4, R26 ;  /* 0x00000004171a0825 */ /* 0x010fc600078e001a */
[----:B------:R-:W4:Y:S01]  /*1920*/  LDG.E.CONSTANT R2, desc[UR4][R18.64+0x4] ;  /* 0x0000040412027981 */ /* 0x000f22000c1e9900 */
[----:B------:R-:W-:-:S06]  /*1930*/  IMAD.MOV.U32 R23, RZ, RZ, RZ ;  /* 0x000000ffff177224 */ /* 0x000fcc00078e00ff */
[----:B------:R-:W4:Y:S01]  /*1940*/  @P0 LDG.E.CONSTANT R23, desc[UR4][R26.64] ;  /* 0x000000041a170981 */ /* 0x000f22000c1e9900 */
[----:B------:R-:W-:Y:S01]  /*1950*/  BSSY.RECONVERGENT B2, `(.L_x_33) ;  /* 0x000001a000027945 */ /* 0x000fe20003800200 */
[----:B--2---:R-:W-:-:S05]  /*1960*/  FADD R29, R29, -R0 ;  /* 0x800000001d1d7221 */ /* 0x004fca0000000000 */
[----:B------:R-:W-:-:S04]  /*1970*/  FSETP.GTU.AND P0, PT, |R29|, 1.1920928955078125e-07, PT ;  /* 0x340000001d00780b */ /* 0x000fc80003f0c200 */
[----:B---3--:R-:W-:-:S13]  /*1980*/  ISETP.LE.AND P0, PT, R3, R28, P0 ;  /* 0x0000001c0300720c */ /* 0x008fda0000703270 */
[----:B------:R1:W-:Y:S01]  /*1990*/  @!P0 STG.E desc[UR4][R20.64+0x4], RZ ;  /* 0x000004ff14008986 */ /* 0x0003e2000c101904 */
[----:B----4-:R-:W-:Y:S01]  /*19a0*/  FADD R23, R2, -R23 ;  /* 0x8000001702177221 */ /* 0x010fe20000000000 */
[----:B------:R-:W-:Y:S06]  /*19b0*/  @!P0 BRA `(.L_x_34) ;  /* 0x00000000004c8947 */ /* 0x000fec0003800000 */
[----:B------:R-:W2:Y:S01]  /*19c0*/  MUFU.RCP R2, R29 ;  /* 0x0000001d00027308 */ /* 0x000ea20000001000 */
[----:B------:R-:W-:Y:S01]  /*19d0*/  VIADD R0, R5, 0x1 ;  /* 0x0000000105007836 */ /* 0x000fe20000000000 */
[----:B------:R-:W-:Y:S04]  /*19e0*/  BSSY.RECONVERGENT B3, `(.L_x_35) ;  /* 0x000000f000037945 */ /* 0x000fe80003800200 */
[----:B------:R-:W-:-:S05]  /*19f0*/  I2FP.F32.U32 R0, R0 ;  /* 0x0000000000007245 */ /* 0x000fca0000201000 */
[----:B------:R-:W-:-:S04]  /*1a00*/  FFMA R0, R29, R0, -R23 ;  /* 0x000000001d007223 */ /* 0x000fc80000000817 */
[----:B------:R-:W3:Y:S01]  /*1a10*/  FCHK P0, -R0, R29 ;  /* 0x0000001d00007302 */ /* 0x000ee20000000100 */
[----:B--2---:R-:W-:-:S04]  /*1a20*/  FFMA R3, -R29, R2, 1 ;  /* 0x3f8000001d037423 */ /* 0x004fc80000000102 */
[----:B------:R-:W-:-:S04]  /*1a30*/  FFMA R3, R2, R3, R2 ;  /* 0x0000000302037223 */ /* 0x000fc80000000002 */
[----:B------:R-:W-:-:S04]  /*1a40*/  FFMA R2, -R0, R3, RZ ;  /* 0x0000000300027223 */ /* 0x000fc800000001ff */
[----:B------:R-:W-:-:S04]  /*1a50*/  FFMA R23, -R29, R2, -R0 ;  /* 0x000000021d177223 */ /* 0x000fc80000000900 */
[----:B------:R-:W-:Y:S01]  /*1a60*/  FFMA R3, R3, R23, R2 ;  /* 0x0000001703037223 */ /* 0x000fe20000000002 */
[----:B---3--:R-:W-:Y:S06]  /*1a70*/  @!P0 BRA `(.L_x_36) ;  /* 0x0000000000148947 */ /* 0x008fec0003800000 */
[----:B------:R-:W-:Y:S01]  /*1a80*/  FADD R0, -R0, -RZ ;  /* 0x800000ff00007221 */ /* 0x000fe20000000100 */
[----:B------:R-:W-:Y:S01]  /*1a90*/  IMAD.MOV.U32 R3, RZ, RZ, R29 ;  /* 0x000000ffff037224 */ /* 0x000fe200078e001d */
[----:B------:R-:W-:-:S07]  /*1aa0*/  MOV R24, 0x1ac0 ;  /* 0x00001ac000187802 */ /* 0x000fce0000000f00 */
[----:B01----:R-:W-:Y:S05]  /*1ab0*/  CALL.REL.NOINC `($__internal_0_$__cuda_sm3x_div_rn_noftz_f32_slowpath) ;  /* 0x0000000800c87944 */ /* 0x003fea0003c00000 */
[----:B------:R-:W-:-:S07]  /*1ac0*/  MOV R3, R0 ;  /* 0x0000000000037202 */ /* 0x000fce0000000f00 */
.L_x_36:
[----:B------:R-:W-:Y:S05]  /*1ad0*/  BSYNC.RECONVERGENT B3 ;  /* 0x0000000000037941 */ /* 0x000fea0003800200 */
.L_x_35:
[----:B------:R2:W-:Y:S02]  /*1ae0*/  STG.E desc[UR4][R20.64+0x4], R3 ;  /* 0x0000040314007986 */ /* 0x0005e4000c101904 */
.L_x_34:
[----:B------:R-:W-:Y:S05]  /*1af0*/  BSYNC.RECONVERGENT B2 ;  /* 0x0000000000027941 */ /* 0x000fea0003800200 */
.L_x_33:
[----:B------:R-:W-:Y:S01]  /*1b00*/  VIADD R27, R22, 0x3 ;  /* 0x00000003161b7836 */ /* 0x000fe20000000000 */
[----:B------:R-:W3:Y:S01]  /*1b10*/  LDG.E.CONSTANT R23, desc[UR4][R14.64+0x8] ;  /* 0x000008040e177981 */ /* 0x000ee2000c1e9900 */
[----:B------:R-:W-:-:S03]  /*1b20*/  IMAD.MOV.U32 R0, RZ, RZ, RZ ;  /* 0x000000ffff007224 */ /* 0x000fc600078e00ff */
[----:B------:R-:W-:-:S13]  /*1b30*/  ISETP.GE.AND P0, PT, R27, RZ, PT ;  /* 0x000000ff1b00720c */ /* 0x000fda0003f06270 */
[----:B------:R-:W4:Y:S08]  /*1b40*/  @P0 LDC.64 R28, c[0x0][0x380] ;  /* 0x0000e000ff1c0b82 */ /* 0x000f300000000a00 */
[----:B--2---:R-:W2:Y:S01]  /*1b50*/  @P0 LDC.64 R2, c[0x0][0x390] ;  /* 0x0000e400ff020b82 */ /* 0x004ea20000000a00 */
[----:B------:R-:W-:-:S07]  /*1b60*/  IMAD.MOV.U32 R22, RZ, RZ, RZ ;  /* 0x000000ffff167224 */ /* 0x000fce00078e00ff */
[----:B------:R-:W5:Y:S01]  /*1b70*/  @P0 LDC.64 R24, c[0x0][0x388] ;  /* 0x0000e200ff180b82 */ /* 0x000f620000000a00 */
[----:B----4-:R-:W-:-:S05]  /*1b80*/  @P0 IMAD.WIDE.U32 R28, R27, 0x4, R28 ;  /* 0x000000041b1c0825 */ /* 0x010fca00078e001c */
[----:B------:R-:W3:Y:S01]  /*1b90*/  @P0 LDG.E.CONSTANT R0, desc[UR4][R28.64] ;  /* 0x000000041c000981 */ /* 0x000ee2000c1e9900 */
[----:B--2---:R-:W-:-:S05]  /*1ba0*/  @P0 IMAD.WIDE.U32 R2, R27, 0x4, R2 ;  /* 0x000000041b020825 */ /* 0x004fca00078e0002 */
[----:B------:R-:W2:Y:S04]  /*1bb0*/  @P0 LDG.E.CONSTANT R22, desc[UR4][R2.64] ;  /* 0x0000000402160981 */ /* 0x000ea8000c1e9900 */
[----:B------:R-:W2:Y:S01]  /*1bc0*/  LDG.E.CONSTANT R29, desc[UR4][R16.64+0x8] ;  /* 0x00000804101d7981 */ /* 0x000ea2000c1e9900 */
[----:B------:R-:W-:Y:S02]  /*1bd0*/  HFMA2 R26, -RZ, RZ, 0, 0 ;  /* 0x00000000ff1a7431 */ /* 0x000fe400000001ff */
[----:B-----5:R-:W-:Y:S02]  /*1be0*/  @P0 IMAD.WIDE.U32 R24, R27, 0x4, R24 ;  /* 0x000000041b180825 */ /* 0x020fe400078e0018 */
[----:B------:R-:W4:Y:S04]  /*1bf0*/  LDG.E.CONSTANT R27, desc[UR4][R18.64+0x8] ;  /* 0x00000804121b7981 */ /* 0x000f28000c1e9900 */
[----:B------:R-:W4:Y:S01]  /*1c00*/  @P0 LDG.E.CONSTANT R26, desc[UR4][R24.64] ;  /* 0x00000004181a0981 */ /* 0x000f22000c1e9900 */
[----:B------:R-:W-:Y:S01]  /*1c10*/  BSSY.RECONVERGENT B2, `(.L_x_37) ;  /* 0x000001a000027945 */ /* 0x000fe20003800200 */
[----:B---3--:R-:W-:-:S05]  /*1c20*/  FADD R23, R23, -R0 ;  /* 0x8000000017177221 */ /* 0x008fca0000000000 */
[----:B------:R-:W-:-:S04]  /*1c30*/  FSETP.GTU.AND P0, PT, |R23|, 1.1920928955078125e-07, PT ;  /* 0x340000001700780b */ /* 0x000fc80003f0c200 */
[----:B--2---:R-:W-:-:S13]  /*1c40*/  ISETP.LE.AND P0, PT, R29, R22, P0 ;  /* 0x000000161d00720c */ /* 0x004fda0000703270 */
[----:B------:R2:W-:Y:S01]  /*1c50*/  @!P0 STG.E desc[UR4][R20.64+0x8], RZ ;  /* 0x000008ff14008986 */ /* 0x0005e2000c101904 */
[----:B----4-:R-:W-:Y:S01]  /*1c60*/  FADD R27, R27, -R26 ;  /* 0x8000001a1b1b7221 */ /* 0x010fe20000000000 */
[----:B------:R-:W-:Y:S06]  /*1c70*/  @!P0 BRA `(.L_x_38) ;  /* 0x00000000004c8947 */ /* 0x000fec0003800000 */
[----:B------:R-:W3:Y:S01]  /*1c80*/  MUFU.RCP R2, R23 ;  /* 0x0000001700027308 */ /* 0x000ee20000001000 */
[----:B------:R-:W-:Y:S01]  /*1c90*/  VIADD R0, R5, 0x2 ;  /* 0x0000000205007836 */ /* 0x000fe20000000000 */
[----:B------:R-:W-:Y:S04]  /*1ca0*/  BSSY.RECONVERGENT B3, `(.L_x_39) ;  /* 0x000000f000037945 */ /* 0x000fe80003800200 */
[----:B------:R-:W-:-:S05]  /*1cb0*/  I2FP.F32.U32 R0, R0 ;  /* 0x0000000000007245 */ /* 0x000fca0000201000 */
[----:B------:R-:W-:-:S04]  /*1cc0*/  FFMA R0, R23, R0, -R27 ;  /* 0x0000000017007223 */ /* 0x000fc8000000081b */
[----:B------:R-:W4:Y:S01]  /*1cd0*/  FCHK P0, -R0, R23 ;  /* 0x0000001700007302 */ /* 0x000f220000000100 */
[----:B---3--:R-:W-:-:S04]  /*1ce0*/  FFMA R3, -R23, R2, 1 ;  /* 0x3f80000017037423 */ /* 0x008fc80000000102 */
[----:B------:R-:W-:-:S04]  /*1cf0*/  FFMA R3, R2, R3, R2 ;  /* 0x0000000302037223 */ /* 0x000fc80000000002 */
[----:B------:R-:W-:-:S04]  /*1d00*/  FFMA R2, -R0, R3, RZ ;  /* 0x0000000300027223 */ /* 0x000fc800000001ff */
[----:B------:R-:W-:-:S04]  /*1d10*/  FFMA R22, -R23, R2, -R0 ;  /* 0x0000000217167223 */ /* 0x000fc80000000900 */
[----:B------:R-:W-:Y:S01]  /*1d20*/  FFMA R3, R3, R22, R2 ;  /* 0x0000001603037223 */ /* 0x000fe20000000002 */
[----:B----4-:R-:W-:Y:S06]  /*1d30*/  @!P0 BRA `(.L_x_40) ;  /* 0x0000000000148947 */ /* 0x010fec0003800000 */
[----:B------:R-:W-:Y:S01]  /*1d40*/  FADD R0, -R0, -RZ ;  /* 0x800000ff00007221 */ /* 0x000fe20000000100 */
[----:B------:R-:W-:Y:S01]  /*1d50*/  IMAD.MOV.U32 R3, RZ, RZ, R23 ;  /* 0x000000ffff037224 */ /* 0x000fe200078e0017 */
[----:B------:R-:W-:-:S07]  /*1d60*/  MOV R24, 0x1d80 ;  /* 0x00001d8000187802 */ /* 0x000fce0000000f00 */
[----:B012---:R-:W-:Y:S05]  /*1d70*/  CALL.REL.NOINC `($__internal_0_$__cuda_sm3x_div_rn_noftz_f32_slowpath) ;  /* 0x0000000800187944 */ /* 0x007fea0003c00000 */
[----:B------:R-:W-:-:S07]  /*1d80*/  IMAD.MOV.U32 R3, RZ, RZ, R0 ;  /* 0x000000ffff037224 */ /* 0x000fce00078e0000 */
.L_x_40:
[----:B------:R-:W-:Y:S05]  /*1d90*/  BSYNC.RECONVERGENT B3 ;  /* 0x0000000000037941 */ /* 0x000fea0003800200 */
.L_x_39:
[----:B------:R3:W-:Y:S02]  /*1da0*/  STG.E desc[UR4][R20.64+0x8], R3 ;  /* 0x0000080314007986 */ /* 0x0007e4000c101904 */
.L_x_38:
[----:B------:R-:W-:Y:S05]  /*1db0*/  BSYNC.RECONVERGENT B2 ;  /* 0x0000000000027941 */ /* 0x000fea0003800200 */
.L_x_37:
[C---:B------:R-:W-:Y:S01]  /*1dc0*/  ISETP.GE.AND P0, PT, R4.reuse, RZ, PT ;  /* 0x000000ff0400720c */ /* 0x040fe20003f06270 */
[----:B------:R-:W4:Y:S01]  /*1dd0*/  LDG.E.CONSTANT R15, desc[UR4][R14.64+0xc] ;  /* 0x00000c040e0f7981 */ /* 0x000f22000c1e9900 */
[----:B------:R-:W-:Y:S02]  /*1de0*/  MOV R0, RZ ;  /* 0x000000ff00007202 */ /* 0x000fe40000000f00 */
[----:B------:R-:W-:Y:S01]  /*1df0*/  CS2R R22, SRZ ;  /* 0x0000000000167805 */ /* 0x000fe2000001ff00 */
[----:B------:R-:W5:Y:S04]  /*1e00*/  LDG.E.CONSTANT R17, desc[UR4][R16.64+0xc] ;  /* 0x00000c0410117981 */ /* 0x000f68000c1e9900 */
[----:B------:R-:W2:Y:S04]  /*1e10*/  LDG.E.CONSTANT R18, desc[UR4][R18.64+0xc] ;  /* 0x00000c0412127981 */ /* 0x000ea8000c1e9900 */
[----:B------:R-:W0:Y:S08]  /*1e20*/  @P0 LDC.64 R24, c[0x0][0x380] ;  /* 0x0000e000ff180b82 */ /* 0x000e300000000a00 */
[----:B---3--:R-:W3:Y:S01]  /*1e30*/  @P0 LDC.64 R2, c[0x0][0x390] ;  /* 0x0000e400ff020b82 */ /* 0x008ee20000000a00 */
[----:B0-----:R-:W-:-:S05]  /*1e40*/  @P0 IMAD.WIDE.U32 R24, R4, 0x4, R24 ;  /* 0x0000000404180825 */ /* 0x001fca00078e0018 */
[----:B------:R-:W4:Y:S01]  /*1e50*/  @P0 LDG.E.CONSTANT R0, desc[UR4][R24.64] ;  /* 0x0000000418000981 */ /* 0x000f22000c1e9900 */
[C---:B---3--:R-:W-:Y:S02]  /*1e60*/  @P0 IMAD.WIDE.U32 R26, R4.reuse, 0x4, R2 ;  /* 0x00000004041a0825 */ /* 0x048fe400078e0002 */
[----:B------:R-:W0:Y:S03]  /*1e70*/  @P0 LDC.64 R2, c[0x0][0x388] ;  /* 0x0000e200ff020b82 */ /* 0x000e260000000a00 */
[----:B------:R-:W5:Y:S01]  /*1e80*/  @P0 LDG.E.CONSTANT R22, desc[UR4][R26.64] ;  /* 0x000000041a160981 */ /* 0x000f62000c1e9900 */
[----:B0-----:R-:W-:-:S05]  /*1e90*/  @P0 IMAD.WIDE.U32 R2, R4, 0x4, R2 ;  /* 0x0000000404020825 */ /* 0x001fca00078e0002 */
[----:B------:R-:W2:Y:S01]  /*1ea0*/  @P0 LDG.E.CONSTANT R23, desc[UR4][R2.64] ;  /* 0x0000000402170981 */ /* 0x000ea2000c1e9900 */
[----:B------:R-:W-:Y:S01]  /*1eb0*/  BSSY.RECONVERGENT B2, `(.L_x_41) ;  /* 0x000001a000027945 */ /* 0x000fe20003800200 */
[----:B----4-:R-:W-:-:S05]  /*1ec0*/  FADD R15, R15, -R0 ;  /* 0x800000000f0f7221 */ /* 0x010fca0000000000 */
[----:B------:R-:W-:-:S04]  /*1ed0*/  FSETP.GTU.AND P0, PT, |R15|, 1.1920928955078125e-07, PT ;  /* 0x340000000f00780b */ /* 0x000fc80003f0c200 */
[----:B-----5:R-:W-:-:S13]  /*1ee0*/  ISETP.LE.AND P0, PT, R17, R22, P0 ;  /* 0x000000161100720c */ /* 0x020fda0000703270 */
[----:B------:R0:W-:Y:S01]  /*1ef0*/  @!P0 STG.E desc[UR4][R20.64+0xc], RZ ;  /* 0x00000cff14008986 */ /* 0x0001e2000c101904 */
[----:B--2---:R-:W-:Y:S01]  /*1f00*/  FADD R23, R18, -R23 ;  /* 0x8000001712177221 */ /* 0x004fe20000000000 */
[----:B0-----:R-:W-:Y:S06]  /*1f10*/  @!P0 BRA `(.L_x_42) ;  /* 0x00000000004c8947 */ /* 0x001fec0003800000 */
[----:B------:R-:W0:Y:S01]  /*1f20*/  MUFU.RCP R2, R15 ;  /* 0x0000000f00027308 */ /* 0x000e220000001000 */
[----:B------:R-:W-:Y:S01]  /*1f30*/  VIADD R0, R5, 0x3 ;  /* 0x0000000305007836 */ /* 0x000fe20000000000 */
[----:B------:R-:W-:Y:S04]  /*1f40*/  BSSY.RECONVERGENT B3, `(.L_x_43) ;  /* 0x000000f000037945 */ /* 0x000fe80003800200 */
[----:B------:R-:W-:-:S05]  /*1f50*/  I2FP.F32.U32 R0, R0 ;  /* 0x0000000000007245 */ /* 0x000fca0000201000 */
[----:B------:R-:W-:-:S04]  /*1f60*/  FFMA R0, R15, R0, -R23 ;  /* 0x000000000f007223 */ /* 0x000fc80000000817 */
[----:B------:R-:W2:Y:S01]  /*1f70*/  FCHK P0, -R0, R15 ;  /* 0x0000000f00007302 */ /* 0x000ea20000000100 */
[----:B0-----:R-:W-:-:S04]  /*1f80*/  FFMA R3, -R15, R2, 1 ;  /* 0x3f8000000f037423 */ /* 0x001fc80000000102 */
[----:B------:R-:W-:-:S04]  /*1f90*/  FFMA R3, R2, R3, R2 ;  /* 0x0000000302037223 */ /* 0x000fc80000000002 */
[----:B------:R-:W-:-:S04]  /*1fa0*/  FFMA R2, -R0, R3, RZ ;  /* 0x0000000300027223 */ /* 0x000fc800000001ff */
[----:B------:R-:W-:-:S04]  /*1fb0*/  FFMA R14, -R15, R2, -R0 ;  /* 0x000000020f0e7223 */ /* 0x000fc80000000900 */
[----:B------:R-:W-:Y:S01]  /*1fc0*/  FFMA R3, R3, R14, R2 ;  /* 0x0000000e03037223 */ /* 0x000fe20000000002 */
[----:B--2---:R-:W-:Y:S06]  /*1fd0*/  @!P0 BRA `(.L_x_44) ;  /* 0x0000000000148947 */ /* 0x004fec0003800000 */
[----:B------:R-:W-:Y:S01]  /*1fe0*/  FADD R0, -R0, -RZ ;  /* 0x800000ff00007221 */ /* 0x000fe20000000100 */
[----:B------:R-:W-:Y:S01]  /*1ff0*/  IMAD.MOV.U32 R3, RZ, RZ, R15 ;  /* 0x000000ffff037224 */ /* 0x000fe200078e000f */
[----:B------:R-:W-:-:S07]  /*2000*/  MOV R24, 0x2020 ;  /* 0x0000202000187802 */ /* 0x000fce0000000f00 */
[----:B-1----:R-:W-:Y:S05]  /*2010*/  CALL.REL.NOINC `($__internal_0_$__cuda_sm3x_div_rn_noftz_f32_slowpath) ;  /* 0x0000000400707944 */ /* 0x002fea0003c00000 */
[----:B------:R-:W-:-:S07]  /*2020*/  IMAD.MOV.U32 R3, RZ, RZ, R0 ;  /* 0x000000ffff037224 */ /* 0x000fce00078e0000 */
.L_x_44:
[----:B------:R-:W-:Y:S05]  /*2030*/  BSYNC.RECONVERGENT B3 ;  /* 0x0000000000037941 */ /* 0x000fea0003800200 */
.L_x_43:
[----:B------:R0:W-:Y:S02]  /*2040*/  STG.E desc[UR4][R20.64+0xc], R3 ;  /* 0x00000c0314007986 */ /* 0x0001e4000c101904 */
.L_x_42:
[----:B------:R-:W-:Y:S05]  /*2050*/  BSYNC.RECONVERGENT B2 ;  /* 0x0000000000027941 */ /* 0x000fea0003800200 */
.L_x_41:
[----:B------:R-:W2:Y:S01]  /*2060*/  LDCU UR8, c[0x0][0x3a0] ;  /* 0x00007400ff0877ac */ /* 0x000ea20008000800 */
[C---:B------:R-:W-:Y:S01]  /*2070*/  IADD3 R0, PT, PT, R5.reuse, 0x2, RZ ;  /* 0x0000000205007810 */ /* 0x040fe20007ffe0ff */
[----:B------:R-:W-:Y:S02]  /*2080*/  VIADD R5, R5, 0x4 ;  /* 0x0000000405057836 */ /* 0x000fe40000000000 */
[----:B------:R-:W-:Y:S01]  /*2090*/  IMAD.MOV.U32 R22, RZ, RZ, R4 ;  /* 0x000000ffff167224 */ /* 0x000fe200078e0004 */
[----:B--2---:R-:W-:-:S13]  /*20a0*/  ISETP.GE.AND P0, PT, R0, UR8, PT ;  /* 0x0000000800007c0c */ /* 0x004fda000bf06270 */
[----:B------:R-:W-:Y:S05]  /*20b0*/  @!P0 BRA `(.L_x_45) ;  /* 0xfffffff4002c8947 */ /* 0x000fea000383ffff */
[----:B------:R-:W-:Y:S05]  /*20c0*/  EXIT ;  /* 0x000000000000794d */ /* 0x000fea0003800000 */
.L_x_20:
[----:B------:R-:W-:-:S13]  /*20d0*/  ISETP.GE.AND P0, PT, R5, R0, PT ;  /* 0x000000000500720c */ /* 0x000fda0003f06270 */
[----:B------:R-:W-:Y:S05]  /*20e0*/  @P0 EXIT ;  /* 0x000000000000094d */ /* 0x000fea0003800000 */
[----:B------:R-:W-:Y:S01]  /*20f0*/  IMAD.IADD R8, R0, 0x1, -R5 ;  /* 0x0000000100087824 */ /* 0x000fe200078e0a05 */
[----:B------:R-:W-:Y:S01]  /*2100*/  IADD3 R0, PT, PT, R17, R22, -R0 ;  /* 0x0000001611007210 */ /* 0x000fe20007ffe800 */
[----:B------:R-:W-:Y:S03]  /*2110*/  BSSY.RECONVERGENT B0, `(.L_x_46) ;  /* 0x0000023000007945 */ /* 0x000fe60003800200 */
[----:B------:R-:W-:Y:S02]  /*2120*/  ISETP.GT.U32.AND P1, PT, R0, -0x10, PT ;  /* 0xfffffff00000780c */ /* 0x000fe40003f24070 */
[----:B------:R-:W-:-:S04]  /*2130*/  LOP3.LUT R10, R8, 0xf, RZ, 0xc0, !PT ;  /* 0x0000000f080a7812 */ /* 0x000fc800078ec0ff */
[----:B------:R-:W-:-:S07]  /*2140*/  ISETP.NE.AND P0, PT, R10, RZ, PT ;  /* 0x000000ff0a00720c */ /* 0x000fce0003f05270 */
[----:B------:R-:W-:Y:S06]  /*2150*/  @P1 BRA `(.L_x_47) ;  /* 0x0000000000781947 */ /* 0x000fec0003800000 */
[----:B012---:R-:W-:Y:S01]  /*2160*/  IMAD.WIDE.U32 R6, R5, 0x4, R2 ;  /* 0x0000000405067825 */ /* 0x007fe200078e0002 */
[----:B------:R-:W-:Y:S02]  /*2170*/  LOP3.LUT R0, R8, 0xfffffff0, RZ, 0xc0, !PT ;  /* 0xfffffff008007812 */ /* 0x000fe400078ec0ff */
[----:B------:R-:W-:Y:S02]  /*2180*/  IADD3 R4, P1, PT, R6, UR6, RZ ;  /* 0x0000000606047c10 */ /* 0x000fe4000ff3e0ff */
[----:B------:R-:W-:Y:S02]  /*2190*/  IADD3 R0, PT, PT, -R0, RZ, RZ ;  /* 0x000000ff00007210 */ /* 0x000fe40007ffe1ff */
[----:B------:R-:W-:-:S04]  /*21a0*/  IADD3 R4, P2, PT, R4, 0x20, RZ ;  /* 0x0000002004047810 */ /* 0x000fc80007f5e0ff */
[----:B------:R-:W-:-:S09]  /*21b0*/  IADD3.X R9, PT, PT, RZ, UR7, R7, P2, P1 ;  /* 0x00000007ff097c10 */ /* 0x000fd200097e2407 */
.L_x_48:
[----:B---3--:R-:W-:Y:S02]  /*21c0*/  IMAD.MOV.U32 R6, RZ, RZ, R4 ;  /* 0x000000ffff067224 */ /* 0x008fe400078e0004 */
[----:B------:R-:W-:Y:S02]  /*21d0*/  IMAD.MOV.U32 R7, RZ, RZ, R9 ;  /* 0x000000ffff077224 */ /* 0x000fe400078e0009 */
[----:B------:R-:W-:Y:S01]  /*21e0*/  VIADD R0, R0, 0x10 ;  /* 0x0000001000007836 */ /* 0x000fe20000000000 */
[----:B------:R-:W-:Y:S01]  /*21f0*/  IADD3 R4, P2, PT, R6, 0x40, RZ ;  /* 0x0000004006047810 */ /* 0x000fe20007f5e0ff */
[----:B------:R-:W-:Y:S01]  /*2200*/  VIADD R5, R5, 0x10 ;  /* 0x0000001005057836 */ /* 0x000fe20000000000 */
[----:B------:R3:W-:Y:S02]  /*2210*/  STG.E desc[UR4][R6.64+-0x20], RZ ;  /* 0xffffe0ff06007986 */ /* 0x0007e4000c101904 */
[----:B------:R-:W-:Y:S02]  /*2220*/  ISETP.NE.AND P1, PT, R0, RZ, PT ;  /* 0x000000ff0000720c */ /* 0x000fe40003f25270 */
[----:B------:R3:W-:Y:S01]  /*2230*/  STG.E desc[UR4][R6.64+-0x1c], RZ ;  /* 0xffffe4ff06007986 */ /* 0x0007e2000c101904 */
[----:B------:R-:W-:-:S03]  /*2240*/  IADD3.X R9, PT, PT, RZ, R7, RZ, P2, !PT ;  /* 0x00000007ff097210 */ /* 0x000fc600017fe4ff */
[----:B------:R3:W-:Y:S04]  /*2250*/  STG.E desc[UR4][R6.64+-0x18], RZ ;  /* 0xffffe8ff06007986 */ /* 0x0007e8000c101904 */
        /* <DEDUP_REMOVED lines=12> */
[----:B------:R3:W-:Y:S01]  /*2320*/  STG.E desc[UR4][R6.64+0x1c], RZ ;  /* 0x00001cff06007986 */ /* 0x0007e2000c101904 */
[----:B------:R-:W-:Y:S05]  /*2330*/  @P1 BRA `(.L_x_48) ;  /* 0xfffffffc00a01947 */ /* 0x000fea000383ffff */
.L_x_47:
[----:B------:R-:W-:Y:S05]  /*2340*/  BSYNC.RECONVERGENT B0 ;  /* 0x0000000000007941 */ /* 0x000fea0003800200 */
.L_x_46:
[----:B------:R-:W-:Y:S05]  /*2350*/  @!P0 EXIT ;  /* 0x000000000000894d */ /* 0x000fea0003800000 */
[----:B------:R-:W-:Y:S01]  /*2360*/  ISETP.GE.U32.AND P0, PT, R10, 0x8, PT ;  /* 0x000000080a00780c */ /* 0x000fe20003f06070 */
[----:B------:R-:W-:Y:S01]  /*2370*/  BSSY.RECONVERGENT B0, `(.L_x_49) ;  /* 0x000000e000007945 */ /* 0x000fe20003800200 */
[----:B------:R-:W-:-:S04]  /*2380*/  LOP3.LUT R0, R8, 0x7, RZ, 0xc0, !PT ;  /* 0x0000000708007812 */ /* 0x000fc800078ec0ff */
[----:B------:R-:W-:-:S07]  /*2390*/  ISETP.NE.AND P1, PT, R0, RZ, PT ;  /* 0x000000ff0000720c */ /* 0x000fce0003f25270 */
[----:B------:R-:W-:Y:S06]  /*23a0*/  @!P0 BRA `(.L_x_50) ;  /* 0x0000000000288947 */ /* 0x000fec0003800000 */
[----:B0123--:R-:W-:-:S04]  /*23b0*/  IMAD.WIDE.U32 R6, R5, 0x4, R12 ;  /* 0x0000000405067825 */ /* 0x00ffc800078e000c */
[----:B------:R-:W-:Y:S01]  /*23c0*/  VIADD R5, R5, 0x8 ;  /* 0x0000000805057836 */ /* 0x000fe20000000000 */
[----:B------:R4:W-:Y:S04]  /*23d0*/  STG.E desc[UR4][R6.64], RZ ;  /* 0x000000ff06007986 */ /* 0x0009e8000c101904 */
[----:B------:R4:W-:Y:S04]  /*23e0*/  STG.E desc[UR4][R6.64+0x4], RZ ;  /* 0x000004ff06007986 */ /* 0x0009e8000c101904 */
[----:B------:R4:W-:Y:S04]  /*23f0*/  STG.E desc[UR4][R6.64+0x8], RZ ;  /* 0x000008ff06007986 */ /* 0x0009e8000c101904 */
[----:B------:R4:W-:Y:S04]  /*2400*/  STG.E desc[UR4][R6.64+0xc], RZ ;  /* 0x00000cff06007986 */ /* 0x0009e8000c101904 */
[----:B------:R4:W-:Y:S04]  /*2410*/  STG.E desc[UR4][R6.64+0x10], RZ ;  /* 0x000010ff06007986 */ /* 0x0009e8000c101904 */
[----:B------:R4:W-:Y:S04]  /*2420*/  STG.E desc[UR4][R6.64+0x14], RZ ;  /* 0x000014ff06007986 */ /* 0x0009e8000c101904 */
[----:B------:R4:W-:Y:S04]  /*2430*/  STG.E desc[UR4][R6.64+0x18], RZ ;  /* 0x000018ff06007986 */ /* 0x0009e8000c101904 */
[----:B------:R4:W-:Y:S02]  /*2440*/  STG.E desc[UR4][R6.64+0x1c], RZ ;  /* 0x00001cff06007986 */ /* 0x0009e4000c101904 */
.L_x_50:
[----:B------:R-:W-:Y:S05]  /*2450*/  BSYNC.RECONVERGENT B0 ;  /* 0x0000000000007941 */ /* 0x000fea0003800200 */
.L_x_49:
[----:B------:R-:W-:Y:S05]  /*2460*/  @!P1 EXIT ;  /* 0x000000000000994d */ /* 0x000fea0003800000 */
[----:B------:R-:W-:Y:S02]  /*2470*/  ISETP.GE.U32.AND P0, PT, R0, 0x4, PT ;  /* 0x000000040000780c */ /* 0x000fe40003f06070 */
[----:B------:R-:W-:-:S04]  /*2480*/  LOP3.LUT R0, R8, 0x3, RZ, 0xc0, !PT ;  /* 0x0000000308007812 */ /* 0x000fc800078ec0ff */
[----:B------:R-:W-:-:S07]  /*2490*/  ISETP.NE.AND P1, PT, R0, RZ, PT ;  /* 0x000000ff0000720c */ /* 0x000fce0003f25270 */
[----:B------:R-:W-:-:S04]  /*24a0*/  @P0 IMAD.WIDE.U32 R12, R5, 0x4, R12 ;  /* 0x00000004050c0825 */ /* 0x000fc800078e000c */
[----:B------:R-:W-:Y:S01]  /*24b0*/  @P0 VIADD R5, R5, 0x4 ;  /* 0x0000000405050836 */ /* 0x000fe20000000000 */
[----:B------:R0:W-:Y:S04]  /*24c0*/  @P0 STG.E desc[UR4][R12.64], RZ ;  /* 0x000000ff0c000986 */ /* 0x0001e8000c101904 */
[----:B------:R0:W-:Y:S04]  /*24d0*/  @P0 STG.E desc[UR4][R12.64+0x4], RZ ;  /* 0x000004ff0c000986 */ /* 0x0001e8000c101904 */
[----:B------:R0:W-:Y:S04]  /*24e0*/  @P0 STG.E desc[UR4][R12.64+0x8], RZ ;  /* 0x000008ff0c000986 */ /* 0x0001e8000c101904 */
[----:B------:R0:W-:Y:S01]  /*24f0*/  @P0 STG.E desc[UR4][R12.64+0xc], RZ ;  /* 0x00000cff0c000986 */ /* 0x0001e2000c101904 */
[----:B------:R-:W-:Y:S05]  /*2500*/  @!P1 EXIT ;  /* 0x000000000000994d */ /* 0x000fea0003800000 */
[----:B------:R-:W-:Y:S01]  /*2510*/  IMAD.WIDE.U32 R2, R5, 0x4, R2 ;  /* 0x0000000405027825 */ /* 0x000fe200078e0002 */
[----:B------:R-:W-:Y:S02]  /*2520*/  IADD3 R0, PT, PT, -R0, RZ, RZ ;  /* 0x000000ff00007210 */ /* 0x000fe40007ffe1ff */
[----:B------:R-:W-:-:S04]  /*2530*/  IADD3 R4, P0, PT, R2, UR6, RZ ;  /* 0x0000000602047c10 */ /* 0x000fc8000ff1e0ff */
[----:B------:R-:W-:-:S09]  /*2540*/  IADD3.X R5, PT, PT, R3, UR7, RZ, P0, !PT ;  /* 0x0000000703057c10 */ /* 0x000fd200087fe4ff */
.L_x_51:
[----:B------:R-:W-:Y:S02]  /*2550*/  VIADD R0, R0, 0x1 ;  /* 0x0000000100007836 */ /* 0x000fe40000000000 */
[----:B0-----:R-:W-:Y:S01]  /*2560*/  IMAD.MOV.U32 R2, RZ, RZ, R4 ;  /* 0x000000ffff027224 */ /* 0x001fe200078e0004 */
[----:B------:R-:W-:Y:S01]  /*2570*/  IADD3 R4, P1, PT, R4, 0x4, RZ ;  /* 0x0000000404047810 */ /* 0x000fe20007f3e0ff */
[----:B------:R-:W-:Y:S01]  /*2580*/  IMAD.MOV.U32 R3, RZ, RZ, R5 ;  /* 0x000000ffff037224 */ /* 0x000fe200078e0005 */
[----:B------:R-:W-:Y:S02]  /*2590*/  ISETP.NE.AND P0, PT, R0, RZ, PT ;  /* 0x000000ff0000720c */ /* 0x000fe40003f05270 */
[----:B------:R-:W-:Y:S02]  /*25a0*/  IADD3.X R5, PT, PT, RZ, R5, RZ, P1, !PT ;  /* 0x00000005ff057210 */ /* 0x000fe40000ffe4ff */
[----:B------:R0:W-:Y:S09]  /*25b0*/  STG.E desc[UR4][R2.64], RZ ;  /* 0x000000ff02007986 */ /* 0x0001f2000c101904 */
[----:B------:R-:W-:Y:S05]  /*25c0*/  @!P0 EXIT ;  /* 0x000000000000894d */ /* 0x000fea0003800000 */
[----:B------:R-:W-:Y:S05]  /*25d0*/  BRA `(.L_x_51) ;  /* 0xfffffffc00dc7947 */ /* 0x000fea000383ffff */
        .weak           $__internal_0_$__cuda_sm3x_div_rn_noftz_f32_slowpath
        .type           $__internal_0_$__cuda_sm3x_div_rn_noftz_f32_slowpath,@function
        .size           $__internal_0_$__cuda_sm3x_div_rn_noftz_f32_slowpath,(.L_x_230 - $__internal_0_$__cuda_sm3x_div_rn_noftz_f32_slowpath)
$__internal_0_$__cuda_sm3x_div_rn_noftz_f32_slowpath:
[----:B------:R-:W-:Y:S01]  /*25e0*/  SHF.R.U32.HI R2, RZ, 0x17, R3 ;  /* 0x00000017ff027819 */ /* 0x000fe20000011603 */
[----:B------:R-:W-:Y:S01]  /*25f0*/  BSSY.RECONVERGENT B0, `(.L_x_52) ;  /* 0x0000062000007945 */ /* 0x000fe20003800200 */
[----:B------:R-:W-:Y:S02]  /*2600*/  SHF.R.U32.HI R25, RZ, 0x17, R0 ;  /* 0x00000017ff197819 */ /* 0x000fe40000011600 */
[----:B------:R-:W-:Y:S02]  /*2610*/  LOP3.LUT R2, R2, 0xff, RZ, 0xc0, !PT ;  /* 0x000000ff02027812 */ /* 0x000fe400078ec0ff */
[----:B------:R-:W-:-:S03]  /*2620*/  LOP3.LUT R25, R25, 0xff, RZ, 0xc0, !PT ;  /* 0x000000ff19197812 */ /* 0x000fc600078ec0ff */
[----:B------:R-:W-:Y:S02]  /*2630*/  VIADD R26, R2, 0xffffffff ;  /* 0xffffffff021a7836 */ /* 0x000fe40000000000 */
[----:B------:R-:W-:-:S03]  /*2640*/  VIADD R27, R25, 0xffffffff ;  /* 0xffffffff191b7836 */ /* 0x000fc60000000000 */
[----:B------:R-:W-:-:S04]  /*2650*/  ISETP.GT.U32.AND P0, PT, R26, 0xfd, PT ;  /* 0x000000fd1a00780c */ /* 0x000fc80003f04070 */
[----:B------:R-:W-:-:S13]  /*2660*/  ISETP.GT.U32.OR P0, PT, R27, 0xfd, P0 ;  /* 0x000000fd1b00780c */ /* 0x000fda0000704470 */
[----:B------:R-:W-:Y:S01]  /*2670*/  @!P0 MOV R23, RZ ;  /* 0x000000ff00178202 */ /* 0x000fe20000000f00 */
[----:B------:R-:W-:Y:S06]  /*2680*/  @!P0 BRA `(.L_x_53) ;  /* 0x00000000005c8947 */ /* 0x000fec0003800000 */
[----:B------:R-:W-:Y:S02]  /*2690*/  FSETP.GTU.FTZ.AND P0, PT, |R0|, +INF , PT ;  /* 0x7f8000000000780b */ /* 0x000fe40003f1c200 */
[----:B------:R-:W-:-:S04]  /*26a0*/  FSETP.GTU.FTZ.AND P1, PT, |R3|, +INF , PT ;  /* 0x7f8000000300780b */ /* 0x000fc80003f3c200 */
[----:B------:R-:W-:-:S13]  /*26b0*/  PLOP3.LUT P0, PT, P0, P1, PT, 0xf8, 0x8f ;  /* 0x00000000008f781c */ /* 0x000fda0000703f70 */
[----:B------:R-:W-:Y:S05]  /*26c0*/  @P0 BRA `(.L_x_54) ;  /* 0x00000004004c0947 */ /* 0x000fea0003800000 */
[----:B------:R-:W-:-:S13]  /*26d0*/  LOP3.LUT P0, RZ, R3, 0x7fffffff, R0, 0xc8, !PT ;  /* 0x7fffffff03ff7812 */ /* 0x000fda000780c800 */
[----:B------:R-:W-:Y:S05]  /*26e0*/  @!P0 BRA `(.L_x_55) ;  /* 0x00000004003c8947 */ /* 0x000fea0003800000 */
[C---:B------:R-:W-:Y:S02]  /*26f0*/  FSETP.NEU.FTZ.AND P3, PT, |R0|.reuse, +INF , PT ;  /* 0x7f8000000000780b */ /* 0x040fe40003f7d200 */
[----:B------:R-:W-:Y:S02]  /*2700*/  FSETP.NEU.FTZ.AND P1, PT, |R3|, +INF , PT ;  /* 0x7f8000000300780b */ /* 0x000fe40003f3d200 */
[----:B------:R-:W-:-:S11]  /*2710*/  FSETP.NEU.FTZ.AND P0, PT, |R0|, +INF , PT ;  /* 0x7f8000000000780b */ /* 0x000fd60003f1d200 */
[----:B------:R-:W-:Y:S05]  /*2720*/  @!P1 BRA !P3, `(.L_x_55) ;  /* 0x00000004002c9947 */ /* 0x000fea0005800000 */
[----:B------:R-:W-:-:S04]  /*2730*/  LOP3.LUT P3, RZ, R0, 0x7fffffff, RZ, 0xc0, !PT ;  /* 0x7fffffff00ff7812 */ /* 0x000fc8000786c0ff */
[----:B------:R-:W-:-:S13]  /*2740*/  PLOP3.LUT P1, PT, P1, P3, PT, 0x2f, 0xf2 ;  /* 0x0000000000f2781c */ /* 0x000fda0000f26577 */
[----:B------:R-:W-:Y:S05]  /*2750*/  @P1 BRA `(.L_x_56) ;  /* 0x0000000400181947 */ /* 0x000fea0003800000 */
[----:B------:R-:W-:-:S04]  /*2760*/  LOP3.LUT P1, RZ, R3, 0x7fffffff, RZ, 0xc0, !PT ;  /* 0x7fffffff03ff7812 */ /* 0x000fc8000782c0ff */
[----:B------:R-:W-:-:S13]  /*2770*/  PLOP3.LUT P0, PT, P0, P1, PT, 0x2f, 0xf2 ;  /* 0x0000000000f2781c */ /* 0x000fda0000702577 */
[----:B------:R-:W-:Y:S05]  /*2780*/  @P0 BRA `(.L_x_57) ;  /* 0x0000000400000947 */ /* 0x000fea0003800000 */
[----:B------:R-:W-:Y:S02]  /*2790*/  ISETP.GE.AND P0, PT, R27, RZ, PT ;  /* 0x000000ff1b00720c */ /* 0x000fe40003f06270 */
[----:B------:R-:W-:-:S11]  /*27a0*/  ISETP.GE.AND P1, PT, R26, RZ, PT ;  /* 0x000000ff1a00720c */ /* 0x000fd60003f26270 */
[----:B------:R-:W-:Y:S02]  /*27b0*/  @P0 IMAD.MOV.U32 R23, RZ, RZ, RZ ;  /* 0x000000ffff170224 */ /* 0x000fe400078e00ff */
[----:B------:R-:W-:Y:S01]  /*27c0*/  @!P0 FFMA R0, R0, 1.84467440737095516160e+19, RZ ;  /* 0x5f80000000008823 */ /* 0x000fe200000000ff */
[----:B------:R-:W-:Y:S02]  /*27d0*/  @!P0 IMAD.MOV.U32 R23, RZ, RZ, -0x40 ;  /* 0xffffffc0ff178424 */ /* 0x000fe400078e00ff */
[----:B------:R-:W-:-:S03]  /*27e0*/  @!P1 FFMA R3, R3, 1.84467440737095516160e+19, RZ ;  /* 0x5f80000003039823 */ /* 0x000fc600000000ff */
[----:B------:R-:W-:-:S07]  /*27f0*/  @!P1 IADD3 R23, PT, PT, R23, 0x40, RZ ;  /* 0x0000004017179810 */ /* 0x000fce0007ffe0ff */
.L_x_53:
[----:B------:R-:W-:Y:S01]  /*2800*/  LEA R28, R2, 0xc0800000, 0x17 ;  /* 0xc0800000021c7811 */ /* 0x000fe200078eb8ff */
[----:B------:R-:W-:Y:S01]  /*2810*/  VIADD R27, R25, 0xffffff81 ;  /* 0xffffff81191b7836 */ /* 0x000fe20000000000 */
[----:B------:R-:W-:Y:S03]  /*2820*/  BSSY.RECONVERGENT B1, `(.L_x_58) ;  /* 0x0000035000017945 */ /* 0x000fe60003800200 */
[----:B------:R-:W-:Y:S01]  /*2830*/  IMAD.IADD R28, R3, 0x1, -R28 ;  /* 0x00000001031c7824 */ /* 0x000fe200078e0a1c */
[C---:B------:R-:W-:Y:S01]  /*2840*/  IADD3 R2, PT, PT, R27.reuse, 0x7f, -R2 ;  /* 0x0000007f1b027810 */ /* 0x040fe20007ffe802 */
[----:B------:R-:W-:Y:S02]  /*2850*/  IMAD R0, R27, -0x800000, R0 ;  /* 0xff8000001b007824 */ /* 0x000fe400078e0200 */
[----:B------:R-:W0:Y:S01]  /*2860*/  MUFU.RCP R26, R28 ;  /* 0x0000001c001a7308 */ /* 0x000e220000001000 */
[----:B------:R-:W-:Y:S01]  /*2870*/  FADD.FTZ R3, -R28, -RZ ;  /* 0x800000ff1c037221 */ /* 0x000fe20000010100 */
[----:B------:R-:W-:-:S03]  /*2880*/  IADD3 R23, PT, PT, R2, R23, RZ ;  /* 0x0000001702177210 */ /* 0x000fc60007ffe0ff */
[----:B0-----:R-:W-:-:S04]  /*2890*/  FFMA R25, R26, R3, 1 ;  /* 0x3f8000001a197423 */ /* 0x001fc80000000003 */
[----:B------:R-:W-:-:S04]  /*28a0*/  FFMA R25, R26, R25, R26 ;  /* 0x000000191a197223 */ /* 0x000fc8000000001a */
[----:B------:R-:W-:-:S04]  /*28b0*/  FFMA R26, R0, R25, RZ ;  /* 0x00000019001a7223 */ /* 0x000fc800000000ff */
[----:B------:R-:W-:-:S04]  /*28c0*/  FFMA R27, R3, R26, R0 ;  /* 0x0000001a031b7223 */ /* 0x000fc80000000000 */
[----:B------:R-:W-:-:S04]  /*28d0*/  FFMA R26, R25, R27, R26 ;  /* 0x0000001b191a7223 */ /* 0x000fc8000000001a */
[----:B------:R-:W-:-:S04]  /*28e0*/  FFMA R3, R3, R26, R0 ;  /* 0x0000001a03037223 */ /* 0x000fc80000000000 */
[----:B------:R-:W-:-:S05]  /*28f0*/  FFMA R0, R25, R3, R26 ;  /* 0x0000000319007223 */ /* 0x000fca000000001a */
[----:B------:R-:W-:-:S04]  /*2900*/  SHF.R.U32.HI R2, RZ, 0x17, R0 ;  /* 0x00000017ff027819 */ /* 0x000fc80000011600 */
[----:B------:R-:W-:-:S05]  /*2910*/  LOP3.LUT R2, R2, 0xff, RZ, 0xc0, !PT ;  /* 0x000000ff02027812 */ /* 0x000fca00078ec0ff */
[----:B------:R-:W-:-:S04]  /*2920*/  IMAD.IADD R2, R2, 0x1, R23 ;  /* 0x0000000102027824 */ /* 0x000fc800078e0217 */
[----:B------:R-:W-:-:S05]  /*2930*/  VIADD R27, R2, 0xffffffff ;  /* 0xffffffff021b7836 */ /* 0x000fca0000000000 */
[----:B------:R-:W-:-:S13]  /*2940*/  ISETP.GE.U32.AND P0, PT, R27, 0xfe, PT ;  /* 0x000000fe1b00780c */ /* 0x000fda0003f06070 */
[----:B------:R-:W-:Y:S05]  /*2950*/  @!P0 BRA `(.L_x_59) ;  /* 0x0000000000808947 */ /* 0x000fea0003800000 */
[----:B------:R-:W-:-:S13]  /*2960*/  ISETP.GT.AND P0, PT, R2, 0xfe, PT ;  /* 0x000000fe0200780c */ /* 0x000fda0003f04270 */
[----:B------:R-:W-:Y:S05]  /*2970*/  @P0 BRA `(.L_x_60) ;  /* 0x00000000006c0947 */ /* 0x000fea0003800000 */
[----:B------:R-:W-:-:S13]  /*2980*/  ISETP.GE.AND P0, PT, R2, 0x1, PT ;  /* 0x000000010200780c */ /* 0x000fda0003f06270 */
[----:B------:R-:W-:Y:S05]  /*2990*/  @P0 BRA `(.L_x_61) ;  /* 0x0000000000740947 */ /* 0x000fea0003800000 */
[----:B------:R-:W-:Y:S02]  /*29a0*/  ISETP.GE.AND P0, PT, R2, -0x18, PT ;  /* 0xffffffe80200780c */ /* 0x000fe40003f06270 */
[----:B------:R-:W-:-:S11]  /*29b0*/  LOP3.LUT R0, R0, 0x80000000, RZ, 0xc0, !PT ;  /* 0x8000000000007812 */ /* 0x000fd600078ec0ff */
[----:B------:R-:W-:Y:S05]  /*29c0*/  @!P0 BRA `(.L_x_61) ;  /* 0x0000000000688947 */ /* 0x000fea0003800000 */
[CCC-:B------:R-:W-:Y:S01]  /*29d0*/  FFMA.RZ R23, R25.reuse, R3.reuse, R26.reuse ;  /* 0x0000000319177223 */ /* 0x1c0fe2000000c01a */
[CCC-:B------:R-:W-:Y:S01]  /*29e0*/  FFMA.RP R27, R25.reuse, R3.reuse, R26.reuse ;  /* 0x00000003191b7223 */ /* 0x1c0fe2000000801a */
[----:B------:R-:W-:Y:S01]  /*29f0*/  FFMA.RM R26, R25, R3, R26 ;  /* 0x00000003191a7223 */ /* 0x000fe2000000401a */
[C---:B------:R-:W-:Y:S02]  /*2a00*/  IADD3 R3, PT, PT, R2.reuse, 0x20, RZ ;  /* 0x0000002002037810 */ /* 0x040fe40007ffe0ff */
[----:B------:R-:W-:Y:S02]  /*2a10*/  LOP3.LUT R23, R23, 0x7fffff, RZ, 0xc0, !PT ;  /* 0x007fffff17177812 */ /* 0x000fe400078ec0ff */
[C---:B------:R-:W-:Y:S02]  /*2a20*/  ISETP.NE.AND P3, PT, R2.reuse, RZ, PT ;  /* 0x000000ff0200720c */ /* 0x040fe40003f65270 */
[----:B------:R-:W-:Y:S02]  /*2a30*/  LOP3.LUT R28, R23, 0x800000, RZ, 0xfc, !PT ;  /* 0x00800000171c7812 */ /* 0x000fe400078efcff */
[----:B------:R-:W-:Y:S01]  /*2a40*/  ISETP.NE.AND P1, PT, R2, RZ, PT ;  /* 0x000000ff0200720c */ /* 0x000fe20003f25270 */
[----:B------:R-:W-:Y:S01]  /*2a50*/  IMAD.MOV R2, RZ, RZ, -R2 ;  /* 0x000000ffff027224 */ /* 0x000fe200078e0a02 */
[----:B------:R-:W-:-:S02]  /*2a60*/  SHF.L.U32 R3, R28, R3, RZ ;  /* 0x000000031c037219 */ /* 0x000fc400000006ff */
[----:B------:R-:W-:Y:S02]  /*2a70*/  FSETP.NEU.FTZ.AND P0, PT, R27, R26, PT ;  /* 0x0000001a1b00720b */ /* 0x000fe40003f1d000 */
[----:B------:R-:W-:Y:S02]  /*2a80*/  SEL R23, R2, RZ, P3 ;  /* 0x000000ff02177207 */ /* 0x000fe40001800000 */
[----:B------:R-:W-:Y:S02]  /*2a90*/  ISETP.NE.AND P1, PT, R3, RZ, P1 ;  /* 0x000000ff0300720c */ /* 0x000fe40000f25270 */
[----:B------:R-:W-:Y:S02]  /*2aa0*/  SHF.R.U32.HI R23, RZ, R23, R28 ;  /* 0x00000017ff177219 */ /* 0x000fe4000001161c */
[----:B------:R-:W-:Y:S02]  /*2ab0*/  PLOP3.LUT P0, PT, P0, P1, PT, 0xf8, 0x8f ;  /* 0x00000000008f781c */ /* 0x000fe40000703f70 */
[----:B------:R-:W-:-:S02]  /*2ac0*/  SHF.R.U32.HI R3, RZ, 0x1, R23 ;  /* 0x00000001ff037819 */ /* 0x000fc40000011617 */
[----:B------:R-:W-:-:S04]  /*2ad0*/  SEL R2, RZ, 0x1, !P0 ;  /* 0x00000001ff027807 */ /* 0x000fc80004000000 */
[----:B------:R-:W-:-:S04]  /*2ae0*/  LOP3.LUT R2, R2, 0x1, R3, 0xf8, !PT ;  /* 0x0000000102027812 */ /* 0x000fc800078ef803 */
[----:B------:R-:W-:-:S05]  /*2af0*/  LOP3.LUT R2, R2, R23, RZ, 0xc0, !PT ;  /* 0x0000001702027212 */ /* 0x000fca00078ec0ff */
[----:B------:R-:W-:-:S05]  /*2b00*/  IMAD.IADD R3, R3, 0x1, R2 ;  /* 0x0000000103037824 */ /* 0x000fca00078e0202 */
[----:B------:R-:W-:Y:S01]  /*2b10*/  LOP3.LUT R0, R3, R0, RZ, 0xfc, !PT ;  /* 0x0000000003007212 */ /* 0x000fe200078efcff */
[----:B------:R-:W-:Y:S06]  /*2b20*/  BRA `(.L_x_61) ;  /* 0x0000000000107947 */ /* 0x000fec0003800000 */
.L_x_60:
[----:B------:R-:W-:-:S04]  /*2b30*/  LOP3.LUT R0, R0, 0x80000000, RZ, 0xc0, !PT ;  /* 0x8000000000007812 */ /* 0x000fc800078ec0ff */
[----:B------:R-:W-:Y:S01]  /*2b40*/  LOP3.LUT R0, R0, 0x7f800000, RZ, 0xfc, !PT ;  /* 0x7f80000000007812 */ /* 0x000fe200078efcff */
[----:B------:R-:W-:Y:S06]  /*2b50*/  BRA `(.L_x_61) ;  /* 0x0000000000047947 */ /* 0x000fec0003800000 */
.L_x_59:
[----:B------:R-:W-:-:S07]  /*2b60*/  LEA R0, R23, R0, 0x17 ;  /* 0x0000000017007211 */ /* 0x000fce00078eb8ff */
.L_x_61:
[----:B------:R-:W-:Y:S05]  /*2b70*/  BSYNC.RECONVERGENT B1 ;  /* 0x0000000000017941 */ /* 0x000fea0003800200 */
.L_x_58:
[----:B------:R-:W-:Y:S05]  /*2b80*/  BRA `(.L_x_62) ;  /* 0x0000000000207947 */ /* 0x000fea0003800000 */
.L_x_57:
[----:B------:R-:W-:-:S04]  /*2b90*/  LOP3.LUT R0, R3, 0x80000000, R0, 0x48, !PT ;  /* 0x8000000003007812 */ /* 0x000fc800078e4800 */
[----:B------:R-:W-:Y:S01]  /*2ba0*/  LOP3.LUT R0, R0, 0x7f800000, RZ, 0xfc, !PT ;  /* 0x7f80000000007812 */ /* 0x000fe200078efcff */
[----:B------:R-:W-:Y:S06]  /*2bb0*/  BRA `(.L_x_62) ;  /* 0x0000000000147947 */ /* 0x000fec0003800000 */
.L_x_56:
[----:B------:R-:W-:Y:S01]  /*2bc0*/  LOP3.LUT R0, R3, 0x80000000, R0, 0x48, !PT ;  /* 0x8000000003007812 */ /* 0x000fe200078e4800 */
[----:B------:R-:W-:Y:S06]  /*2bd0*/  BRA `(.L_x_62) ;  /* 0x00000000000c7947 */ /* 0x000fec0003800000 */
.L_x_55:
[----:B------:R-:W0:Y:S01]  /*2be0*/  MUFU.RSQ R0, -QNAN ;  /* 0xffc0000000007908 */ /* 0x000e220000001400 */
[----:B------:R-:W-:Y:S05]  /*2bf0*/  BRA `(.L_x_62) ;  /* 0x0000000000047947 */ /* 0x000fea0003800000 */
.L_x_54:
[----:B------:R-:W-:-:S07]  /*2c00*/  FADD.FTZ R0, R0, R3 ;  /* 0x0000000300007221 */ /* 0x000fce0000010000 */
.L_x_62:
[----:B------:R-:W-:Y:S05]  /*2c10*/  BSYNC.RECONVERGENT B0 ;  /* 0x0000000000007941 */ /* 0x000fea0003800200 */
.L_x_52:
[----:B------:R-:W-:-:S04]  /*2c20*/  IMAD.MOV.U32 R25, RZ, RZ, 0x0 ;  /* 0x00000000ff197424 */ /* 0x000fc800078e00ff */
[----:B0-----:R-:W-:Y:S05]  /*2c30*/  RET.REL.NODEC R24 `(cg_batch_from_prefix_f32) ;  /* 0xffffffd018f07950 */ /* 0x001fea0003c3ffff */
.L_x_63:
[----:B------:R-:W-:-:S00]  /*2c40*/  BRA `(.L_x_63) ;  /* 0xfffffffc00fc7947 */ /* 0x000fc0000383ffff */
[----:B------:R-:W-:-:S00]  /*2c50*/  NOP ;  /* 0x0000000000007918 */ /* 0x000fc00000000000 */
        /* <DEDUP_REMOVED lines=10> */
.L_x_230:


//--------------------- .text.cg_build_prefix_f32 --------------------------
	.section	.text.cg_build_prefix_f32,"ax",@progbits
	.align	128
        .global         cg_build_prefix_f32
        .type           cg_build_prefix_f32,@function
        .size           cg_build_prefix_f32,(.L_x_234 - cg_build_prefix_f32)
        .other          cg_build_prefix_f32,@"STO_CUDA_ENTRY STV_DEFAULT"
cg_build_prefix_f32:
.text.cg_build_prefix_f32:
[----:B------:R-:W-:Y:S01]  /*0000*/  LDC R1, c[0x0][0x37c] ;  /* 0x0000df00ff017b82 */ /* 0x000fe20000000800 */
[----:B------:R-:W0:Y:S07]  /*0010*/  S2R R2, SR_TID.X ;  /* 0x0000000000027919 */ /* 0x000e2e0000002100 */
[----:B------:R-:W1:Y:S01]  /*0020*/  S2UR UR4, SR_CTAID.X ;  /* 0x00000000000479c3 */ /* 0x000e620000002500 */
[----:B------:R-:W1:Y:S07]  /*0030*/  LDCU UR5, c[0x0][0x360] ;  /* 0x00006c00ff0577ac */ /* 0x000e6e0008000800 */
[----:B------:R-:W2:Y:S01]  /*0040*/  LDC R0, c[0x0][0x388] ;  /* 0x0000e200ff007b82 */ /* 0x000ea20000000800 */
[----:B-1----:R-:W-:Y:S01]  /*0050*/  UIMAD UR4, UR4, UR5, URZ ;  /* 0x00000005040472a4 */ /* 0x002fe2000f8e02ff */
[----:B0-----:R-:W-:Y:S01]  /*0060*/  IMAD.MOV R2, RZ, RZ, -R2 ;  /* 0x000000ffff027224 */ /* 0x001fe200078e0a02 */
[----:B--2---:R-:W-:-:S04]  /*0070*/  ISETP.GE.AND P0, PT, R0, 0x1, PT ;  /* 0x000000010000780c */ /* 0x004fc80003f06270 */
[----:B------:R-:W-:-:S13]  /*0080*/  ISETP.NE.OR P0, PT, R2, UR4, !P0 ;  /* 0x0000000402007c0c */ /* 0x000fda000c705670 */
[----:B------:R-:W-:Y:S05]  /*0090*/  @P0 EXIT ;  /* 0x000000000000094d */ /* 0x000fea0003800000 */
[C---:B------:R-:W-:Y:S01]  /*00a0*/  ISETP.GE.U32.AND P1, PT, R0.reuse, 0x8, PT ;  /* 0x000000080000780c */ /* 0x040fe20003f26070 */
[----:B------:R-:W0:Y:S01]  /*00b0*/  LDCU.64 UR4, c[0x0][0x358] ;  /* 0x00006b00ff0477ac */ /* 0x000e220008000a00 */
[----:B------:R-:W-:Y:S01]  /*00c0*/  LOP3.LUT R24, R0, 0x7, RZ, 0xc0, !PT ;  /* 0x0000000700187812 */ /* 0x000fe200078ec0ff */
[----:B------:R-:W-:Y:S02]  /*00d0*/  HFMA2 R18, -RZ, RZ, 0, 0 ;  /* 0x00000000ff127431 */ /* 0x000fe400000001ff */
[----:B------:R-:W-:Y:S01]  /*00e0*/  IMAD.MOV.U32 R29, RZ, RZ, RZ ;  /* 0x000000ffff1d7224 */ /* 0x000fe200078e00ff */
[----:B------:R-:W-:Y:S01]  /*00f0*/  ISETP.NE.AND P0, PT, R24, RZ, PT ;  /* 0x000000ff1800720c */ /* 0x000fe20003f05270 */
[----:B------:R-:W-:Y:S02]  /*0100*/  IMAD.MOV.U32 R25, RZ, RZ, RZ ;  /* 0x000000ffff197224 */ /* 0x000fe400078e00ff */
[----:B------:R-:W-:-:S04]  /*0110*/  IMAD.MOV.U32 R27, RZ, RZ, RZ ;  /* 0x000000ffff1b7224 */ /* 0x000fc800078e00ff */
[----:B------:R-:W-:Y:S06]  /*0120*/  @!P1 BRA `(.L_x_64) ;  /* 0x0000000400b89947 */ /* 0x000fec0003800000 */
[----:B------:R-:W1:Y:S01]  /*0130*/  LDC.64 R4, c[0x0][0x380] ;  /* 0x0000e000ff047b82 */ /* 0x000e620000000a00 */
[----:B------:R-:W-:Y:S01]  /*0140*/  LOP3.LUT R18, R0, 0x7ffffff8, RZ, 0xc0, !PT ;  /* 0x7ffffff800127812 */ /* 0x000fe200078ec0ff */
[----:B------:R-:W-:Y:S01]  /*0150*/  IMAD.MOV.U32 R21, RZ, RZ, RZ ;  /* 0x000000ffff157224 */ /* 0x000fe200078e00ff */
[----:B------:R-:W-:Y:S01]  /*0160*/  MOV R29, RZ ;  /* 0x000000ff001d7202 */ /* 0x000fe20000000f00 */
[----:B------:R-:W-:-:S04]  /*0170*/  IMAD.MOV.U32 R25, RZ, RZ, RZ ;  /* 0x000000ffff197224 */ /* 0x000fc800078e00ff */
[----:B------:R-:W2:Y:S08]  /*0180*/  LDC.64 R6, c[0x0][0x3a0] ;  /* 0x0000e800ff067b82 */ /* 0x000eb00000000a00 */
[----:B------:R-:W3:Y:S08]  /*0190*/  LDC.64 R8, c[0x0][0x390] ;  /* 0x0000e400ff087b82 */ /* 0x000ef00000000a00 */
[----:B------:R-:W4:Y:S02]  /*01a0*/  LDC.64 R10, c[0x0][0x398] ;  /* 0x0000e600ff0a7b82 */ /* 0x000f240000000a00 */
.L_x_65:
[----:B-1----:R-:W-:-:S05]  /*01b0*/  IMAD.WIDE.U32 R2, R21, 0x4, R4 ;  /* 0x0000000415027825 */ /* 0x002fca00078e0004 */
[----:B0-----:R-:W5:Y:S04]  /*01c0*/  LDG.E.CONSTANT R12, desc[UR4][R2.64] ;  /* 0x00000004020c7981 */ /* 0x001f68000c1e9900 */
[----:B------:R-:W3:Y:S04]  /*01d0*/  LDG.E.CONSTANT R22, desc[UR4][R2.64+0x4] ;  /* 0x0000040402167981 */ /* 0x000ee8000c1e9900 */
[----:B------:R-:W3:Y:S04]  /*01e0*/  LDG.E.CONSTANT R20, desc[UR4][R2.64+0x8] ;  /* 0x0000080402147981 */ /* 0x000ee8000c1e9900 */
[----:B------:R-:W3:Y:S04]  /*01f0*/  LDG.E.CONSTANT R23, desc[UR4][R2.64+0xc] ;  /* 0x00000c0402177981 */ /* 0x000ee8000c1e9900 */
[----:B------:R-:W3:Y:S01]  /*0200*/  LDG.E.CONSTANT R19, desc[UR4][R2.64+0x10] ;  /* 0x0000100402137981 */ /* 0x000ee2000c1e9900 */
[----:B------:R-:W-:Y:S01]  /*0210*/  IADD3 R13, PT, PT, R21, 0x1, RZ ;  /* 0x00000001150d7810 */ /* 0x000fe20007ffe0ff */
[----:B------:R-:W-:-:S02]  /*0220*/  VIADD R26, R25, 0x1 ;  /* 0x00000001191a7836 */ /* 0x000fc40000000000 */
[----:B----4-:R-:W-:Y:S01]  /*0230*/  IMAD.WIDE.U32 R14, R21, 0x4, R10 ;  /* 0x00000004150e7825 */ /* 0x010fe200078e000a */
[----:B------:R-:W-:-:S03]  /*0240*/  I2FP.F32.U32 R13, R13 ;  /* 0x0000000d000d7245 */ /* 0x000fc60000201000 */
[----:B--2---:R-:W-:-:S04]  /*0250*/  IMAD.WIDE.U32 R16, R21, 0x4, R6 ;  /* 0x0000000415107825 */ /* 0x004fc800078e0006 */
[----:B------:R-:W-:Y:S01]  /*0260*/  VIADD R28, R21, 0x2 ;  /* 0x00000002151c7836 */ /* 0x000fe20000000000 */
[----:B-----5:R-:W-:-:S04]  /*0270*/  FSETP.NE.AND P1, PT, |R12|, +INF , PT ;  /* 0x7f8000000c00780b */ /* 0x020fc80003f25200 */
[----:B------:R-:W-:Y:S02]  /*0280*/  FSEL R12, R12, RZ, P1 ;  /* 0x000000ff0c0c7208 */ /* 0x000fe40000800000 */
[----:B---3--:R-:W-:-:S03]  /*0290*/  FSETP.NE.AND P2, PT, |R22|, +INF , PT ;  /* 0x7f8000001600780b */ /* 0x008fc60003f45200 */
[C---:B------:R-:W-:Y:S01]  /*02a0*/  FFMA R29, R12.reuse, R13, R29 ;  /* 0x0000000d0c1d7223 */ /* 0x040fe2000000001d */
[----:B------:R-:W-:Y:S01]  /*02b0*/  FADD R27, R12, R27 ;  /* 0x0000001b0c1b7221 */ /* 0x000fe20000000000 */
[----:B------:R-:W-:-:S04]  /*02c0*/  IMAD.WIDE.U32 R12, R21, 0x4, R8 ;  /* 0x00000004150c7825 */ /* 0x000fc800078e0008 */
[----:B------:R-:W-:Y:S01]  /*02d0*/  @P1 IMAD.MOV R26, RZ, RZ, R25 ;  /* 0x000000ffff1a1224 */ /* 0x000fe200078e0219 */
[----:B------:R-:W-:Y:S01]  /*02e0*/  STG.E desc[UR4][R12.64], R27 ;  /* 0x0000001b0c007986 */ /* 0x000fe2000c101904 */
[----:B------:R-:W-:-:S03]  /*02f0*/  FSETP.NE.AND P1, PT, |R20|, +INF , PT ;  /* 0x7f8000001400780b */ /* 0x000fc60003f25200 */
[----:B------:R-:W-:Y:S01]  /*0300*/  IADD3 R25, PT, PT, R26, 0x1, RZ ;  /* 0x000000011a197810 */ /* 0x000fe20007ffe0ff */
[----:B------:R-:W-:Y:S01]  /*0310*/  STG.E desc[UR4][R14.64], R29 ;  /* 0x0000001d0e007986 */ /* 0x000fe2000c101904 */
[----:B------:R-:W-:-:S03]  /*0320*/  @P2 IMAD.MOV R25, RZ, RZ, R26 ;  /* 0x000000ffff192224 */ /* 0x000fc600078e021a */
[----:B------:R0:W-:Y:S02]  /*0330*/  STG.E desc[UR4][R16.64], R26 ;  /* 0x0000001a10007986 */ /* 0x0001e4000c101904 */
[----:B0-----:R-:W-:Y:S02]  /*0340*/  I2FP.F32.U32 R26, R28 ;  /* 0x0000001c001a7245 */ /* 0x001fe40000201000 */
[----:B------:R-:W-:-:S05]  /*0350*/  FSEL R28, R22, RZ, P2 ;  /* 0x000000ff161c7208 */ /* 0x000fca0001000000 */
[----:B------:R-:W-:Y:S01]  /*0360*/  FFMA R22, R28, R26, R29 ;  /* 0x0000001a1c167223 */ /* 0x000fe2000000001d */
[----:B------:R-:W-:Y:S01]  /*0370*/  FADD R27, R27, R28 ;  /* 0x0000001c1b1b7221 */ /* 0x000fe20000000000 */
[----:B------:R-:W-:Y:S02]  /*0380*/  IADD3 R28, PT, PT, R21, 0x3, RZ ;  /* 0x00000003151c7810 */ /* 0x000fe40007ffe0ff */
[----:B------:R-:W-:Y:S02]  /*0390*/  FSEL R29, R20, RZ, P1 ;  /* 0x000000ff141d7208 */ /* 0x000fe40000800000 */
[----:B------:R-:W-:Y:S01]  /*03a0*/  I2FP.F32.U32 R28, R28 ;  /* 0x0000001c001c7245 */ /* 0x000fe20000201000 */
[----:B------:R0:W-:Y:S02]  /*03b0*/  STG.E desc[UR4][R12.64+0x4], R27 ;  /* 0x0000041b0c007986 */ /* 0x0001e4000c101904 */
[----:B------:R-:W-:Y:S02]  /*03c0*/  FADD R26, R27, R29 ;  /* 0x0000001d1b1a7221 */ /* 0x000fe40000000000 */
[----:B------:R-:W-:Y:S01]  /*03d0*/  FFMA R20, R29, R28, R22 ;  /* 0x0000001c1d147223 */ /* 0x000fe20000000016 */
[----:B------:R-:W-:Y:S01]  /*03e0*/  VIADD R29, R25, 0x1 ;  /* 0x00000001191d7836 */ /* 0x000fe20000000000 */
[----:B------:R-:W-:Y:S01]  /*03f0*/  IADD3 R28, PT, PT, R21, 0x4, RZ ;  /* 0x00000004151c7810 */ /* 0x000fe20007ffe0ff */
[----:B------:R-:W-:Y:S01]  /*0400*/  @P1 IMAD.MOV R29, RZ, RZ, R25 ;  /* 0x000000ffff1d1224 */ /* 0x000fe200078e0219 */
[----:B------:R-:W-:Y:S01]  /*0410*/  FSETP.NE.AND P1, PT, |R23|, +INF , PT ;  /* 0x7f8000001700780b */ /* 0x000fe20003f25200 */
[----:B------:R1:W-:Y:S01]  /*0420*/  STG.E desc[UR4][R14.64+0x4], R22 ;  /* 0x000004160e007986 */ /* 0x0003e2000c101904 */
[----:B------:R-:W-:-:S02]  /*0430*/  I2FP.F32.U32 R28, R28 ;  /* 0x0000001c001c7245 */ /* 0x000fc40000201000 */
[----:B------:R-:W-:Y:S01]  /*0440*/  FSEL R23, R23, RZ, P1 ;  /* 0x000000ff17177208 */ /* 0x000fe20000800000 */
[----:B------:R-:W-:Y:S04]  /*0450*/  STG.E desc[UR4][R16.64+0x4], R25 ;  /* 0x0000041910007986 */ /* 0x000fe8000c101904 */
[----:B------:R-:W-:Y:S01]  /*0460*/  FFMA R28, R23, R28, R20 ;  /* 0x0000001c171c7223 */ /* 0x000fe20000000014 */
[----:B0-----:R-:W-:Y:S01]  /*0470*/  FADD R27, R26, R23 ;  /* 0x000000171a1b7221 */ /* 0x001fe20000000000 */
[----:B------:R-:W-:Y:S01]  /*0480*/  VIADD R23, R29, 0x1 ;  /* 0x000000011d177836 */ /* 0x000fe20000000000 */
[----:B------:R0:W-:Y:S01]  /*0490*/  STG.E desc[UR4][R12.64+0x8], R26 ;  /* 0x0000081a0c007986 */ /* 0x0001e2000c101904 */
[----:B------:R-:W-:Y:S01]  /*04a0*/  @P1 IMAD.MOV R23, RZ, RZ, R29 ;  /* 0x000000ffff171224 */ /* 0x000fe200078e021d */
[----:B------:R-:W-:-:S02]  /*04b0*/  FSETP.NE.AND P1, PT, |R19|, +INF , PT ;  /* 0x7f8000001300780b */ /* 0x000fc40003f25200 */
[----:B-1----:R-:W2:Y:S04]  /*04c0*/  LDG.E.CONSTANT R22, desc[UR4][R2.64+0x14] ;  /* 0x0000140402167981 */ /* 0x002ea8000c1e9900 */
[----:B------:R1:W-:Y:S01]  /*04d0*/  STG.E desc[UR4][R14.64+0x8], R20 ;  /* 0x000008140e007986 */ /* 0x0003e2000c101904 */
[----:B0-----:R-:W-:-:S03]  /*04e0*/  FSEL R26, R19, RZ, P1 ;  /* 0x000000ff131a7208 */ /* 0x001fc60000800000 */
[----:B------:R0:W-:Y:S04]  /*04f0*/  STG.E desc[UR4][R16.64+0x8], R29 ;  /* 0x0000081d10007986 */ /* 0x0001e8000c101904 */
[----:B------:R-:W3:Y:S04]  /*0500*/  LDG.E.CONSTANT R19, desc[UR4][R2.64+0x18] ;  /* 0x0000180402137981 */ /* 0x000ee8000c1e9900 */
[----:B-1----:R1:W4:Y:S01]  /*0510*/  LDG.E.CONSTANT R20, desc[UR4][R2.64+0x1c] ;  /* 0x00001c0402147981 */ /* 0x002322000c1e9900 */
[----:B------:R-:W-:-:S03]  /*0520*/  IADD3 R25, PT, PT, R21, 0x5, RZ ;  /* 0x0000000515197810 */ /* 0x000fc60007ffe0ff */
[----:B------:R-:W-:Y:S01]  /*0530*/  STG.E desc[UR4][R12.64+0xc], R27 ;  /* 0x00000c1b0c007986 */ /* 0x000fe2000c101904 */
[----:B------:R-:W-:Y:S01]  /*0540*/  I2FP.F32.U32 R25, R25 ;  /* 0x0000001900197245 */ /* 0x000fe20000201000 */
[----:B0-----:R-:W-:Y:S02]  /*0550*/  VIADD R29, R23, 0x1 ;  /* 0x00000001171d7836 */ /* 0x001fe40000000000 */
[----:B------:R-:W-:Y:S01]  /*0560*/  STG.E desc[UR4][R14.64+0xc], R28 ;  /* 0x00000c1c0e007986 */ /* 0x000fe2000c101904 */
[----:B------:R-:W-:-:S03]  /*0570*/  @P1 IMAD.MOV R29, RZ, RZ, R23 ;  /* 0x000000ffff1d1224 */ /* 0x000fc600078e0217 */
[----:B------:R0:W-:Y:S01]  /*0580*/  STG.E desc[UR4][R16.64+0xc], R23 ;  /* 0x00000c1710007986 */ /* 0x0001e2000c101904 */
[----:B------:R-:W-:Y:S01]  /*0590*/  FFMA R25, R26, R25, R28 ;  /* 0x000000191a197223 */ /* 0x000fe2000000001c */
[----:B------:R-:W-:Y:S01]  /*05a0*/  FADD R26, R27, R26 ;  /* 0x0000001a1b1a7221 */ /* 0x000fe20000000000 */
[----:B0-----:R-:W-:-:S04]  /*05b0*/  IADD3 R23, PT, PT, R21, 0x6, RZ ;  /* 0x0000000615177810 */ /* 0x001fc80007ffe0ff */
[----:B------:R-:W-:Y:S01]  /*05c0*/  I2FP.F32.U32 R27, R23 ;  /* 0x00000017001b7245 */ /* 0x000fe20000201000 */
[----:B-1----:R-:W-:Y:S01]  /*05d0*/  VIADD R3, R29, 0x1 ;  /* 0x000000011d037836 */ /* 0x002fe20000000000 */
[----:B------:R-:W-:Y:S04]  /*05e0*/  STG.E desc[UR4][R12.64+0x10], R26 ;  /* 0x0000101a0c007986 */ /* 0x000fe8000c101904 */
[----:B------:R-:W-:Y:S04]  /*05f0*/  STG.E desc[UR4][R14.64+0x10], R25 ;  /* 0x000010190e007986 */ /* 0x000fe8000c101904 */
[----:B------:R0:W-:Y:S01]  /*0600*/  STG.E desc[UR4][R16.64+0x10], R29 ;  /* 0x0000101d10007986 */ /* 0x0001e2000c101904 */
[----:B--2---:R-:W-:-:S04]  /*0610*/  FSETP.NE.AND P2, PT, |R22|, +INF , PT ;  /* 0x7f8000001600780b */ /* 0x004fc80003f45200 */
[----:B------:R-:W-:-:S05]  /*0620*/  FSEL R22, R22, RZ, P2 ;  /* 0x000000ff16167208 */ /* 0x000fca0001000000 */
[----:B------:R-:W-:Y:S01]  /*0630*/  FFMA R2, R22, R27, R25 ;  /* 0x0000001b16027223 */ /* 0x000fe20000000019 */
[----:B------:R-:W-:Y:S01]  /*0640*/  FADD R27, R26, R22 ;  /* 0x000000161a1b7221 */ /* 0x000fe20000000000 */
[----:B------:R-:W-:Y:S01]  /*0650*/  VIADD R22, R21, 0x7 ;  /* 0x0000000715167836 */ /* 0x000fe20000000000 */
[----:B---3--:R-:W-:-:S04]  /*0660*/  FSETP.NE.AND P1, PT, |R19|, +INF , PT ;  /* 0x7f8000001300780b */ /* 0x008fc80003f25200 */
[----:B------:R-:W-:Y:S02]  /*0670*/  I2FP.F32.U32 R23, R22 ;  /* 0x0000001600177245 */ /* 0x000fe40000201000 */
[----:B------:R-:W-:Y:S02]  /*0680*/  FSEL R22, R19, RZ, P1 ;  /* 0x000000ff13167208 */ /* 0x000fe40000800000 */
[----:B------:R-:W-:Y:S02]  /*0690*/  @P2 IADD3 R3, PT, PT, R29, RZ, RZ ;  /* 0x000000ff1d032210 */ /* 0x000fe40007ffe0ff */
[----:B----4-:R-:W-:Y:S01]  /*06a0*/  FSETP.NE.AND P2, PT, |R20|, +INF , PT ;  /* 0x7f8000001400780b */ /* 0x010fe20003f45200 */
[----:B------:R-:W-:Y:S01]  /*06b0*/  FFMA R19, R22, R23, R2 ;  /* 0x0000001716137223 */ /* 0x000fe20000000002 */
[----:B------:R-:W-:Y:S01]  /*06c0*/  IADD3 R21, PT, PT, R21, 0x8, RZ ;  /* 0x0000000815157810 */ /* 0x000fe20007ffe0ff */
[----:B------:R-:W-:Y:S01]  /*06d0*/  VIADD R23, R3, 0x1 ;  /* 0x0000000103177836 */ /* 0x000fe20000000000 */
[----:B------:R-:W-:Y:S01]  /*06e0*/  FSEL R20, R20, RZ, P2 ;  /* 0x000000ff14147208 */ /* 0x000fe20001000000 */
[----:B------:R-:W-:Y:S01]  /*06f0*/  @P1 IMAD.MOV R23, RZ, RZ, R3 ;  /* 0x000000ffff171224 */ /* 0x000fe200078e0203 */
[----:B------:R-:W-:Y:S01]  /*0700*/  ISETP.NE.AND P1, PT, R21, R18, PT ;  /* 0x000000121500720c */ /* 0x000fe20003f25270 */
[----:B------:R-:W-:Y:S01]  /*0710*/  FADD R22, R27, R22 ;  /* 0x000000161b167221 */ /* 0x000fe20000000000 */
[----:B0-----:R-:W-:Y:S01]  /*0720*/  I2FP.F32.U32 R29, R21 ;  /* 0x00000015001d7245 */ /* 0x001fe20000201000 */
[----:B------:R0:W-:Y:S01]  /*0730*/  STG.E desc[UR4][R12.64+0x14], R27 ;  /* 0x0000141b0c007986 */ /* 0x0001e2000c101904 */
[----:B------:R-:W-:-:S03]  /*0740*/  IADD3 R25, PT, PT, R23, 0x1, RZ ;  /* 0x0000000117197810 */ /* 0x000fc60007ffe0ff */
[----:B------:R1:W-:Y:S01]  /*0750*/  STG.E desc[UR4][R14.64+0x14], R2 ;  /* 0x000014020e007986 */ /* 0x0003e2000c101904 */
[----:B------:R-:W-:Y:S01]  /*0760*/  FFMA R29, R20, R29, R19 ;  /* 0x0000001d141d7223 */ /* 0x000fe20000000013 */
[----:B------:R-:W-:Y:S02]  /*0770*/  @P2 IMAD.MOV R25, RZ, RZ, R23 ;  /* 0x000000ffff192224 */ /* 0x000fe400078e0217 */
[----:B------:R1:W-:Y:S01]  /*0780*/  STG.E desc[UR4][R16.64+0x14], R3 ;  /* 0x0000140310007986 */ /* 0x0003e2000c101904 */
[----:B0-----:R-:W-:-:S03]  /*0790*/  FADD R27, R22, R20 ;  /* 0x00000014161b7221 */ /* 0x001fc60000000000 */
[----:B------:R1:W-:Y:S04]  /*07a0*/  STG.E desc[UR4][R12.64+0x18], R22 ;  /* 0x000018160c007986 */ /* 0x0003e8000c101904 */
[----:B------:R1:W-:Y:S04]  /*07b0*/  STG.E desc[UR4][R14.64+0x18], R19 ;  /* 0x000018130e007986 */ /* 0x0003e8000c101904 */
[----:B------:R1:W-:Y:S04]  /*07c0*/  STG.E desc[UR4][R16.64+0x18], R23 ;  /* 0x0000181710007986 */ /* 0x0003e8000c101904 */
[----:B------:R1:W-:Y:S04]  /*07d0*/  STG.E desc[UR4][R12.64+0x1c], R27 ;  /* 0x00001c1b0c007986 */ /* 0x0003e8000c101904 */
[----:B------:R1:W-:Y:S04]  /*07e0*/  STG.E desc[UR4][R14.64+0x1c], R29 ;  /* 0x00001c1d0e007986 */ /* 0x0003e8000c101904 */
[----:B------:R1:W-:Y:S01]  /*07f0*/  STG.E desc[UR4][R16.64+0x1c], R25 ;  /* 0x00001c1910007986 */ /* 0x0003e2000c101904 */
[----:B------:R-:W-:Y:S05]  /*0800*/  @P1 BRA `(.L_x_65) ;  /* 0xfffffff800681947 */ /* 0x000fea000383ffff */
.L_x_64:
[----:B0-----:R-:W-:Y:S05]  /*0810*/  @!P0 EXIT ;  /* 0x000000000000894d */ /* 0x001fea0003800000 */
[----:B------:R-:W-:Y:S02]  /*0820*/  ISETP.GE.U32.AND P1, PT, R24, 0x4, PT ;  /* 0x000000041800780c */ /* 0x000fe40003f26070 */
[----:B-1----:R-:W-:-:S04]  /*0830*/  LOP3.LUT R15, R0, 0x3, RZ, 0xc0, !PT ;  /* 0x00000003000f7812 */ /* 0x002fc800078ec0ff */
[----:B------:R-:W-:-:S07]  /*0840*/  ISETP.NE.AND P0, PT, R15, RZ, PT ;  /* 0x000000ff0f00720c */ /* 0x000fce0003f05270 */
[----:B------:R-:W-:Y:S06]  /*0850*/  @!P1 BRA `(.L_x_66) ;  /* 0x0000000000e09947 */ /* 0x000fec0003800000 */
[----:B------:R-:W0:Y:S08]  /*0860*/  LDC.64 R12, c[0x0][0x380] ;  /* 0x0000e000ff0c7b82 */ /* 0x000e300000000a00 */
[----:B------:R-:W1:Y:S08]  /*0870*/  LDC.64 R6, c[0x0][0x390] ;  /* 0x0000e400ff067b82 */ /* 0x000e700000000a00 */
[----:B------:R-:W2:Y:S01]  /*0880*/  LDC.64 R4, c[0x0][0x398] ;  /* 0x0000e600ff047b82 */ /* 0x000ea20000000a00 */
[----:B0-----:R-:W-:-:S07]  /*0890*/  IMAD.WIDE.U32 R12, R18, 0x4, R12 ;  /* 0x00000004120c7825 */ /* 0x001fce00078e000c */
[----:B------:R-:W0:Y:S01]  /*08a0*/  LDC.64 R2, c[0x0][0x3a0] ;  /* 0x0000e800ff027b82 */ /* 0x000e220000000a00 */
[----:B------:R-:W3:Y:S04]  /*08b0*/  LDG.E.CONSTANT R14, desc[UR4][R12.64] ;  /* 0x000000040c0e7981 */ /* 0x000ee8000c1e9900 */
[----:B------:R-:W4:Y:S04]  /*08c0*/  LDG.E.CONSTANT R9, desc[UR4][R12.64+0x4] ;  /* 0x000004040c097981 */ /* 0x000f28000c1e9900 */
[----:B------:R-:W5:Y:S04]  /*08d0*/  LDG.E.CONSTANT R8, desc[UR4][R12.64+0x8] ;  /* 0x000008040c087981 */ /* 0x000f68000c1e9900 */
[----:B------:R2:W5:Y:S01]  /*08e0*/  LDG.E.CONSTANT R10, desc[UR4][R12.64+0xc] ;  /* 0x00000c040c0a7981 */ /* 0x000562000c1e9900 */
[----:B------:R-:W-:Y:S01]  /*08f0*/  IADD3 R16, PT, PT, R18, 0x1, RZ ;  /* 0x0000000112107810 */ /* 0x000fe20007ffe0ff */
[----:B------:R-:W-:-:S02]  /*0900*/  VIADD R11, R25, 0x1 ;  /* 0x00000001190b7836 */ /* 0x000fc40000000000 */
[----:B-1----:R-:W-:Y:S01]  /*0910*/  IMAD.WIDE.U32 R6, R18, 0x4, R6 ;  /* 0x0000000412067825 */ /* 0x002fe200078e0006 */
[----:B------:R-:W-:-:S03]  /*0920*/  I2FP.F32.U32 R16, R16 ;  /* 0x0000001000107245 */ /* 0x000fc60000201000 */
[----:B--2---:R-:W-:-:S04]  /*0930*/  IMAD.WIDE.U32 R4, R18, 0x4, R4 ;  /* 0x0000000412047825 */ /* 0x004fc800078e0004 */
[C---:B------:R-:W-:Y:S02]  /*0940*/  VIADD R12, R18.reuse, 0x2 ;  /* 0x00000002120c7836 */ /* 0x040fe40000000000 */
[----:B0-----:R-:W-:-:S03]  /*0950*/  IMAD.WIDE.U32 R2, R18, 0x4, R2 ;  /* 0x0000000412027825 */ /* 0x001fc600078e0002 */
[----:B------:R-:W-:Y:S02]  /*0960*/  I2FP.F32.U32 R13, R12 ;  /* 0x0000000c000d7245 */ /* 0x000fe40000201000 */
[C---:B---3--:R-:W-:Y:S02]  /*0970*/  FSETP.NE.AND P1, PT, |R14|.reuse, +INF , PT ;  /* 0x7f8000000e00780b */ /* 0x048fe40003f25200 */
[C---:B----4-:R-:W-:Y:S02]  /*0980*/  FSETP.NE.AND P2, PT, |R9|.reuse, +INF , PT ;  /* 0x7f8000000900780b */ /* 0x050fe40003f45200 */
[----:B------:R-:W-:Y:S02]  /*0990*/  FSEL R14, R14, RZ, P1 ;  /* 0x000000ff0e0e7208 */ /* 0x000fe40000800000 */
[----:B------:R-:W-:-:S03]  /*09a0*/  FSEL R12, R9, RZ, P2 ;  /* 0x000000ff090c7208 */ /* 0x000fc60001000000 */
[----:B------:R-:W-:Y:S01]  /*09b0*/  FFMA R29, R14, R16, R29 ;  /* 0x000000100e1d7223 */ /* 0x000fe2000000001d */
[----:B------:R-:W-:-:S03]  /*09c0*/  FADD R27, R27, R14 ;  /* 0x0000000e1b1b7221 */ /* 0x000fc60000000000 */
[----:B------:R-:W-:Y:S02]  /*09d0*/  @P1 IADD3 R11, PT, PT, R25, RZ, RZ ;  /* 0x000000ff190b1210 */ /* 0x000fe40007ffe0ff */
[----:B-----5:R-:W-:Y:S01]  /*09e0*/  FSETP.NE.AND P1, PT, |R8|, +INF , PT ;  /* 0x7f8000000800780b */ /* 0x020fe20003f25200 */
[----:B------:R-:W-:Y:S01]  /*09f0*/  FFMA R17, R12, R13, R29 ;  /* 0x0000000d0c117223 */ /* 0x000fe2000000001d */
[C---:B------:R-:W-:Y:S01]  /*0a00*/  IADD3 R14, PT, PT, R18.reuse, 0x3, RZ ;  /* 0x00000003120e7810 */ /* 0x040fe20007ffe0ff */
[C---:B------:R-:W-:Y:S01]  /*0a10*/  VIADD R9, R11.reuse, 0x1 ;  /* 0x000000010b097836 */ /* 0x040fe20000000000 */
[----:B------:R-:W-:Y:S01]  /*0a20*/  @P2 IADD3 R9, PT, PT, R11, RZ, RZ ;  /* 0x000000ff0b092210 */ /* 0x000fe20007ffe0ff */
[----:B------:R-:W-:Y:S01]  /*0a30*/  VIADD R18, R18, 0x4 ;  /* 0x0000000412127836 */ /* 0x000fe20000000000 */
[----:B------:R-:W-:Y:S01]  /*0a40*/  FSETP.NE.AND P2, PT, |R10|, +INF , PT ;  /* 0x7f8000000a00780b */ /* 0x000fe20003f45200 */
[----:B------:R-:W-:Y:S01]  /*0a50*/  FADD R13, R27, R12 ;  /* 0x0000000c1b0d7221 */ /* 0x000fe20000000000 */
[----:B------:R-:W-:Y:S01]  /*0a60*/  FSEL R8, R8, RZ, P1 ;  /* 0x000000ff08087208 */ /* 0x000fe20000800000 */
[----:B------:R-:W-:Y:S01]  /*0a70*/  STG.E desc[UR4][R6.64], R27 ;  /* 0x0000001b06007986 */ /* 0x000fe2000c101904 */
[----:B------:R-:W-:-:S02]  /*0a80*/  I2FP.F32.U32 R14, R14 ;  /* 0x0000000e000e7245 */ /* 0x000fc40000201000 */
[----:B------:R-:W-:Y:S01]  /*0a90*/  IADD3 R19, PT, PT, R9, 0x1, RZ ;  /* 0x0000000109137810 */ /* 0x000fe20007ffe0ff */
[----:B------:R0:W-:Y:S01]  /*0aa0*/  STG.E desc[UR4][R4.64], R29 ;  /* 0x0000001d04007986 */ /* 0x0001e2000c101904 */
[----:B------:R-:W-:Y:S01]  /*0ab0*/  FSEL R10, R10, RZ, P2 ;  /* 0x000000ff0a0a7208 */ /* 0x000fe20001000000 */
[----:B------:R-:W-:Y:S02]  /*0ac0*/  @P1 IMAD.MOV R19, RZ, RZ, R9 ;  /* 0x000000ffff131224 */ /* 0x000fe400078e0209 */
[----:B------:R-:W-:Y:S01]  /*0ad0*/  FFMA R21, R8, R14, R17 ;  /* 0x0000000e08157223 */ /* 0x000fe20000000011 */
[----:B------:R1:W-:Y:S02]  /*0ae0*/  STG.E desc[UR4][R2.64], R11 ;  /* 0x0000000b02007986 */ /* 0x0003e4000c101904 */
[----:B------:R-:W-:Y:S02]  /*0af0*/  IADD3 R25, PT, PT, R19, 0x1, RZ ;  /* 0x0000000113197810 */ /* 0x000fe40007ffe0ff */
[----:B------:R2:W-:Y:S01]  /*0b00*/  STG.E desc[UR4][R6.64+0x4], R13 ;  /* 0x0000040d06007986 */ /* 0x0005e2000c101904 */
[----:B------:R-:W-:Y:S01]  /*0b10*/  @P2 IMAD.MOV R25, RZ, RZ, R19 ;  /* 0x000000ffff192224 */ /* 0x000fe200078e0213 */
[----:B0-----:R-:W-:-:S02]  /*0b20*/  I2FP.F32.U32 R29, R18 ;  /* 0x00000012001d7245 */ /* 0x001fc40000201000 */
[----:B------:R2:W-:Y:S01]  /*0b30*/  STG.E desc[UR4][R4.64+0x4], R17 ;  /* 0x0000041104007986 */ /* 0x0005e2000c101904 */
[----:B-1----:R-:W-:-:S03]  /*0b40*/  FADD R11, R13, R8 ;  /* 0x000000080d0b7221 */ /* 0x002fc60000000000 */
[----:B------:R2:W-:Y:S01]  /*0b50*/  STG.E desc[UR4][R2.64+0x4], R9 ;  /* 0x0000040902007986 */ /* 0x0005e2000c101904 */
[----:B------:R-:W-:Y:S01]  /*0b60*/  FFMA R29, R10, R29, R21 ;  /* 0x0000001d0a1d7223 */ /* 0x000fe20000000015 */
[----:B------:R-:W-:Y:S02]  /*0b70*/  FADD R27, R11, R10 ;  /* 0x0000000a0b1b7221 */ /* 0x000fe40000000000 */
[----:B------:R2:W-:Y:S04]  /*0b80*/  STG.E desc[UR4][R6.64+0x8], R11 ;  /* 0x0000080b06007986 */ /* 0x0005e8000c101904 */
[----:B------:R2:W-:Y:S04]  /*0b90*/  STG.E desc[UR4][R4.64+0x8], R21 ;  /* 0x0000081504007986 */ /* 0x0005e8000c101904 */
[----:B------:R2:W-:Y:S04]  /*0ba0*/  STG.E desc[UR4][R2.64+0x8], R19 ;  /* 0x0000081302007986 */ /* 0x0005e8000c101904 */
[----:B------:R2:W-:Y:S04]  /*0bb0*/  STG.E desc[UR4][R6.64+0xc], R27 ;  /* 0x00000c1b06007986 */ /* 0x0005e8000c101904 */
[----:B------:R2:W-:Y:S04]  /*0bc0*/  STG.E desc[UR4][R4.64+0xc], R29 ;  /* 0x00000c1d04007986 */ /* 0x0005e8000c101904 */
[----:B------:R2:W-:Y:S02]  /*0bd0*/  STG.E desc[UR4][R2.64+0xc], R25 ;  /* 0x00000c1902007986 */ /* 0x0005e4000c101904 */
.L_x_66:
[----:B------:R-:W-:Y:S05]  /*0be0*/  @!P0 EXIT ;  /* 0x000000000000894d */ /* 0x000fea0003800000 */
[----:B------:R-:W-:Y:S02]  /*0bf0*/  ISETP.NE.AND P1, PT, R15, 0x1, PT ;  /* 0x000000010f00780c */ /* 0x000fe40003f25270 */
[----:B------:R-:W-:-:S04]  /*0c00*/  LOP3.LUT R0, R0, 0x1, RZ, 0xc0, !PT ;  /* 0x0000000100007812 */ /* 0x000fc800078ec0ff */
[----:B------:R-:W-:-:S07]  /*0c10*/  ISETP.NE.U32.AND P0, PT, R0, 0x1, PT ;  /* 0x000000010000780c */ /* 0x000fce0003f05070 */
[----:B------:R-:W-:Y:S06]  /*0c20*/  @!P1 BRA `(.L_x_67) ;  /* 0x0000000000809947 */ /* 0x000fec0003800000 */
[----:B--2---:R-:W0:Y:S08]  /*0c30*/  LDC.64 R2, c[0x0][0x380] ;  /* 0x0000e000ff027b82 */ /* 0x004e300000000a00 */
[----:B------:R-:W1:Y:S08]  /*0c40*/  LDC.64 R8, c[0x0][0x398] ;  /* 0x0000e600ff087b82 */ /* 0x000e700000000a00 */
[----:B------:R-:W2:Y:S01]  /*0c50*/  LDC.64 R4, c[0x0][0x3a0] ;  /* 0x0000e800ff047b82 */ /* 0x000ea20000000a00 */
[----:B0-----:R-:W-:-:S07]  /*0c60*/  IMAD.WIDE.U32 R6, R18, 0x4, R2 ;  /* 0x0000000412067825 */ /* 0x001fce00078e0002 */
[----:B------:R-:W0:Y:S01]  /*0c70*/  LDC.64 R2, c[0x0][0x390] ;  /* 0x0000e400ff027b82 */ /* 0x000e220000000a00 */
[----:B------:R-:W3:Y:S04]  /*0c80*/  LDG.E.CONSTANT R0, desc[UR4][R6.64] ;  /* 0x0000000406007981 */ /* 0x000ee8000c1e9900 */
[----:B------:R1:W4:Y:S01]  /*0c90*/  LDG.E.CONSTANT R12, desc[UR4][R6.64+0x4] ;  /* 0x00000404060c7981 */ /* 0x000322000c1e9900 */
[----:B------:R-:W-:Y:S01]  /*0ca0*/  IADD3 R10, PT, PT, R18, 0x1, RZ ;  /* 0x00000001120a7810 */ /* 0x000fe20007ffe0ff */
[----:B------:R-:W-:-:S03]  /*0cb0*/  VIADD R11, R25, 0x1 ;  /* 0x00000001190b7836 */ /* 0x000fc60000000000 */
[----:B------:R-:W-:Y:S01]  /*0cc0*/  I2FP.F32.U32 R10, R10 ;  /* 0x0000000a000a7245 */ /* 0x000fe20000201000 */
[----:B--2---:R-:W-:-:S04]  /*0cd0*/  IMAD.WIDE.U32 R4, R18, 0x4, R4 ;  /* 0x0000000412047825 */ /* 0x004fc800078e0004 */
[----:B-1----:R-:W-:-:S04]  /*0ce0*/  IMAD.WIDE.U32 R6, R18, 0x4, R8 ;  /* 0x0000000412067825 */ /* 0x002fc800078e0008 */
[C---:B0-----:R-:W-:Y:S01]  /*0cf0*/  IMAD.WIDE.U32 R2, R18.reuse, 0x4, R2 ;  /* 0x0000000412027825 */ /* 0x041fe200078e0002 */
[----:B------:R-:W-:-:S04]  /*0d00*/  IADD3 R18, PT, PT, R18, 0x2, RZ ;  /* 0x0000000212127810 */ /* 0x000fc80007ffe0ff */
[----:B------:R-:W-:Y:S02]  /*0d10*/  I2FP.F32.U32 R8, R18 ;  /* 0x0000001200087245 */ /* 0x000fe40000201000 */
[----:B---3--:R-:W-:Y:S02]  /*0d20*/  FSETP.NE.AND P1, PT, |R0|, +INF , PT ;  /* 0x7f8000000000780b */ /* 0x008fe40003f25200 */
[----:B----4-:R-:W-:Y:S02]  /*0d30*/  FSETP.NE.AND P2, PT, |R12|, +INF , PT ;  /* 0x7f8000000c00780b */ /* 0x010fe40003f45200 */
[----:B------:R-:W-:Y:S02]  /*0d40*/  FSEL R0, R0, RZ, P1 ;  /* 0x000000ff00007208 */ /* 0x000fe40000800000 */
[----:B------:R-:W-:-:S03]  /*0d50*/  FSEL R12, R12, RZ, P2 ;  /* 0x000000ff0c0c7208 */ /* 0x000fc60001000000 */
[----:B------:R-:W-:Y:S01]  /*0d60*/  FADD R9, R27, R0 ;  /* 0x000000001b097221 */ /* 0x000fe20000000000 */
[----:B------:R-:W-:-:S03]  /*0d70*/  FFMA R13, R0, R10, R29 ;  /* 0x0000000a000d7223 */ /* 0x000fc6000000001d */
[----:B------:R-:W-:Y:S02]  /*0d80*/  @P1 IMAD.MOV R11, RZ, RZ, R25 ;  /* 0x000000ffff0b1224 */ /* 0x000fe400078e0219 */
[----:B------:R-:W-:Y:S01]  /*0d90*/  FADD R27, R9, R12 ;  /* 0x0000000c091b7221 */ /* 0x000fe20000000000 */
[----:B------:R-:W-:Y:S01]  /*0da0*/  FFMA R29, R12, R8, R13 ;  /* 0x000000080c1d7223 */ /* 0x000fe2000000000d */
[----:B------:R0:W-:Y:S01]  /*0db0*/  STG.E desc[UR4][R2.64], R9 ;  /* 0x0000000902007986 */ /* 0x0001e2000c101904 */
[----:B------:R-:W-:Y:S01]  /*0dc0*/  IADD3 R25, PT, PT, R11, 0x1, RZ ;  /* 0x000000010b197810 */ /* 0x000fe20007ffe0ff */
[----:B------:R-:W-:Y:S02]  /*0dd0*/  @P2 IMAD.MOV R25, RZ, RZ, R11 ;  /* 0x000000ffff192224 */ /* 0x000fe400078e020b */
[----:B------:R0:W-:Y:S04]  /*0de0*/  STG.E desc[UR4][R6.64], R13 ;  /* 0x0000000d06007986 */ /* 0x0001e8000c101904 */
[----:B------:R0:W-:Y:S04]  /*0df0*/  STG.E desc[UR4][R4.64], R11 ;  /* 0x0000000b04007986 */ /* 0x0001e8000c101904 */
[----:B------:R0:W-:Y:S04]  /*0e00*/  STG.E desc[UR4][R2.64+0x4], R27 ;  /* 0x0000041b02007986 */ /* 0x0001e8000c101904 */
[----:B------:R0:W-:Y:S04]  /*0e10*/  STG.E desc[UR4][R6.64+0x4], R29 ;  /* 0x0000041d06007986 */ /* 0x0001e8000c101904 */
[----:B------:R0:W-:Y:S02]  /*0e20*/  STG.E desc[UR4][R4.64+0x4], R25 ;  /* 0x0000041904007986 */ /* 0x0001e4000c101904 */
.L_x_67:
[----:B------:R-:W-:Y:S05]  /*0e30*/  @P0 EXIT ;  /* 0x000000000000094d */ /* 0x000fea0003800000 */
[----:B0-2---:R-:W0:Y:S08]  /*0e40*/  LDC.64 R6, c[0x0][0x380] ;  /* 0x0000e000ff067b82 */ /* 0x005e300000000a00 */
[----:B------:R-:W1:Y:S08]  /*0e50*/  LDC.64 R8, c[0x0][0x390] ;  /* 0x0000e400ff087b82 */ /* 0x000e700000000a00 */
[----:B------:R-:W2:Y:S01]  /*0e60*/  LDC.64 R4, c[0x0][0x398] ;  /* 0x0000e600ff047b82 */ /* 0x000ea20000000a00 */
[----:B0-----:R-:W-:-:S07]  /*0e70*/  IMAD.WIDE.U32 R6, R18, 0x4, R6 ;  /* 0x0000000412067825 */ /* 0x001fce00078e0006 */
[----:B------:R-:W0:Y:S01]  /*0e80*/  LDC.64 R2, c[0x0][0x3a0] ;  /* 0x0000e800ff027b82 */ /* 0x000e220000000a00 */
[----:B------:R-:W3:Y:S01]  /*0e90*/  LDG.E.CONSTANT R6, desc[UR4][R6.64] ;  /* 0x0000000406067981 */ /* 0x000ee2000c1e9900 */
[----:B------:R-:W-:Y:S01]  /*0ea0*/  IADD3 R0, PT, PT, R18, 0x1, RZ ;  /* 0x0000000112007810 */ /* 0x000fe20007ffe0ff */
[----:B------:R-:W-:-:S03]  /*0eb0*/  VIADD R11, R25, 0x1 ;  /* 0x00000001190b7836 */ /* 0x000fc60000000000 */
[----:B------:R-:W-:Y:S01]  /*0ec0*/  I2FP.F32.U32 R10, R0 ;  /* 0x00000000000a7245 */ /* 0x000fe20000201000 */
[----:B--2---:R-:W-:-:S04]  /*0ed0*/  IMAD.WIDE.U32 R4, R18, 0x4, R4 ;  /* 0x0000000412047825 */ /* 0x004fc800078e0004 */
[----:B0-----:R-:W-:Y:S01]  /*0ee0*/  IMAD.WIDE.U32 R2, R18, 0x4, R2 ;  /* 0x0000000412027825 */ /* 0x001fe200078e0002 */
[----:B---3--:R-:W-:-:S04]  /*0ef0*/  FSETP.NE.AND P0, PT, |R6|, +INF , PT ;  /* 0x7f8000000600780b */ /* 0x008fc80003f05200 */
[----:B------:R-:W-:Y:S01]  /*0f00*/  FSEL R0, R6, RZ, P0 ;  /* 0x000000ff06007208 */ /* 0x000fe20000000000 */
[----:B-1----:R-:W-:-:S04]  /*0f10*/  IMAD.WIDE.U32 R6, R18, 0x4, R8 ;  /* 0x0000000412067825 */ /* 0x002fc800078e0008 */
[C---:B------:R-:W-:Y:S01]  /*0f20*/  FADD R27, R0.reuse, R27 ;  /* 0x0000001b001b7221 */ /* 0x040fe20000000000 */
[----:B------:R-:W-:-:S03]  /*0f30*/  FFMA R29, R0, R10, R29 ;  /* 0x0000000a001d7223 */ /* 0x000fc6000000001d */
[----:B------:R-:W-:Y:S01]  /*0f40*/  @P0 IADD3 R11, PT, PT, R25, RZ, RZ ;  /* 0x000000ff190b0210 */ /* 0x000fe20007ffe0ff */
[----:B------:R-:W-:Y:S04]  /*0f50*/  STG.E desc[UR4][R6.64], R27 ;  /* 0x0000001b06007986 */ /* 0x000fe8000c101904 */
[----:B------:R-:W-:Y:S04]  /*0f60*/  STG.E desc[UR4][R4.64], R29 ;  /* 0x0000001d04007986 */ /* 0x000fe8000c101904 */
[----:B------:R-:W-:Y:S01]  /*0f70*/  STG.E desc[UR4][R2.64], R11 ;  /* 0x0000000b02007986 */ /* 0x000fe2000c101904 */
[----:B------:R-:W-:Y:S05]  /*0f80*/  EXIT ;  /* 0x000000000000794d */ /* 0x000fea0003800000 */
.L_x_68:
        /* <DEDUP_REMOVED lines=15> */
.L_x_234:


//--------------------- .text.cg_many_series_one_param_f32 --------------------------
	.section	.text.cg_many_series_one_param_f32,"ax",@progbits
	.align	128
        .global         cg_many_series_one_param_f32
        .type           cg_many_series_one_param_f32,@function
        .size           cg_many_series_one_param_f32,(.L_x_231 - cg_many_series_one_param_f32)
        .other          cg_many_series_one_param_f32,@"STO_CUDA_ENTRY STV_DEFAULT"
cg_many_series_one_param_f32:
.text.cg_many_series_one_param_f32:
[----:B------:R-:W-:Y:S01]  /*0000*/  LDC R1, c[0x0][0x37c] ;  /* 0x0000df00ff017b82 */ /* 0x000fe20000000800 */
[----:B------:R-:W0:Y:S07]  /*0010*/  S2R R3, SR_TID.X ;  /* 0x0000000000037919 */ /* 0x000e2e0000002100 */
[----:B------:R-:W0:Y:S08]  /*0020*/  S2UR UR4, SR_CTAID.X ;  /* 0x00000000000479c3 */ /* 0x000e300000002500 */
[----:B------:R-:W0:Y:S08]  /*0030*/  LDC R20, c[0x0][0x360] ;  /* 0x0000d800ff147b82 */ /* 0x000e300000000800 */
[----:B------:R-:W1:Y:S01]  /*0040*/  LDC R23, c[0x0][0x390] ;  /* 0x0000e400ff177b82 */ /* 0x000e620000000800 */
[----:B0-----:R-:W-:-:S05]  /*0050*/  IMAD R20, R20, UR4, R3 ;  /* 0x0000000414147c24 */ /* 0x001fca000f8e0203 */
[----:B-1----:R-:W-:-:S13]  /*0060*/  ISETP.GE.AND P0, PT, R20, R23, PT ;  /* 0x000000171400720c */ /* 0x002fda0003f06270 */
[----:B------:R-:W-:Y:S05]  /*0070*/  @P0 EXIT ;  /* 0x000000000000094d */ /* 0x000fea0003800000 */
[----:B------:R-:W0:Y:S01]  /*0080*/  LDC R3, c[0x0][0x398] ;  /* 0x0000e600ff037b82 */ /* 0x000e220000000800 */
[----:B------:R-:W1:Y:S01]  /*0090*/  LDCU.64 UR6, c[0x0][0x358] ;  /* 0x00006b00ff0677ac */ /* 0x000e620008000a00 */
[----:B------:R-:W-:-:S06]  /*00a0*/  SHF.R.S32.HI R7, RZ, 0x1f, R20 ;  /* 0x0000001fff077819 */ /* 0x000fcc0000011414 */
[----:B------:R-:W2:Y:S08]  /*00b0*/  LDC R5, c[0x0][0x394] ;  /* 0x0000e500ff057b82 */ /* 0x000eb00000000800 */
[----:B------:R-:W3:Y:S01]  /*00c0*/  LDC.64 R14, c[0x0][0x3a0] ;  /* 0x0000e800ff0e7b82 */ /* 0x000ee20000000a00 */
[C---:B0-----:R-:W-:Y:S02]  /*00d0*/  ISETP.GT.AND P1, PT, R3.reuse, RZ, PT ;  /* 0x000000ff0300720c */ /* 0x041fe40003f24270 */
[----:B--2---:R-:W-:Y:S01]  /*00e0*/  ISETP.GT.AND P0, PT, R3, R5, PT ;  /* 0x000000050300720c */ /* 0x004fe20003f04270 */
[----:B---3--:R-:W-:-:S12]  /*00f0*/  IMAD.WIDE R14, R20, 0x4, R14 ;  /* 0x00000004140e7825 */ /* 0x008fd800078e020e */
[----:B-1----:R-:W-:Y:S05]  /*0100*/  @!P0 BRA P1, `(.L_x_69) ;  /* 0x0000000400748947 */ /* 0x002fea0000800000 */
[----:B------:R-:W-:-:S13]  /*0110*/  ISETP.GE.AND P0, PT, R5, 0x1, PT ;  /* 0x000000010500780c */ /* 0x000fda0003f06270 */
[----:B------:R-:W-:Y:S05]  /*0120*/  @!P0 EXIT ;  /* 0x000000000000894d */ /* 0x000fea0003800000 */
[C---:B------:R-:W-:Y:S02]  /*0130*/  ISETP.GE.U32.AND P0, PT, R5.reuse, 0x10, PT ;  /* 0x000000100500780c */ /* 0x040fe40003f06070 */
[----:B------:R-:W-:-:S11]  /*0140*/  LOP3.LUT R4, R5, 0xf, RZ, 0xc0, !PT ;  /* 0x0000000f05047812 */ /* 0x000fd600078ec0ff */
[----:B------:R-:W-:Y:S05]  /*0150*/  @!P0 BRA `(.L_x_70) ;  /* 0x0000000000a48947 */ /* 0x000fea0003800000 */
[----:B------:R-:W-:-:S04]  /*0160*/  LOP3.LUT R0, R5, 0x7ffffff0, RZ, 0xc0, !PT ;  /* 0x7ffffff005007812 */ /* 0x000fc800078ec0ff */
[----:B------:R-:W-:-:S07]  /*0170*/  IADD3 R0, PT, PT, -R0, RZ, RZ ;  /* 0x000000ff00007210 */ /* 0x000fce0007ffe1ff */
.L_x_71:
[----:B-1----:R-:W-:Y:S01]  /*0180*/  IMAD.WIDE R32, R23, 0x4, R14 ;  /* 0x0000000417207825 */ /* 0x002fe200078e020e */
[----:B------:R-:W-:-:S03]  /*0190*/  IADD3 R0, PT, PT, R0, 0x10, RZ ;  /* 0x0000001000007810 */ /* 0x000fc60007ffe0ff */
[----:B------:R-:W-:Y:S01]  /*01a0*/  IMAD.MOV.U32 R37, RZ, RZ, 0x7fffffff ;  /* 0x7fffffffff257424 */ /* 0x000fe200078e00ff */
[----:B------:R-:W-:Y:S01]  /*01b0*/  ISETP.NE.AND P0, PT, R0, RZ, PT ;  /* 0x000000ff0000720c */ /* 0x000fe20003f05270 */
[----:B------:R-:W-:-:S03]  /*01c0*/  IMAD.WIDE R24, R23, 0x4, R32 ;  /* 0x0000000417187825 */ /* 0x000fc600078e0220 */
[----:B------:R-:W-:Y:S01]  /*01d0*/  STG.E desc[UR6][R14.64], R37 ;  /* 0x000000250e007986 */ /* 0x000fe2000c101906 */
[----:B------:R-:W-:-:S03]  /*01e0*/  IMAD.WIDE R30, R23, 0x4, R24 ;  /* 0x00000004171e7825 */ /* 0x000fc600078e0218 */
[----:B------:R-:W-:Y:S04]  /*01f0*/  STG.E desc[UR6][R32.64], R37 ;  /* 0x0000002520007986 */ /* 0x000fe8000c101906 */
[----:B------:R-:W-:Y:S01]  /*0200*/  STG.E desc[UR6][R24.64], R37 ;  /* 0x0000002518007986 */ /* 0x000fe2000c101906 */
[----:B------:R-:W-:-:S03]  /*0210*/  IMAD.WIDE R28, R23, 0x4, R30 ;  /* 0x00000004171c7825 */ /* 0x000fc600078e021e */
[----:B------:R-:W-:Y:S01]  /*0220*/  STG.E desc[UR6][R30.64], R37 ;  /* 0x000000251e007986 */ /* 0x000fe2000c101906 */
[----:B------:R-:W-:-:S03]  /*0230*/  IMAD.WIDE R26, R23, 0x4, R28 ;  /* 0x00000004171a7825 */ /* 0x000fc600078e021c */
[----:B------:R-:W-:Y:S04]  /*0240*/  STG.E desc[UR6][R28.64], R37 ;  /* 0x000000251c007986 */ /* 0x000fe8000c101906 */
[----:B------:R-:W-:Y:S01]  /*0250*/  STG.E desc[UR6][R26.64], R37 ;  /* 0x000000251a007986 */ /* 0x000fe2000c101906 */
[----:B------:R-:W-:-:S05]  /*0260*/  IMAD.WIDE R2, R23, 0x4, R26 ;  /* 0x0000000417027825 */ /* 0x000fca00078e021a */
[----:B------:R0:W-:Y:S01]  /*0270*/  STG.E desc[UR6][R2.64], R37 ;  /* 0x0000002502007986 */ /* 0x0001e2000c101906 */
[----:B------:R-:W-:-:S05]  /*0280*/  IMAD.WIDE R6, R23, 0x4, R2 ;  /* 0x0000000417067825 */ /* 0x000fca00078e0202 */
[----:B------:R1:W-:Y:S01]  /*0290*/  STG.E desc[UR6][R6.64], R37 ;  /* 0x0000002506007986 */ /* 0x0003e2000c101906 */
[----:B------:R-:W-:-:S05]  /*02a0*/  IMAD.WIDE R8, R23, 0x4, R6 ;  /* 0x0000000417087825 */ /* 0x000fca00078e0206 */
[----:B------:R1:W-:Y:S01]  /*02b0*/  STG.E desc[UR6][R8.64], R37 ;  /* 0x0000002508007986 */ /* 0x0003e2000c101906 */
[----:B------:R-:W-:Y:S01]  /*02c0*/  IMAD.WIDE R10, R23, 0x4, R8 ;  /* 0x00000004170a7825 */ /* 0x000fe200078e0208 */
[----:B0-----:R-:W-:-:S03]  /*02d0*/  MOV R3, R15 ;  /* 0x0000000f00037202 */ /* 0x001fc60000000f00 */
[----:B------:R-:W-:Y:S01]  /*02e0*/  IMAD.MOV.U32 R2, RZ, RZ, R14 ;  /* 0x000000ffff027224 */ /* 0x000fe200078e000e */
[----:B------:R1:W-:Y:S01]  /*02f0*/  STG.E desc[UR6][R10.64], R37 ;  /* 0x000000250a007986 */ /* 0x0003e2000c101906 */
[----:B------:R-:W-:-:S05]  /*0300*/  IMAD.WIDE R12, R23, 0x4, R10 ;  /* 0x00000004170c7825 */ /* 0x000fca00078e020a */
        /* <DEDUP_REMOVED lines=11> */
[----:B------:R-:W-:Y:S01]  /*03c0*/  IMAD.WIDE R14, R23, 0x4, R32 ;  /* 0x00000004170e7825 */ /* 0x000fe200078e0220 */
[----:B------:R-:W-:Y:S06]  /*03d0*/  @P0 BRA `(.L_x_71) ;  /* 0xfffffffc00680947 */ /* 0x000fec000383ffff */
[----:B------:R-:W-:-:S07]  /*03e0*/  IMAD.WIDE R14, R23, 0x40, R2 ;  /* 0x00000040170e7825 */ /* 0x000fce00078e0202 */
.L_x_70:
[----:B------:R-:W-:-:S13]  /*03f0*/  ISETP.NE.AND P0, PT, R4, RZ, PT ;  /* 0x000000ff0400720c */ /* 0x000fda0003f05270 */
[----:B------:R-:W-:Y:S05]  /*0400*/  @!P0 EXIT ;  /* 0x000000000000894d */ /* 0x000fea0003800000 */
[----:B------:R-:W-:Y:S02]  /*0410*/  ISETP.GE.U32.AND P0, PT, R4, 0x8, PT ;  /* 0x000000080400780c */ /* 0x000fe40003f06070 */
[----:B-1----:R-:W-:-:S04]  /*0420*/  LOP3.LUT R20, R5, 0x7, RZ, 0xc0, !PT ;  /* 0x0000000705147812 */ /* 0x002fc800078ec0ff */
[----:B------:R-:W-:-:S07]  /*0430*/  ISETP.NE.AND P1, PT, R20, RZ, PT ;  /* 0x000000ff1400720c */ /* 0x000fce0003f25270 */
[----:B------:R-:W-:Y:S06]  /*0440*/  @!P0 BRA `(.L_x_72) ;  /* 0x0000000000448947 */ /* 0x000fec0003800000 */
[----:B------:R-:W-:-:S04]  /*0450*/  IMAD.WIDE R2, R23, 0x4, R14 ;  /* 0x0000000417027825 */ /* 0x000fc800078e020e */
[----:B------:R-:W-:Y:S02]  /*0460*/  IMAD.MOV.U32 R21, RZ, RZ, 0x7fffffff ;  /* 0x7fffffffff157424 */ /* 0x000fe400078e00ff */
[----:B------:R-:W-:-:S03]  /*0470*/  IMAD.WIDE R6, R23, 0x4, R2 ;  /* 0x0000000417067825 */ /* 0x000fc600078e0202 */
[----:B------:R0:W-:Y:S01]  /*0480*/  STG.E desc[UR6][R14.64], R21 ;  /* 0x000000150e007986 */ /* 0x0001e2000c101906 */
[----:B------:R-:W-:-:S03]  /*0490*/  IMAD.WIDE R8, R23, 0x4, R6 ;  /* 0x0000000417087825 */ /* 0x000fc600078e0206 */
[----:B------:R1:W-:Y:S04]  /*04a0*/  STG.E desc[UR6][R2.64], R21 ;  /* 0x0000001502007986 */ /* 0x0003e8000c101906 */
[----:B------:R1:W-:Y:S01]  /*04b0*/  STG.E desc[UR6][R6.64], R21 ;  /* 0x0000001506007986 */ /* 0x0003e2000c101906 */
[----:B------:R-:W-:-:S03]  /*04c0*/  IMAD.WIDE R10, R23, 0x4, R8 ;  /* 0x00000004170a7825 */ /* 0x000fc600078e0208 */
[----:B------:R1:W-:Y:S01]  /*04d0*/  STG.E desc[UR6][R8.64], R21 ;  /* 0x0000001508007986 */ /* 0x0003e2000c101906 */
[----:B------:R-:W-:-:S03]  /*04e0*/  IMAD.WIDE R12, R23, 0x4, R10 ;  /* 0x00000004170c7825 */ /* 0x000fc600078e020a */
[----:B------:R1:W-:Y:S04]  /*04f0*/  STG.E desc[UR6][R10.64], R21 ;  /* 0x000000150a007986 */ /* 0x0003e8000c101906 */
[----:B------:R1:W-:Y:S01]  /*0500*/  STG.E desc[UR6][R12.64], R21 ;  /* 0x000000150c007986 */ /* 0x0003e2000c101906 */
[----:B------:R-:W-:-:S05]  /*0510*/  IMAD.WIDE R16, R23, 0x4, R12 ;  /* 0x0000000417107825 */ /* 0x000fca00078e020c */
[----:B------:R1:W-:Y:S01]  /*0520*/  STG.E desc[UR6][R16.64], R21 ;  /* 0x0000001510007986 */ /* 0x0003e2000c101906 */
[----:B------:R-:W-:-:S05]  /*0530*/  IMAD.WIDE R18, R23, 0x4, R16 ;  /* 0x0000000417127825 */ /* 0x000fca00078e0210 */
[----:B------:R1:W-:Y:S01]  /*0540*/  STG.E desc[UR6][R18.64], R21 ;  /* 0x0000001512007986 */ /* 0x0003e2000c101906 */
[----:B0-----:R-:W-:-:S07]  /*0550*/  IMAD.WIDE R14, R23, 0x4, R18 ;  /* 0x00000004170e7825 */ /* 0x001fce00078e0212 */
.L_x_72:
[----:B------:R-:W-:Y:S05]  /*0560*/  @!P1 EXIT ;  /* 0x000000000000994d */ /* 0x000fea0003800000 */
[----:B------:R-:W-:Y:S02]  /*0570*/  ISETP.GE.U32.AND P0, PT, R20, 0x4, PT ;  /* 0x000000041400780c */ /* 0x000fe40003f06070 */
[----:B------:R-:W-:-:S04]  /*0580*/  LOP3.LUT R0, R5, 0x3, RZ, 0xc0, !PT ;  /* 0x0000000305007812 */ /* 0x000fc800078ec0ff */
[----:B------:R-:W-:-:S07]  /*0590*/  ISETP.NE.AND P1, PT, R0, RZ, PT ;  /* 0x000000ff0000720c */ /* 0x000fce0003f25270 */
[----:B------:R-:W-:Y:S06]  /*05a0*/  @!P0 BRA `(.L_x_73) ;  /* 0x0000000000248947 */ /* 0x000fec0003800000 */
[----:B-1----:R-:W-:Y:S01]  /*05b0*/  IMAD.WIDE R2, R23, 0x4, R14 ;  /* 0x0000000417027825 */ /* 0x002fe200078e020e */
[----:B------:R-:W-:-:S03]  /*05c0*/  MOV R9, 0x7fffffff ;  /* 0x7fffffff00097802 */ /* 0x000fc60000000f00 */
[C---:B------:R-:W-:Y:S02]  /*05d0*/  IMAD.WIDE R4, R23.reuse, 0x4, R2 ;  /* 0x0000000417047825 */ /* 0x040fe400078e0202 */
[----:B------:R0:W-:Y:S04]  /*05e0*/  STG.E desc[UR6][R14.64], R9 ;  /* 0x000000090e007986 */ /* 0x0001e8000c101906 */
[----:B------:R2:W-:Y:S01]  /*05f0*/  STG.E desc[UR6][R2.64], R9 ;  /* 0x0000000902007986 */ /* 0x0005e2000c101906 */
[----:B------:R-:W-:-:S03]  /*0600*/  IMAD.WIDE R6, R23, 0x4, R4 ;  /* 0x0000000417067825 */ /* 0x000fc600078e0204 */
[----:B------:R2:W-:Y:S04]  /*0610*/  STG.E desc[UR6][R4.64], R9 ;  /* 0x0000000904007986 */ /* 0x0005e8000c101906 */
[----:B------:R2:W-:Y:S01]  /*0620*/  STG.E desc[UR6][R6.64], R9 ;  /* 0x0000000906007986 */ /* 0x0005e2000c101906 */
[----:B0-----:R-:W-:-:S07]  /*0630*/  IMAD.WIDE R14, R23, 0x4, R6 ;  /* 0x00000004170e7825 */ /* 0x001fce00078e0206 */
.L_x_73:
[----:B------:R-:W-:Y:S05]  /*0640*/  @!P1 EXIT ;  /* 0x000000000000994d */ /* 0x000fea0003800000 */
[----:B--2---:R-:W0:Y:S01]  /*0650*/  LDC R5, c[0x0][0x390] ;  /* 0x0000e400ff057b82 */ /* 0x004e220000000800 */
[----:B------:R-:W-:Y:S01]  /*0660*/  IMAD.MOV R0, RZ, RZ, -R0 ;  /* 0x000000ffff007224 */ /* 0x000fe200078e0a00 */
[----:B-1----:R-:W-:-:S07]  /*0670*/  MOV R3, 0x7fffffff ;  /* 0x7fffffff00037802 */ /* 0x002fce0000000f00 */
.L_x_74:
[----:B------:R-:W-:Y:S01]  /*0680*/  VIADD R0, R0, 0x1 ;  /* 0x0000000100007836 */ /* 0x000fe20000000000 */
[----:B------:R1:W-:Y:S04]  /*0690*/  STG.E desc[UR6][R14.64], R3 ;  /* 0x000000030e007986 */ /* 0x0003e8000c101906 */
[----:B------:R-:W-:-:S13]  /*06a0*/  ISETP.NE.AND P0, PT, R0, RZ, PT ;  /* 0x000000ff0000720c */ /* 0x000fda0003f05270 */
[----:B-1----:R-:W-:Y:S05]  /*06b0*/  @!P0 EXIT ;  /* 0x000000000000894d */ /* 0x002fea0003800000 */
[----:B0-----:R-:W-:Y:S01]  /*06c0*/  IMAD.WIDE R14, R5, 0x4, R14 ;  /* 0x00000004050e7825 */ /* 0x001fe200078e020e */
[----:B------:R-:W-:Y:S06]  /*06d0*/  BRA `(.L_x_74) ;  /* 0xfffffffc00e87947 */ /* 0x000fec000383ffff */
.L_x_69:
[----:B------:R-:W0:Y:S02]  /*06e0*/  LDC.64 R8, c[0x0][0x388] ;  /* 0x0000e200ff087b82 */ /* 0x000e240000000a00 */
[----:B0-----:R-:W-:-:S05]  /*06f0*/  IMAD.WIDE R8, R20, 0x4, R8 ;  /* 0x0000000414087825 */ /* 0x001fca00078e0208 */
[----:B------:R-:W2:Y:S02]  /*0700*/  LDG.E.CONSTANT R6, desc[UR6][R8.64] ;  /* 0x0000000608067981 */ /* 0x000ea4000c1e9900 */
[C---:B--2---:R-:W-:Y:S02]  /*0710*/  ISETP.GE.AND P0, PT, R6.reuse, R5, PT ;  /* 0x000000050600720c */ /* 0x044fe40003f06270 */
[----:B------:R-:W-:-:S13]  /*0720*/  ISETP.GT.AND P1, PT, R6, -0x1, PT ;  /* 0xffffffff0600780c */ /* 0x000fda0003f24270 */
[----:B------:R-:W-:Y:S05]  /*0730*/  @!P0 BRA P1, `(.L_x_75) ;  /* 0x0000000400748947 */ /* 0x000fea0000800000 */
[----:B------:R-:W-:-:S13]  /*0740*/  ISETP.GE.AND P0, PT, R5, 0x1, PT ;  /* 0x000000010500780c */ /* 0x000fda0003f06270 */
[----:B------:R-:W-:Y:S05]  /*0750*/  @!P0 EXIT ;  /* 0x000000000000894d */ /* 0x000fea0003800000 */
[C---:B------:R-:W-:Y:S02]  /*0760*/  ISETP.GE.U32.AND P0, PT, R5.reuse, 0x10, PT ;  /* 0x000000100500780c */ /* 0x040fe40003f06070 */
[----:B------:R-:W-:-:S11]  /*0770*/  LOP3.LUT R4, R5, 0xf, RZ, 0xc0, !PT ;  /* 0x0000000f05047812 */ /* 0x000fd600078ec0ff */
[----:B------:R-:W-:Y:S05]  /*0780*/  @!P0 BRA `(.L_x_76) ;  /* 0x0000000000a48947 */ /* 0x000fea0003800000 */
[----:B------:R-:W-:-:S04]  /*0790*/  LOP3.LUT R0, R5, 0x7ffffff0, RZ, 0xc0, !PT ;  /* 0x7ffffff005007812 */ /* 0x000fc800078ec0ff */
[----:B------:R-:W-:-:S07]  /*07a0*/  IADD3 R0, PT, PT, -R0, RZ, RZ ;  /* 0x000000ff00007210 */ /* 0x000fce0007ffe1ff */
.L_x_77:
        /* <DEDUP_REMOVED lines=39> */
.L_x_76:
        /* <DEDUP_REMOVED lines=23> */
.L_x_78:
        /* <DEDUP_REMOVED lines=14> */
.L_x_79:
[----:B------:R-:W-:Y:S05]  /*0c70*/  @!P1 EXIT ;  /* 0x000000000000994d */ /* 0x000fea0003800000 */
[----:B--2---:R-:W0:Y:S01]  /*0c80*/  LDC R5, c[0x0][0x390] ;  /* 0x0000e400ff057b82 */ /* 0x004e220000000800 */
[----:B------:R-:W-:Y:S01]  /*0c90*/  IMAD.MOV R0, RZ, RZ, -R0 ;  /* 0x000000ffff007224 */ /* 0x000fe200078e0a00 */
[----:B-1----:R-:W-:-:S07]  /*0ca0*/  MOV R3, 0x7fffffff ;  /* 0x7fffffff00037802 */ /* 0x002fce0000000f00 */
.L_x_80:
[----:B------:R-:W-:Y:S01]  /*0cb0*/  VIADD R0, R0, 0x1 ;  /* 0x0000000100007836 */ /* 0x000fe20000000000 */
[----:B------:R1:W-:Y:S04]  /*0cc0*/  STG.E desc[UR6][R14.64], R3 ;  /* 0x000000030e007986 */ /* 0x0003e8000c101906 */
[----:B------:R-:W-:-:S13]  /*0cd0*/  ISETP.NE.AND P0, PT, R0, RZ, PT ;  /* 0x000000ff0000720c */ /* 0x000fda0003f05270 */
[----:B-1----:R-:W-:Y:S05]  /*0ce0*/  @!P0 EXIT ;  /* 0x000000000000894d */ /* 0x002fea0003800000 */
[----:B0-----:R-:W-:Y:S01]  /*0cf0*/  IMAD.WIDE R14, R5, 0x4, R14 ;  /* 0x00000004050e7825 */ /* 0x001fe200078e020e */
[----:B------:R-:W-:Y:S06]  /*0d00*/  BRA `(.L_x_80) ;  /* 0xfffffffc00e87947 */ /* 0x000fec000383ffff */
.L_x_75:
[----:B------:R-:W-:-:S04]  /*0d10*/  IADD3 R0, PT, PT, -R6, R5, RZ ;  /* 0x0000000506007210 */ /* 0x000fc80007ffe1ff */
[----:B------:R-:W-:-:S13]  /*0d20*/  ISETP.GT.AND P0, PT, R0, R3, PT ;  /* 0x000000030000720c */ /* 0x000fda0003f04270 */
[----:B------:R-:W-:Y:S05]  /*0d30*/  @P0 BRA `(.L_x_81) ;  /* 0x0000000400700947 */ /* 0x000fea0003800000 */
[----:B------:R-:W-:-:S13]  /*0d40*/  ISETP.GE.AND P0, PT, R5, 0x1, PT ;  /* 0x000000010500780c */ /* 0x000fda0003f06270 */
[----:B------:R-:W-:Y:S05]  /*0d50*/  @!P0 EXIT ;  /* 0x000000000000894d */ /* 0x000fea0003800000 */
[C---:B------:R-:W-:Y:S02]  /*0d60*/  ISETP.GE.U32.AND P0, PT, R5.reuse, 0x10, PT ;  /* 0x000000100500780c */ /* 0x040fe40003f06070 */
[----:B------:R-:W-:-:S11]  /*0d70*/  LOP3.LUT R4, R5, 0xf, RZ, 0xc0, !PT ;  /* 0x0000000f05047812 */ /* 0x000fd600078ec0ff */
[----:B------:R-:W-:Y:S05]  /*0d80*/  @!P0 BRA `(.L_x_82) ;  /* 0x0000000000a48947 */ /* 0x000fea0003800000 */
[----:B------:R-:W-:-:S05]  /*0d90*/  LOP3.LUT R0, R5, 0x7ffffff0, RZ, 0xc0, !PT ;  /* 0x7ffffff005007812 */ /* 0x000fca00078ec0ff */
[----:B------:R-:W-:-:S07]  /*0da0*/  IMAD.MOV R0, RZ, RZ, -R0 ;  /* 0x000000ffff007224 */ /* 0x000fce00078e0a00 */
.L_x_83:
[----:B-1----:R-:W-:Y:S01]  /*0db0*/  IMAD.WIDE R32, R23, 0x4, R14 ;  /* 0x0000000417207825 */ /* 0x002fe200078e020e */
[----:B------:R-:W-:-:S03]  /*0dc0*/  MOV R37, 0x7fffffff ;  /* 0x7fffffff00257802 */ /* 0x000fc60000000f00 */
[----:B------:R-:W-:Y:S02]  /*0dd0*/  VIADD R0, R0, 0x10 ;  /* 0x0000001000007836 */ /* 0x000fe40000000000 */
[C---:B------:R-:W-:Y:S01]  /*0de0*/  IMAD.WIDE R24, R23.reuse, 0x4, R32 ;  /* 0x0000000417187825 */ /* 0x040fe200078e0220 */
[----:B------:R-:W-:Y:S02]  /*0df0*/  STG.E desc[UR6][R14.64], R37 ;  /* 0x000000250e007986 */ /* 0x000fe4000c101906 */
[----:B------:R-:W-:Y:S02]  /*0e00*/  ISETP.NE.AND P0, PT, R0, RZ, PT ;  /* 0x000000ff0000720c */ /* 0x000fe40003f05270 */
[----:B------:R-:W-:Y:S01]  /*0e10*/  STG.E desc[UR6][R32.64], R37 ;  /* 0x0000002520007986 */ /* 0x000fe2000c101906 */
[----:B------:R-:W-:-:S03]  /*0e20*/  IMAD.WIDE R30, R23, 0x4, R24 ;  /* 0x00000004171e7825 */ /* 0x000fc600078e0218 */
[----:B------:R-:W-:Y:S01]  /*0e30*/  STG.E desc[UR6][R24.64], R37 ;  /* 0x0000002518007986 */ /* 0x000fe2000c101906 */
[----:B------:R-:W-:-:S03]  /*0e40*/  IMAD.WIDE R28, R23, 0x4, R30 ;  /* 0x00000004171c7825 */ /* 0x000fc600078e021e */
[----:B------:R-:W-:Y:S04]  /*0e50*/  STG.E desc[UR6][R30.64], R37 ;  /* 0x000000251e007986 */ /* 0x000fe8000c101906 */
[----:B------:R-:W-:Y:S01]  /*0e60*/  STG.E desc[UR6][R28.64], R37 ;  /* 0x000000251c007986 */ /* 0x000fe2000c101906 */
[----:B------:R-:W-:-:S05]  /*0e70*/  IMAD.WIDE R26, R23, 0x4, R28 ;  /* 0x00000004171a7825 */ /* 0x000fca00078e021c */
        /* <DEDUP_REMOVED lines=26> */
.L_x_82:
[----:B------:R-:W-:-:S13]  /*1020*/  ISETP.NE.AND P0, PT, R4, RZ, PT ;  /* 0x000000ff0400720c */ /* 0x000fda0003f05270 */
[----:B------:R-:W-:Y:S05]  /*1030*/  @!P0 EXIT ;  /* 0x000000000000894d */ /* 0x000fea0003800000 */
[----:B------:R-:W-:Y:S02]  /*1040*/  ISETP.GE.U32.AND P0, PT, R4, 0x8, PT ;  /* 0x000000080400780c */ /* 0x000fe40003f06070 */
[----:B-1----:R-:W-:-:S04]  /*1050*/  LOP3.LUT R20, R5, 0x7, RZ, 0xc0, !PT ;  /* 0x0000000705147812 */ /* 0x002fc800078ec0ff */
[----:B------:R-:W-:-:S07]  /*1060*/  ISETP.NE.AND P1, PT, R20, RZ, PT ;  /* 0x000000ff1400720c */ /* 0x000fce0003f25270 */
[----:B------:R-:W-:Y:S06]  /*1070*/  @!P0 BRA `(.L_x_84) ;  /* 0x0000000000448947 */ /* 0x000fec0003800000 */
[----:B------:R-:W-:Y:S01]  /*1080*/  IMAD.WIDE R2, R23, 0x4, R14 ;  /* 0x0000000417027825 */ /* 0x000fe200078e020e */
[----:B------:R-:W-:-:S03]  /*1090*/  MOV R21, 0x7fffffff ;  /* 0x7fffffff00157802 */ /* 0x000fc60000000f00 */
[C---:B------:R-:W-:Y:S02]  /*10a0*/  IMAD.WIDE R6, R23.reuse, 0x4, R2 ;  /* 0x0000000417067825 */ /* 0x040fe400078e0202 */
        /* <DEDUP_REMOVED lines=11> */
[----:B------:R-:W-:-:S05]  /*1160*/  IMAD.WIDE R18, R23, 0x4, R16 ;  /* 0x0000000417127825 */ /* 0x000fca00078e0210 */
[----:B------:R1:W-:Y:S01]  /*1170*/  STG.E desc[UR6][R18.64], R21 ;  /* 0x0000001512007986 */ /* 0x0003e2000c101906 */
[----:B0-----:R-:W-:-:S07]  /*1180*/  IMAD.WIDE R14, R23, 0x4, R18 ;  /* 0x00000004170e7825 */ /* 0x001fce00078e0212 */
.L_x_84:
[----:B------:R-:W-:Y:S05]  /*1190*/  @!P1 EXIT ;  /* 0x000000000000994d */ /* 0x000fea0003800000 */
[----:B------:R-:W-:Y:S02]  /*11a0*/  ISETP.GE.U32.AND P0, PT, R20, 0x4, PT ;  /* 0x000000041400780c */ /* 0x000fe40003f06070 */
[----:B------:R-:W-:-:S04]  /*11b0*/  LOP3.LUT R0, R5, 0x3, RZ, 0xc0, !PT ;  /* 0x0000000305007812 */ /* 0x000fc800078ec0ff */
[----:B------:R-:W-:-:S07]  /*11c0*/  ISETP.NE.AND P1, PT, R0, RZ, PT ;  /* 0x000000ff0000720c */ /* 0x000fce0003f25270 */
[----:B------:R-:W-:Y:S06]  /*11d0*/  @!P0 BRA `(.L_x_85) ;  /* 0x0000000000248947 */ /* 0x000fec0003800000 */
[----:B-1----:R-:W-:-:S04]  /*11e0*/  IMAD.WIDE R2, R23, 0x4, R14 ;  /* 0x0000000417027825 */ /* 0x002fc800078e020e */
[----:B------:R-:W-:Y:S02]  /*11f0*/  IMAD.MOV.U32 R9, RZ, RZ, 0x7fffffff ;  /* 0x7fffffffff097424 */ /* 0x000fe400078e00ff */
[----:B------:R-:W-:-:S03]  /*1200*/  IMAD.WIDE R4, R23, 0x4, R2 ;  /* 0x0000000417047825 */ /* 0x000fc600078e0202 */
[----:B------:R0:W-:Y:S01]  /*1210*/  STG.E desc[UR6][R14.64], R9 ;  /* 0x000000090e007986 */ /* 0x0001e2000c101906 */
[----:B------:R-:W-:-:S03]  /*1220*/  IMAD.WIDE R6, R23, 0x4, R4 ;  /* 0x0000000417067825 */ /* 0x000fc600078e0204 */
[----:B------:R2:W-:Y:S04]  /*1230*/  STG.E desc[UR6][R2.64], R9 ;  /* 0x0000000902007986 */ /* 0x0005e8000c101906 */
[----:B------:R2:W-:Y:S04]  /*1240*/  STG.E desc[UR6][R4.64], R9 ;  /* 0x0000000904007986 */ /* 0x0005e8000c101906 */
[----:B------:R2:W-:Y:S01]  /*1250*/  STG.E desc[UR6][R6.64], R9 ;  /* 0x0000000906007986 */ /* 0x0005e2000c101906 */
[----:B0-----:R-:W-:-:S07]  /*1260*/  IMAD.WIDE R14, R23, 0x4, R6 ;  /* 0x00000004170e7825 */ /* 0x001fce00078e0206 */
.L_x_85:
[----:B------:R-:W-:Y:S05]  /*1270*/  @!P1 EXIT ;  /* 0x000000000000994d */ /* 0x000fea0003800000 */
[----:B------:R-:W-:Y:S01]  /*1280*/  IADD3 R0, PT, PT, -R0, RZ, RZ ;  /* 0x000000ff00007210 */ /* 0x000fe20007ffe1ff */
[----:B-12---:R-:W-:-:S07]  /*1290*/  IMAD.MOV.U32 R3, RZ, RZ, 0x7fffffff ;  /* 0x7fffffffff037424 */ /* 0x006fce00078e00ff */
.L_x_86:
[----:B------:R-:W-:Y:S01]  /*12a0*/  IADD3 R0, PT, PT, R0, 0x1, RZ ;  /* 0x0000000100007810 */ /* 0x000fe20007ffe0ff */
[----:B------:R0:W-:Y:S03]  /*12b0*/  STG.E desc[UR6][R14.64], R3 ;  /* 0x000000030e007986 */ /* 0x0001e6000c101906 */
[----:B------:R-:W-:Y:S01]  /*12c0*/  ISETP.NE.AND P0, PT, R0, RZ, PT ;  /* 0x000000ff0000720c */ /* 0x000fe20003f05270 */
[----:B0-----:R-:W-:-:S12]  /*12d0*/  IMAD.WIDE R14, R23, 0x4, R14 ;  /* 0x00000004170e7825 */ /* 0x001fd800078e020e */
[----:B------:R-:W-:Y:S05]  /*12e0*/  @P0 BRA `(.L_x_86) ;  /* 0xfffffffc00ec0947 */ /* 0x000fea000383ffff */
[----:B------:R-:W-:Y:S05]  /*12f0*/  EXIT ;  /* 0x000000000000794d */ /* 0x000fea0003800000 */
.L_x_81:
[----:B------:R-:W-:Y:S01]  /*1300*/  IMAD.IADD R16, R6, 0x1, R3 ;  /* 0x0000000106107824 */ /* 0x000fe200078e0203 */
[----:B------:R-:W-:Y:S04]  /*1310*/  BSSY.RECONVERGENT B0, `(.L_x_87) ;  /* 0x0000068000007945 */ /* 0x000fe80003800200 */
[----:B------:R-:W-:-:S13]  /*1320*/  ISETP.GE.AND P0, PT, R16, 0x1, PT ;  /* 0x000000011000780c */ /* 0x000fda0003f06270 */
[----:B------:R-:W-:Y:S05]  /*1330*/  @!P0 BRA `(.L_x_88) ;  /* 0x0000000400948947 */ /* 0x000fea0003800000 */
[C---:B------:R-:W-:Y:S01]  /*1340*/  ISETP.GE.U32.AND P0, PT, R16.reuse, 0x10, PT ;  /* 0x000000101000780c */ /* 0x040fe20003f06070 */
[----:B------:R-:W-:Y:S01]  /*1350*/  BSSY.RECONVERGENT B1, `(.L_x_89) ;  /* 0x0000032000017945 */ /* 0x000fe20003800200 */
[----:B------:R-:W-:Y:S01]  /*1360*/  LOP3.LUT R0, R16, 0xf, RZ, 0xc0, !PT ;  /* 0x0000000f10007812 */ /* 0x000fe200078ec0ff */
[----:B------:R-:W-:Y:S01]  /*1370*/  IMAD.MOV.U32 R9, RZ, RZ, R15 ;  /* 0x000000ffff097224 */ /* 0x000fe200078e000f */
[----:B------:R-:W-:-:S09]  /*1380*/  MOV R8, R14 ;  /* 0x0000000e00087202 */ /* 0x000fd20000000f00 */
[----:B------:R-:W-:Y:S05]  /*1390*/  @!P0 BRA `(.L_x_90) ;  /* 0x0000000000b48947 */ /* 0x000fea0003800000 */
[----:B------:R-:W-:Y:S01]  /*13a0*/  LOP3.LUT R2, R16, 0x7ffffff0, RZ, 0xc0, !PT ;  /* 0x7ffffff010027812 */ /* 0x000fe200078ec0ff */
[----:B------:R-:W-:Y:S01]  /*13b0*/  BSSY.RECONVERGENT B2, `(.L_x_91) ;  /* 0x000002a000027945 */ /* 0x000fe20003800200 */
[----:B------:R-:W-:Y:S01]  /*13c0*/  MOV R8, R14 ;  /* 0x0000000e00087202 */ /* 0x000fe20000000f00 */
[----:B------:R-:W-:Y:S01]  /*13d0*/  IMAD.MOV.U32 R9, RZ, RZ, R15 ;  /* 0x000000ffff097224 */ /* 0x000fe200078e000f */
[----:B------:R-:W-:-:S07]  /*13e0*/  IADD3 R2, PT, PT, -R2, RZ, RZ ;  /* 0x000000ff02027210 */ /* 0x000fce0007ffe1ff */
.L_x_92:
        /* <DEDUP_REMOVED lines=20> */
[C---:B------:R-:W-:Y:S01]  /*1530*/  IMAD.WIDE R28, R23.reuse, 0x4, R26 ;  /* 0x00000004171c7825 */ /* 0x040fe200078e021a */
[----:B0-----:R-:W-:Y:S02]  /*1540*/  MOV R18, R8 ;  /* 0x0000000800127202 */ /* 0x001fe40000000f00 */
[----:B------:R-:W-:Y:S02]  /*1550*/  MOV R19, R9 ;  /* 0x0000000900137202 */ /* 0x000fe40000000f00 */
        /* <DEDUP_REMOVED lines=15> */
[----:B------:R-:W-:Y:S05]  /*1650*/  BSYNC.RECONVERGENT B2 ;  /* 0x0000000000027941 */ /* 0x000fea0003800200 */
.L_x_91:
[----:B------:R-:W-:-:S07]  /*1660*/  IMAD.WIDE R8, R23, 0x40, R18 ;  /* 0x0000004017087825 */ /* 0x000fce00078e0212 */
.L_x_90:
[----:B------:R-:W-:Y:S05]  /*1670*/  BSYNC.RECONVERGENT B1 ;  /* 0x0000000000017941 */ /* 0x000fea0003800200 */
.L_x_89:
[----:B------:R-:W-:-:S13]  /*1680*/  ISETP.NE.AND P0, PT, R0, RZ, PT ;  /* 0x000000ff0000720c */ /* 0x000fda0003f05270 */
[----:B------:R-:W-:Y:S05]  /*1690*/  @!P0 BRA `(.L_x_88) ;  /* 0x0000000000bc8947 */ /* 0x000fea0003800000 */
[----:B------:R-:W-:Y:S01]  /*16a0*/  ISETP.GE.U32.AND P0, PT, R0, 0x8, PT ;  /* 0x000000080000780c */ /* 0x000fe20003f06070 */
[----:B------:R-:W-:Y:S01]  /*16b0*/  BSSY.RECONVERGENT B1, `(.L_x_93) ;  /* 0x0000015000017945 */ /* 0x000fe20003800200 */
        /* <DEDUP_REMOVED lines=20> */
.L_x_94:
[----:B------:R-:W-:Y:S05]  /*1800*/  BSYNC.RECONVERGENT B1 ;  /* 0x0000000000017941 */ /* 0x000fea0003800200 */
.L_x_93:
[----:B------:R-:W-:Y:S05]  /*1810*/  @!P1 BRA `(.L_x_88) ;  /* 0x00000000005c9947 */ /* 0x000fea0003800000 */
[----:B------:R-:W-:Y:S01]  /*1820*/  ISETP.GE.U32.AND P0, PT, R2, 0x4, PT ;  /* 0x000000040200780c */ /* 0x000fe20003f06070 */
[----:B------:R-:W-:Y:S01]  /*1830*/  BSSY.RECONVERGENT B1, `(.L_x_95) ;  /* 0x000000d000017945 */ /* 0x000fe20003800200 */
[----:B------:R-:W-:-:S04]  /*1840*/  LOP3.LUT R0, R16, 0x3, RZ, 0xc0, !PT ;  /* 0x0000000310007812 */ /* 0x000fc800078ec0ff */
[----:B------:R-:W-:-:S07]  /*1850*/  ISETP.NE.AND P1, PT, R0, RZ, PT ;  /* 0x000000ff0000720c */ /* 0x000fce0003f25270 */
[----:B------:R-:W-:Y:S06]  /*1860*/  @!P0 BRA `(.L_x_96) ;  /* 0x0000000000248947 */ /* 0x000fec0003800000 */
[----:B-12---:R-:W-:Y:S01]  /*1870*/  IMAD.WIDE R10, R23, 0x4, R8 ;  /* 0x00000004170a7825 */ /* 0x006fe200078e0208 */
        /* <DEDUP_REMOVED lines=8> */
.L_x_96:
[----:B------:R-:W-:Y:S05]  /*1900*/  BSYNC.RECONVERGENT B1 ;  /* 0x0000000000017941 */ /* 0x000fea0003800200 */
.L_x_95:
[----:B------:R-:W-:Y:S05]  /*1910*/  @!P1 BRA `(.L_x_88) ;  /* 0x00000000001c9947 */ /* 0x000fea0003800000 */
[----:B------:R-:W-:Y:S01]  /*1920*/  IADD3 R0, PT, PT, -R0, RZ, RZ ;  /* 0x000000ff00007210 */ /* 0x000fe20007ffe1ff */
[----:B-123--:R-:W-:-:S07]  /*1930*/  IMAD.MOV.U32 R11, RZ, RZ, 0x7fffffff ;  /* 0x7fffffffff0b7424 */ /* 0x00efce00078e00ff */
.L_x_97:
[----:B------:R-:W-:Y:S01]  /*1940*/  IADD3 R0, PT, PT, R0, 0x1, RZ ;  /* 0x0000000100007810 */ /* 0x000fe20007ffe0ff */
[----:B------:R0:W-:Y:S03]  /*1950*/  STG.E desc[UR6][R8.64], R11 ;  /* 0x0000000b08007986 */ /* 0x0001e6000c101906 */
[----:B------:R-:W-:Y:S01]  /*1960*/  ISETP.NE.AND P0, PT, R0, RZ, PT ;  /* 0x000000ff0000720c */ /* 0x000fe20003f05270 */
[----:B0-----:R-:W-:-:S12]  /*1970*/  IMAD.WIDE R8, R23, 0x4, R8 ;  /* 0x0000000417087825 */ /* 0x001fd800078e0208 */
[----:B------:R-:W-:Y:S05]  /*1980*/  @P0 BRA `(.L_x_97) ;  /* 0xfffffffc00ec0947 */ /* 0x000fea000383ffff */
.L_x_88:
[----:B------:R-:W-:Y:S05]  /*1990*/  BSYNC.RECONVERGENT B0 ;  /* 0x0000000000007941 */ /* 0x000fea0003800200 */
.L_x_87:
[----:B------:R-:W-:-:S13]  /*19a0*/  ISETP.GE.U32.AND P0, PT, R3, 0x2, PT ;  /* 0x000000020300780c */ /* 0x000fda0003f06070 */
[----:B------:R-:W-:Y:S05]  /*19b0*/  @!P0 BRA `(.L_x_98) ;  /* 0x0000002c007c8947 */ /* 0x000fea0003800000 */
[C---:B------:R-:W-:Y:S01]  /*19c0*/  IADD3 R0, PT, PT, R3.reuse, -0x2, RZ ;  /* 0xfffffffe03007810 */ /* 0x040fe20007ffe0ff */
[----:B-123--:R-:W-:Y:S02]  /*19d0*/  HFMA2 R13, -RZ, RZ, 0, 0 ;  /* 0x00000000ff0d7431 */ /* 0x00efe400000001ff */
[----:B------:R-:W-:Y:S01]  /*19e0*/  VIADD R3, R3, 0xffffffff ;  /* 0xffffffff03037836 */ /* 0x000fe20000000000 */
[----:B------:R-:W-:Y:S01]  /*19f0*/  SHF.R.S32.HI R11, RZ, 0x1f, R23 ;  /* 0x0000001fff0b7819 */ /* 0x000fe20000011417 */
[----:B------:R-:W-:Y:S01]  /*1a00*/  IMAD.MOV.U32 R10, RZ, RZ, RZ ;  /* 0x000000ffff0a7224 */ /* 0x000fe200078e00ff */
[----:B------:R-:W-:Y:S01]  /*1a10*/  ISETP.GE.U32.AND P0, PT, R0, 0x7, PT ;  /* 0x000000070000780c */ /* 0x000fe20003f06070 */
[----:B------:R-:W-:Y:S01]  /*1a20*/  HFMA2 R0, -RZ, RZ, 0, 0 ;  /* 0x00000000ff007431 */ /* 0x000fe200000001ff */
[----:B------:R-:W-:Y:S01]  /*1a30*/  MOV R21, RZ ;  /* 0x000000ff00157202 */ /* 0x000fe20000000f00 */
[----:B------:R-:W-:Y:S01]  /*1a40*/  IMAD.MOV.U32 R9, RZ, RZ, RZ ;  /* 0x000000ffff097224 */ /* 0x000fe200078e00ff */
[----:B------:R-:W-:-:S09]  /*1a50*/  MOV R17, RZ ;  /* 0x000000ff00117202 */ /* 0x000fd20000000f00 */
[----:B------:R-:W-:Y:S05]  /*1a60*/  @!P0 BRA `(.L_x_99) ;  /* 0x00000008007c8947 */ /* 0x000fea0003800000 */
[----:B------:R-:W-:Y:S01]  /*1a70*/  IMAD R13, R11, R16, RZ ;  /* 0x000000100b0d7224 */ /* 0x000fe200078e02ff */
[----:B------:R-:W0:Y:S01]  /*1a80*/  LDCU.64 UR4, c[0x0][0x380] ;  /* 0x00007000ff0477ac */ /* 0x000e220008000a00 */
[----:B------:R-:W-:Y:S01]  /*1a90*/  IMAD.WIDE.U32 R4, R16, R23, RZ ;  /* 0x0000001710047225 */ /* 0x000fe200078e00ff */
[----:B------:R-:W-:Y:S02]  /*1aa0*/  LOP3.LUT R8, R3, 0xfffffff8, RZ, 0xc0, !PT ;  /* 0xfffffff803087812 */ /* 0x000fe400078ec0ff */
[C---:B------:R-:W-:Y:S01]  /*1ab0*/  SHF.L.U64.HI R21, R23.reuse, 0x2, R11 ;  /* 0x0000000217157819 */ /* 0x040fe2000001020b */
[----:B------:R-:W-:Y:S01]  /*1ac0*/  IMAD.SHL.U32 R31, R23, 0x4, RZ ;  /* 0x00000004171f7824 */ /* 0x000fe200078e00ff */
[----:B------:R-:W-:Y:S01]  /*1ad0*/  IADD3 R5, PT, PT, R5, R13, RZ ;  /* 0x0000000d05057210 */ /* 0x000fe20007ffe0ff */
[----:B------:R-:W-:Y:S01]  /*1ae0*/  IMAD.MOV R22, RZ, RZ, -R8 ;  /* 0x000000ffff167224 */ /* 0x000fe200078e0a08 */
[C---:B------:R-:W-:Y:S02]  /*1af0*/  SHF.L.U32 R12, R4.reuse, 0x2, RZ ;  /* 0x00000002040c7819 */ /* 0x040fe400000006ff */
[----:B------:R-:W-:-:S02]  /*1b00*/  SHF.L.U64.HI R13, R4, 0x2, R5 ;  /* 0x00000002040d7819 */ /* 0x000fc40000010205 */
[----:B------:R-:W-:Y:S02]  /*1b10*/  SHF.L.U64.HI R33, R23, 0x5, R11 ;  /* 0x0000000517217819 */ /* 0x000fe4000001020b */
[----:B------:R-:W-:Y:S01]  /*1b20*/  MOV R10, RZ ;  /* 0x000000ff000a7202 */ /* 0x000fe20000000f00 */
[----:B------:R-:W-:Y:S01]  /*1b30*/  IMAD.WIDE R4, R20, 0x4, R12 ;  /* 0x0000000414047825 */ /* 0x000fe200078e020c */
[----:B------:R-:W-:Y:S02]  /*1b40*/  MOV R13, RZ ;  /* 0x000000ff000d7202 */ /* 0x000fe40000000f00 */
[----:B0-----:R-:W-:Y:S01]  /*1b50*/  IADD3 R12, P0, PT, R4, UR4, RZ ;  /* 0x00000004040c7c10 */ /* 0x001fe2000ff1e0ff */
[----:B------:R-:W-:-:S03]  /*1b60*/  UMOV UR4, 0x4 ;  /* 0x0000000400047882 */ /* 0x000fc60000000000 */
[----:B------:R-:W-:-:S09]  /*1b70*/  IADD3.X R2, PT, PT, R5, UR5, RZ, P0, !PT ;  /* 0x0000000505027c10 */ /* 0x000fd200087fe4ff */
.L_x_100:
[----:B------:R-:W-:Y:S02]  /*1b80*/  MOV R4, R12 ;  /* 0x0000000c00047202 */ /* 0x000fe40000000f00 */
[----:B------:R-:W-:-:S05]  /*1b90*/  MOV R5, R2 ;  /* 0x0000000200057202 */ /* 0x000fca0000000f00 */
[----:B------:R0:W2:Y:S01]  /*1ba0*/  LDG.E.CONSTANT R32, desc[UR6][R4.64] ;  /* 0x0000000604207981 */ /* 0x0000a2000c1e9900 */
[----:B------:R-:W-:-:S05]  /*1bb0*/  IADD3 R18, P0, PT, R12, -R31, RZ ;  /* 0x8000001f0c127210 */ /* 0x000fca0007f1e0ff */
[----:B------:R-:W-:-:S05]  /*1bc0*/  IMAD.X R19, R2, 0x1, ~R21, P0 ;  /* 0x0000000102137824 */ /* 0x000fca00000e0e15 */
[----:B------:R1:W3:Y:S01]  /*1bd0*/  LDG.E.CONSTANT R30, desc[UR6][R18.64] ;  /* 0x00000006121e7981 */ /* 0x0002e2000c1e9900 */
[----:B------:R-:W-:-:S04]  /*1be0*/  IADD3 R24, P0, PT, R18, -R31, RZ ;  /* 0x8000001f12187210 */ /* 0x000fc80007f1e0ff */
[----:B------:R-:W-:-:S05]  /*1bf0*/  IADD3.X R25, PT, PT, R19, ~R21, RZ, P0, !PT ;  /* 0x8000001513197210 */ /* 0x000fca00007fe4ff */
[----:B------:R4:W5:Y:S01]  /*1c00*/  LDG.E.CONSTANT R34, desc[UR6][R24.64] ;  /* 0x0000000618227981 */ /* 0x000962000c1e9900 */
[----:B------:R-:W-:-:S04]  /*1c10*/  IADD3 R26, P0, PT, R24, -R31, RZ ;  /* 0x8000001f181a7210 */ /* 0x000fc80007f1e0ff */
[----:B------:R-:W-:-:S05]  /*1c20*/  IADD3.X R27, PT, PT, R25, ~R21, RZ, P0, !PT ;  /* 0x80000015191b7210 */ /* 0x000fca00007fe4ff */
[----:B------:R4:W5:Y:S01]  /*1c30*/  LDG.E.CONSTANT R35, desc[UR6][R26.64] ;  /* 0x000000061a237981 */ /* 0x000962000c1e9900 */
[----:B------:R-:W-:-:S05]  /*1c40*/  IADD3 R28, P0, PT, R26, -R31, RZ ;  /* 0x8000001f1a1c7210 */ /* 0x000fca0007f1e0ff */
[----:B------:R-:W-:-:S05]  /*1c50*/  IMAD.X R29, R27, 0x1, ~R21, P0 ;  /* 0x000000011b1d7824 */ /* 0x000fca00000e0e15 */
[----:B------:R-:W5:Y:S01]  /*1c60*/  LDG.E.CONSTANT R36, desc[UR6][R28.64] ;  /* 0x000000061c247981 */ /* 0x000f62000c1e9900 */
[----:B0-----:R-:W-:-:S04]  /*1c70*/  IADD3 R4, P0, PT, R28, -R31, RZ ;  /* 0x8000001f1c047210 */ /* 0x001fc80007f1e0ff */
[----:B------:R-:W-:-:S05]  /*1c80*/  IADD3.X R5, PT, PT, R29, ~R21, RZ, P0, !PT ;  /* 0x800000151d057210 */ /* 0x000fca00007fe4ff */
[----:B------:R-:W5:Y:S01]  /*1c90*/  LDG.E.CONSTANT R37, desc[UR6][R4.64] ;  /* 0x0000000604257981 */ /* 0x000f62000c1e9900 */
[----:B-1----:R-:W-:-:S04]  /*1ca0*/  IADD3 R18, P0, PT, R4, -R31, RZ ;  /* 0x8000001f04127210 */ /* 0x002fc80007f1e0ff */
[----:B------:R-:W-:-:S05]  /*1cb0*/  IADD3.X R19, PT, PT, R5, ~R21, RZ, P0, !PT ;  /* 0x8000001505137210 */ /* 0x000fca00007fe4ff */
[----:B------:R0:W5:Y:S01]  /*1cc0*/  LDG.E.CONSTANT R4, desc[UR6][R18.64] ;  /* 0x0000000612047981 */ /* 0x000162000c1e9900 */
[----:B----4-:R-:W-:-:S05]  /*1cd0*/  IADD3 R24, P0, PT, R18, -R31, RZ ;  /* 0x8000001f12187210 */ /* 0x010fca0007f1e0ff */
[----:B------:R-:W-:-:S05]  /*1ce0*/  IMAD.X R25, R19, 0x1, ~R21, P0 ;  /* 0x0000000113197824 */ /* 0x000fca00000e0e15 */
[----:B------:R1:W4:Y:S01]  /*1cf0*/  LDG.E.CONSTANT R24, desc[UR6][R24.64] ;  /* 0x0000000618187981 */ /* 0x000322000c1e9900 */
[----:B------:R-:W-:Y:S01]  /*1d00*/  UIADD3 UR5, UPT, UPT, UR4, -0x3, URZ ;  /* 0xfffffffd04057890 */ /* 0x000fe2000fffe0ff */
[----:B------:R-:W-:-:S05]  /*1d10*/  VIADD R22, R22, 0x8 ;  /* 0x0000000816167836 */ /* 0x000fca0000000000 */
[----:B------:R-:W-:Y:S01]  /*1d20*/  I2FP.F32.U32 R26, UR5 ;  /* 0x00000005001a7c45 */ /* 0x000fe20008201000 */
[----:B------:R-:W-:-:S06]  /*1d30*/  UIADD3 UR5, UPT, UPT, UR4, -0x2, URZ ;  /* 0xfffffffe04057890 */ /* 0x000fcc000fffe0ff */
[----:B0-----:R-:W-:Y:S01]  /*1d40*/  I2FP.F32.U32 R19, UR5 ;  /* 0x0000000500137c45 */ /* 0x001fe20008201000 */
[----:B------:R-:W-:Y:S01]  /*1d50*/  UIADD3 UR5, UPT, UPT, UR4, -0x1, URZ ;  /* 0xffffffff04057890 */ /* 0x000fe2000fffe0ff */
[----:B--2---:R-:W-:-:S04]  /*1d60*/  FSETP.NE.AND P3, PT, |R32|, +INF , PT ;  /* 0x7f8000002000780b */ /* 0x004fc80003f65200 */
[----:B------:R-:W-:-:S05]  /*1d70*/  FSEL R32, R32, RZ, P3 ;  /* 0x000000ff20207208 */ /* 0x000fca0001800000 */
[C---:B------:R-:W-:Y:S01]  /*1d80*/  FFMA R13, R32.reuse, R26, -R13 ;  /* 0x0000001a200d7223 */ /* 0x040fe2000000080d */
[----:B------:R-:W-:Y:S01]  /*1d90*/  FADD R32, R32, -R17 ;  /* 0x8000001120207221 */ /* 0x000fe20000000000 */
[----:B---3--:R-:W-:Y:S02]  /*1da0*/  FSETP.NE.AND P0, PT, |R30|, +INF , PT ;  /* 0x7f8000001e00780b */ /* 0x008fe40003f05200 */
[--C-:B------:R-:W-:Y:S01]  /*1db0*/  FADD R5, R13, R0.reuse ;  /* 0x000000000d057221 */ /* 0x100fe20000000000 */
[--C-:B------:R-:W-:Y:S01]  /*1dc0*/  FADD R18, R32, R9.reuse ;  /* 0x0000000920127221 */ /* 0x100fe20000000000 */
[----:B------:R-:W-:Y:S02]  /*1dd0*/  FSEL R17, R30, RZ, P0 ;  /* 0x000000ff1e117208 */ /* 0x000fe40000000000 */
[----:B------:R-:W-:Y:S01]  /*1de0*/  FADD R0, R5, -R0 ;  /* 0x8000000005007221 */ /* 0x000fe20000000000 */
[----:B------:R-:W-:-:S03]  /*1df0*/  FADD R9, R18, -R9 ;  /* 0x8000000912097221 */ /* 0x000fc60000000000 */
[----:B------:R-:W-:Y:S01]  /*1e00*/  FADD R0, -R13, R0 ;  /* 0x000000000d007221 */ /* 0x000fe20000000100 */
[----:B------:R-:W-:Y:S01]  /*1e10*/  FADD R9, -R32, R9 ;  /* 0x0000000920097221 */ /* 0x000fe20000000100 */
[----:B-----5:R-:W-:Y:S02]  /*1e20*/  FSETP.NE.AND P1, PT, |R34|, +INF , PT ;  /* 0x7f8000002200780b */ /* 0x020fe40003f25200 */
[----:B------:R-:W-:Y:S01]  /*1e30*/  FFMA R26, R17, R19, -R0 ;  /* 0x00000013111a7223 */ /* 0x000fe20000000800 */
[----:B------:R-:W-:Y:S01]  /*1e40*/  FADD R17, -R9, R17 ;  /* 0x0000001109117221 */ /* 0x000fe20000000100 */
[----:B------:R-:W-:Y:S01]  /*1e50*/  I2FP.F32.U32 R13, UR5 ;  /* 0x00000005000d7c45 */ /* 0x000fe20008201000 */
[----:B------:R-:W-:Y:S01]  /*1e60*/  UIADD3 UR5, UPT, UPT, UR4, 0x1, URZ ;  /* 0x0000000104057890 */ /* 0x000fe2000fffe0ff */
[----:B------:R-:W-:Y:S01]  /*1e70*/  FADD R0, R5, R26 ;  /* 0x0000001a05007221 */ /* 0x000fe20000000000 */
[----:B------:R-:W-:Y:S01]  /*1e80*/  FADD R9, R18, R17 ;  /* 0x0000001112097221 */ /* 0x000fe20000000000 */
[----:B------:R-:W-:-:S02]  /*1e90*/  FSEL R34, R34, RZ, P1 ;  /* 0x000000ff22227208 */ /* 0x000fc40000800000 */
[----:B------:R-:W-:Y:S01]  /*1ea0*/  FADD R5, -R5, R0 ;  /* 0x0000000005057221 */ /* 0x000fe20000000100 */
[----:B------:R-:W-:Y:S01]  /*1eb0*/  FADD R18, -R18, R9 ;  /* 0x0000000912127221 */ /* 0x000fe20000000100 */
[----:B------:R-:W-:Y:S02]  /*1ec0*/  FSETP.NE.AND P2, PT, |R35|, +INF , PT ;  /* 0x7f8000002300780b */ /* 0x000fe40003f45200 */
[----:B------:R-:W-:Y:S01]  /*1ed0*/  FADD R5, -R26, R5 ;  /* 0x000000051a057221 */ /* 0x000fe20000000100 */
[----:B------:R-:W-:Y:S01]  /*1ee0*/  FADD R18, -R17, R18 ;  /* 0x0000001211127221 */ /* 0x000fe20000000100 */
[----:B------:R-:W-:Y:S02]  /*1ef0*/  I2FP.F32.U32 R17, UR4 ;  /* 0x0000000400117c45 */ /* 0x000fe40008201000 */
[----:B------:R-:W-:Y:S01]  /*1f00*/  FFMA R13, R34, R13, -R5 ;  /* 0x0000000d220d7223 */ /* 0x000fe20000000805 */
[----:B------:R-:W-:Y:S01]  /*1f10*/  FADD R34, -R18, R34 ;  /* 0x0000002212227221 */ /* 0x000fe20000000100 */
[----:B------:R-:W-:-:S02]  /*1f20*/  FSEL R35, R35, RZ, P2 ;  /* 0x000000ff23237208 */ /* 0x000fc40001000000 */
[----:B------:R-:W-:Y:S01]  /*1f30*/  FADD R5, R0, R13 ;  /* 0x0000000d00057221 */ /* 0x000fe20000000000 */
[----:B------:R-:W-:-:S03]  /*1f40*/  FADD R18, R9, R34 ;  /* 0x0000002209127221 */ /* 0x000fc60000000000 */
[----:B------:R-:W-:Y:S01]  /*1f50*/  FADD R0, -R0, R5 ;  /* 0x0000000500007221 */ /* 0x000fe20000000100 */
[----:B------:R-:W-:-:S03]  /*1f60*/  FADD R9, -R9, R18 ;  /* 0x0000001209097221 */ /* 0x000fc60000000100 */
[----:B------:R-:W-:Y:S01]  /*1f70*/  FADD R0, -R13, R0 ;  /* 0x000000000d007221 */ /* 0x000fe20000000100 */
[----:B------:R-:W-:Y:S01]  /*1f80*/  FADD R9, -R34, R9 ;  /* 0x0000000922097221 */ /* 0x000fe20000000100 */
[C---:B------:R-:W-:Y:S02]  /*1f90*/  IADD3 R13, PT, PT, R10.reuse, 0x1, RZ ;  /* 0x000000010a0d7810 */ /* 0x040fe40007ffe0ff */
[----:B------:R-:W-:Y:S01]  /*1fa0*/  FFMA R26, R35, R17, -R0 ;  /* 0x00000011231a7223 */ /* 0x000fe20000000800 */
[----:B------:R-:W-:Y:S01]  /*1fb0*/  FADD R35, -R9, R35 ;  /* 0x0000002309237221 */ /* 0x000fe20000000100 */
[----:B------:R-:W-:Y:S02]  /*1fc0*/  @P3 IADD3 R13, PT, PT, R10, RZ, RZ ;  /* 0x000000ff0a0d3210 */ /* 0x000fe40007ffe0ff */
[----:B------:R-:W-:Y:S01]  /*1fd0*/  FADD R0, R5, R26 ;  /* 0x0000001a05007221 */ /* 0x000fe20000000000 */
[----:B------:R-:W-:Y:S01]  /*1fe0*/  FADD R9, R18, R35 ;  /* 0x0000002312097221 */ /* 0x000fe20000000000 */
[----:B------:R-:W-:Y:S01]  /*1ff0*/  FSETP.NE.AND P3, PT, |R36|, +INF , PT ;  /* 0x7f8000002400780b */ /* 0x000fe20003f65200 */
[----:B------:R-:W-:-:S02]  /*2000*/  VIADD R17, R13, 0x1 ;  /* 0x000000010d117836 */ /* 0x000fc40000000000 */
[----:B------:R-:W-:Y:S01]  /*2010*/  FADD R5, -R5, R0 ;  /* 0x0000000005057221 */ /* 0x000fe20000000100 */
[----:B------:R-:W-:Y:S01]  /*2020*/  FADD R18, -R18, R9 ;  /* 0x0000000912127221 */ /* 0x000fe20000000100 */
[----:B------:R-:W-:Y:S01]  /*2030*/  I2FP.F32.U32 R10, UR5 ;  /* 0x00000005000a7c45 */ /* 0x000fe20008201000 */
[----:B------:R-:W-:Y:S01]  /*2040*/  UIADD3 UR5, UPT, UPT, UR4, 0x2, URZ ;  /* 0x0000000204057890 */ /* 0x000fe2000fffe0ff */
[----:B------:R-:W-:Y:S01]  /*2050*/  FSEL R36, R36, RZ, P3 ;  /* 0x000000ff24247208 */ /* 0x000fe20001800000 */
[----:B------:R-:W-:Y:S01]  /*2060*/  FADD R5, -R26, R5 ;  /* 0x000000051a057221 */ /* 0x000fe20000000100 */
[----:B------:R-:W-:Y:S01]  /*2070*/  FADD R18, -R35, R18 ;  /* 0x0000001223127221 */ /* 0x000fe20000000100 */
[----:B------:R-:W-:Y:S02]  /*2080*/  @P0 IADD3 R17, PT, PT, R13, RZ, RZ ;  /* 0x000000ff0d110210 */ /* 0x000fe40007ffe0ff */
[----:B------:R-:W-:Y:S01]  /*2090*/  FFMA R13, R36, R10, -R5 ;  /* 0x0000000a240d7223 */ /* 0x000fe20000000805 */
[----:B------:R-:W-:Y:S01]  /*20a0*/  FADD R18, -R18, R36 ;  /* 0x0000002412127221 */ /* 0x000fe20000000100 */
[----:B------:R-:W-:-:S02]  /*20b0*/  FSETP.NE.AND P0, PT, |R37|, +INF , PT ;  /* 0x7f8000002500780b */ /* 0x000fc40003f05200 */
[C---:B------:R-:W-:Y:S01]  /*20c0*/  FADD R5, R0.reuse, R13 ;  /* 0x0000000d00057221 */ /* 0x040fe20000000000 */
[----:B------:R-:W-:Y:S01]  /*20d0*/  FADD R10, R9, R18 ;  /* 0x00000012090a7221 */ /* 0x000fe20000000000 */
[----:B------:R-:W-:Y:S01]  /*20e0*/  IADD3 R19, PT, PT, R17, 0x1, RZ ;  /* 0x0000000111137810 */ /* 0x000fe20007ffe0ff */
[----:B------:R-:W-:Y:S02]  /*20f0*/  @P1 IMAD.MOV R19, RZ, RZ, R17 ;  /* 0x000000ffff131224 */ /* 0x000fe400078e0211 */
[----:B------:R-:W-:Y:S01]  /*2100*/  FADD R0, -R0, R5 ;  /* 0x0000000500007221 */ /* 0x000fe20000000100 */
[----:B------:R-:W-:Y:S01]  /*2110*/  FADD R9, -R9, R10 ;  /* 0x0000000a09097221 */ /* 0x000fe20000000100 */
[----:B------:R-:W-:Y:S01]  /*2120*/  I2FP.F32.U32 R17, UR5 ;  /* 0x0000000500117c45 */ /* 0x000fe20008201000 */
[----:B------:R-:W-:Y:S01]  /*2130*/  UIADD3 UR5, UPT, UPT, UR4, 0x3, URZ ;  /* 0x0000000304057890 */ /* 0x000fe2000fffe0ff */
[----:B------:R-:W-:Y:S01]  /*2140*/  FSEL R37, R37, RZ, P0 ;  /* 0x000000ff25257208 */ /* 0x000fe20000000000 */
[----:B------:R-:W-:Y:S01]  /*2150*/  FADD R0, -R13, R0 ;  /* 0x000000000d007221 */ /* 0x000fe20000000100 */
[----:B------:R-:W-:Y:S01]  /*2160*/  FADD R9, -R18, R9 ;  /* 0x0000000912097221 */ /* 0x000fe20000000100 */
[----:B------:R-:W-:-:S02]  /*2170*/  FSETP.NE.AND P1, PT, |R4|, +INF , PT ;  /* 0x7f8000000400780b */ /* 0x000fc40003f25200 */
[----:B------:R-:W-:Y:S01]  /*2180*/  FFMA R18, R37, R17, -R0 ;  /* 0x0000001125127223 */ /* 0x000fe20000000800 */
[----:B------:R-:W-:Y:S01]  /*2190*/  FADD R37, -R9, R37 ;  /* 0x0000002509257221 */ /* 0x000fe20000000100 */
[----:B-1----:R-:W-:Y:S02]  /*21a0*/  IADD3 R25, PT, PT, R19, 0x1, RZ ;  /* 0x0000000113197810 */ /* 0x002fe40007ffe0ff */
[----:B------:R-:W-:Y:S01]  /*21b0*/  FADD R0, R5, R18 ;  /* 0x0000001205007221 */ /* 0x000fe20000000000 */
[C---:B------:R-:W-:Y:S01]  /*21c0*/  FADD R9, R10.reuse, R37 ;  /* 0x000000250a097221 */ /* 0x040fe20000000000 */
[----:B------:R-:W-:Y:S02]  /*21d0*/  @P2 IADD3 R25, PT, PT, R19, RZ, RZ ;  /* 0x000000ff13192210 */ /* 0x000fe40007ffe0ff */
[----:B------:R-:W-:Y:S01]  /*21e0*/  FADD R5, -R5, R0 ;  /* 0x0000000005057221 */ /* 0x000fe20000000100 */
[----:B------:R-:W-:Y:S01]  /*21f0*/  FADD R10, -R10, R9 ;  /* 0x000000090a0a7221 */ /* 0x000fe20000000100 */
[----:B------:R-:W-:Y:S01]  /*2200*/  I2FP.F32.U32 R13, UR5 ;  /* 0x00000005000d7c45 */ /* 0x000fe20008201000 */
[----:B------:R-:W-:Y:S01]  /*2210*/  VIADD R17, R25, 0x1 ;  /* 0x0000000119117836 */ /* 0x000fe20000000000 */
[----:B------:R-:W-:Y:S01]  /*2220*/  FSEL R4, R4, RZ, P1 ;  /* 0x000000ff04047208 */ /* 0x000fe20000800000 */
[----:B------:R-:W-:Y:S01]  /*2230*/  FADD R5, -R18, R5 ;  /* 0x0000000512057221 */ /* 0x000fe20000000100 */
[----:B------:R-:W-:Y:S01]  /*2240*/  FADD R10, -R37, R10 ;  /* 0x0000000a250a7221 */ /* 0x000fe20000000100 */
[----:B------:R-:W-:Y:S01]  /*2250*/  @P3 IADD3 R17, PT, PT, R25, RZ, RZ ;  /* 0x000000ff19113210 */ /* 0x000fe20007ffe0ff */
[----:B------:R-:W-:Y:S01]  /*2260*/  UIADD3 UR5, UPT, UPT, UR4, 0x4, URZ ;  /* 0x0000000404057890 */ /* 0x000fe2000fffe0ff */
[----:B------:R-:W-:Y:S01]  /*2270*/  FFMA R5, R4, R13, -R5 ;  /* 0x0000000d04057223 */ /* 0x000fe20000000805 */
[----:B------:R-:W-:Y:S01]  /*2280*/  FADD R10, -R10, R4 ;  /* 0x000000040a0a7221 */ /* 0x000fe20000000100 */
[----:B------:R-:W-:Y:S01]  /*2290*/  IADD3 R19, PT, PT, R17, 0x1, RZ ;  /* 0x0000000111137810 */ /* 0x000fe20007ffe0ff */
[----:B------:R-:W-:-:S02]  /*22a0*/  @P0 IMAD.MOV R19, RZ, RZ, R17 ;  /* 0x000000ffff130224 */ /* 0x000fc400078e0211 */
[----:B------:R-:W-:Y:S01]  /*22b0*/  FADD R13, R0, R5 ;  /* 0x00000005000d7221 */ /* 0x000fe20000000000 */
[C---:B------:R-:W-:Y:S01]  /*22c0*/  FADD R4, R9.reuse, R10 ;  /* 0x0000000a09047221 */ /* 0x040fe20000000000 */
[----:B----4-:R-:W-:Y:S01]  /*22d0*/  FSETP.NE.AND P0, PT, |R24|, +INF , PT ;  /* 0x7f8000001800780b */ /* 0x010fe20003f05200 */
[----:B------:R-:W-:Y:S01]  /*22e0*/  UIADD3 UR4, UPT, UPT, UR4, 0x8, URZ ;  /* 0x0000000804047890 */ /* 0x000fe2000fffe0ff */
[----:B------:R-:W-:Y:S01]  /*22f0*/  FADD R0, -R0, R13 ;  /* 0x0000000d00007221 */ /* 0x000fe20000000100 */
[----:B------:R-:W-:Y:S01]  /*2300*/  FADD R9, -R9, R4 ;  /* 0x0000000409097221 */ /* 0x000fe20000000100 */
[----:B------:R-:W-:Y:S02]  /*2310*/  I2FP.F32.U32 R18, UR5 ;  /* 0x0000000500127c45 */ /* 0x000fe40008201000 */
[----:B------:R-:W-:Y:S01]  /*2320*/  FSEL R17, R24, RZ, P0 ;  /* 0x000000ff18117208 */ /* 0x000fe20000000000 */
[----:B------:R-:W-:Y:S01]  /*2330*/  FADD R0, -R5, R0 ;  /* 0x0000000005007221 */ /* 0x000fe20000000100 */
[C---:B------:R-:W-:Y:S01]  /*2340*/  IADD3 R24, PT, PT, R19.reuse, 0x1, RZ ;  /* 0x0000000113187810 */ /* 0x040fe20007ffe0ff */
[----:B------:R-:W-:Y:S01]  /*2350*/  FADD R9, -R10, R9 ;  /* 0x000000090a097221 */ /* 0x000fe20000000100 */
[----:B------:R-:W-:Y:S01]  /*2360*/  @P1 IADD3 R24, PT, PT, R19, RZ, RZ ;  /* 0x000000ff13181210 */ /* 0x000fe20007ffe0ff */
[----:B------:R-:W-:Y:S01]  /*2370*/  FFMA R18, R17, R18, -R0 ;  /* 0x0000001211127223 */ /* 0x000fe20000000800 */
[----:B------:R-:W-:Y:S01]  /*2380*/  ISETP.NE.AND P1, PT, R22, RZ, PT ;  /* 0x000000ff1600720c */ /* 0x000fe20003f25270 */
[----:B------:R-:W-:Y:S01]  /*2390*/  FADD R17, -R9, R17 ;  /* 0x0000001109117221 */ /* 0x000fe20000000100 */
[----:B------:R-:W-:Y:S01]  /*23a0*/  LEA R12, P2, -R23, R12, 0x5 ;  /* 0x0000000c170c7211 */ /* 0x000fe200078429ff */
[C---:B------:R-:W-:Y:S01]  /*23b0*/  FADD R0, R13.reuse, R18 ;  /* 0x000000120d007221 */ /* 0x040fe20000000000 */
[----:B------:R-:W-:Y:S01]  /*23c0*/  IADD3 R10, PT, PT, R24, 0x1, RZ ;  /* 0x00000001180a7810 */ /* 0x000fe20007ffe0ff */
[----:B------:R-:W-:Y:S01]  /*23d0*/  FADD R9, R4, R17 ;  /* 0x0000001104097221 */ /* 0x000fe20000000000 */
[----:B------:R-:W-:Y:S01]  /*23e0*/  @P0 IADD3 R10, PT, PT, R24, RZ, RZ ;  /* 0x000000ff180a0210 */ /* 0x000fe20007ffe0ff */
[----:B------:R-:W-:Y:S01]  /*23f0*/  FADD R13, -R13, R0 ;  /* 0x000000000d0d7221 */ /* 0x000fe20000000100 */
[----:B------:R-:W-:-:S02]  /*2400*/  IMAD.X R2, R2, 0x1, ~R33, P2 ;  /* 0x0000000102027824 */ /* 0x000fc400010e0e21 */
[----:B------:R-:W-:Y:S01]  /*2410*/  FADD R4, -R4, R9 ;  /* 0x0000000904047221 */ /* 0x000fe20000000100 */
[----:B------:R-:W-:-:S03]  /*2420*/  FADD R13, -R18, R13 ;  /* 0x0000000d120d7221 */ /* 0x000fc60000000100 */
[----:B------:R-:W-:Y:S01]  /*2430*/  FADD R17, -R17, R4 ;  /* 0x0000000411117221 */ /* 0x000fe20000000100 */
[----:B------:R-:W-:Y:S06]  /*2440*/  @P1 BRA `(.L_x_100) ;  /* 0xfffffff400cc1947 */ /* 0x000fec000383ffff */
[----:B------:R-:W-:-:S07]  /*2450*/  MOV R21, R8 ;  /* 0x0000000800157202 */ /* 0x000fce0000000f00 */
.L_x_99:
[----:B------:R-:W0:Y:S01]  /*2460*/  LDCU.64 UR4, c[0x0][0x380] ;  /* 0x00007000ff0477ac */ /* 0x000e220008000a00 */
[----:B------:R-:W-:Y:S02]  /*2470*/  LOP3.LUT P0, R4, R3, 0x7, RZ, 0xc0, !PT ;  /* 0x0000000703047812 */ /* 0x000fe4000780c0ff */
[----:B0-----:R-:W-:-:S04]  /*2480*/  LEA R8, P1, R20, UR4, 0x2 ;  /* 0x0000000414087c11 */ /* 0x001fc8000f8210ff */
[----:B------:R-:W-:-:S07]  /*2490*/  LEA.HI.X R7, R20, UR5, R7, 0x2, P1 ;  /* 0x0000000514077c11 */ /* 0x000fce00088f1407 */
[----:B------:R-:W-:Y:S05]  /*24a0*/  @!P0 BRA `(.L_x_101) ;  /* 0x0000000800b88947 */ /* 0x000fea0003800000 */
[----:B------:R-:W-:Y:S02]  /*24b0*/  ISETP.GE.U32.AND P1, PT, R4, 0x4, PT ;  /* 0x000000040400780c */ /* 0x000fe40003f26070 */
[----:B------:R-:W-:-:S04]  /*24c0*/  LOP3.LUT R2, R3, 0x3, RZ, 0xc0, !PT ;  /* 0x0000000303027812 */ /* 0x000fc800078ec0ff */
[----:B------:R-:W-:-:S07]  /*24d0*/  ISETP.NE.AND P0, PT, R2, RZ, PT ;  /* 0x000000ff0200720c */ /* 0x000fce0003f05270 */
[----:B------:R-:W-:Y:S06]  /*24e0*/  @!P1 BRA `(.L_x_102) ;  /* 0x0000000400709947 */ /* 0x000fec0003800000 */
[----:B------:R-:W-:Y:S01]  /*24f0*/  IADD3 R4, P1, PT, R16, -R21, RZ ;  /* 0x8000001510047210 */ /* 0x000fe20007f3e0ff */
[C---:B------:R-:W-:Y:S02]  /*2500*/  VIADD R31, R21.reuse, 0x1 ;  /* 0x00000001151f7836 */ /* 0x040fe40000000000 */
[----:B------:R-:W-:Y:S01]  /*2510*/  VIADD R29, R21, 0x2 ;  /* 0x00000002151d7836 */ /* 0x000fe20000000000 */
[----:B------:R-:W-:Y:S01]  /*2520*/  IADD3.X R12, PT, PT, RZ, -0x1, RZ, P1, !PT ;  /* 0xffffffffff0c7810 */ /* 0x000fe20000ffe4ff */
[----:B------:R-:W-:-:S04]  /*2530*/  IMAD.WIDE.U32 R18, R4, R23, RZ ;  /* 0x0000001704127225 */ /* 0x000fc800078e00ff */
[----:B------:R-:W-:Y:S01]  /*2540*/  IMAD R5, R12, R23, RZ ;  /* 0x000000170c057224 */ /* 0x000fe200078e02ff */
[----:B------:R-:W-:-:S03]  /*2550*/  IADD3 R12, P1, PT, R16, -R31, RZ ;  /* 0x8000001f100c7210 */ /* 0x000fc60007f3e0ff */
[----:B------:R-:W-:Y:S01]  /*2560*/  IMAD R5, R11, R4, R5 ;  /* 0x000000040b057224 */ /* 0x000fe200078e0205 */
[----:B------:R-:W-:Y:S02]  /*2570*/  IADD3.X R22, PT, PT, RZ, -0x1, RZ, P1, !PT ;  /* 0xffffffffff167810 */ /* 0x000fe40000ffe4ff */
[----:B------:R-:W-:Y:S02]  /*2580*/  LEA R4, P1, R18, R8, 0x2 ;  /* 0x0000000812047211 */ /* 0x000fe400078210ff */
[----:B------:R-:W-:Y:S01]  /*2590*/  IADD3 R5, PT, PT, R19, R5, RZ ;  /* 0x0000000513057210 */ /* 0x000fe20007ffe0ff */
[----:B------:R-:W-:-:S03]  /*25a0*/  IMAD R19, R22, R23, RZ ;  /* 0x0000001716137224 */ /* 0x000fc600078e02ff */
[----:B------:R-:W-:Y:S01]  /*25b0*/  LEA.HI.X R5, R18, R7, R5, 0x2, P1 ;  /* 0x0000000712057211 */ /* 0x000fe200008f1405 */
[----:B------:R-:W-:Y:S01]  /*25c0*/  IMAD R25, R11, R12, R19 ;  /* 0x0000000c0b197224 */ /* 0x000fe200078e0213 */
[----:B------:R-:W-:Y:S01]  /*25d0*/  IADD3 R22, P1, PT, R16, -R29, RZ ;  /* 0x8000001d10167210 */ /* 0x000fe20007f3e0ff */
[----:B------:R-:W-:Y:S02]  /*25e0*/  IMAD.WIDE.U32 R18, R12, R23, RZ ;  /* 0x000000170c127225 */ /* 0x000fe400078e00ff */
[----:B------:R0:W2:Y:S01]  /*25f0*/  LDG.E.CONSTANT R12, desc[UR6][R4.64] ;  /* 0x00000006040c7981 */ /* 0x0000a2000c1e9900 */
[----:B------:R-:W-:Y:S02]  /*2600*/  IADD3.X R26, PT, PT, RZ, -0x1, RZ, P1, !PT ;  /* 0xffffffffff1a7810 */ /* 0x000fe40000ffe4ff */
[----:B------:R-:W-:Y:S02]  /*2610*/  LEA R24, P1, R18, R8, 0x2 ;  /* 0x0000000812187211 */ /* 0x000fe400078210ff */
[----:B------:R-:W-:Y:S01]  /*2620*/  IADD3 R19, PT, PT, R19, R25, RZ ;  /* 0x0000001913137210 */ /* 0x000fe20007ffe0ff */
[----:B------:R-:W-:-:S03]  /*2630*/  IMAD R26, R26, R23, RZ ;  /* 0x000000171a1a7224 */ /* 0x000fc600078e02ff */
[----:B------:R-:W-:Y:S01]  /*2640*/  LEA.HI.X R25, R18, R7, R19, 0x2, P1 ;  /* 0x0000000712197211 */ /* 0x000fe200008f1413 */
[----:B------:R-:W-:Y:S02]  /*2650*/  IMAD R27, R11, R22, R26 ;  /* 0x000000160b1b7224 */ /* 0x000fe400078e021a */
[----:B------:R-:W-:Y:S02]  /*2660*/  IMAD.WIDE.U32 R18, R22, R23, RZ ;  /* 0x0000001716127225 */ /* 0x000fe400078e00ff */
[----:B------:R-:W3:Y:S02]  /*2670*/  LDG.E.CONSTANT R24, desc[UR6][R24.64] ;  /* 0x0000000618187981 */ /* 0x000ee4000c1e9900 */
[----:B------:R-:W-:Y:S01]  /*2680*/  VIADD R33, R21, 0x3 ;  /* 0x0000000315217836 */ /* 0x000fe20000000000 */
[----:B------:R-:W-:Y:S02]  /*2690*/  LEA R26, P1, R18, R8, 0x2 ;  /* 0x00000008121a7211 */ /* 0x000fe400078210ff */
[----:B0-----:R-:W-:-:S02]  /*26a0*/  IADD3 R4, PT, PT, R19, R27, RZ ;  /* 0x0000001b13047210 */ /* 0x001fc40007ffe0ff */
[----:B------:R-:W-:Y:S02]  /*26b0*/  IADD3 R22, P2, PT, R16, -R33, RZ ;  /* 0x8000002110167210 */ /* 0x000fe40007f5e0ff */
[----:B------:R-:W-:Y:S02]  /*26c0*/  LEA.HI.X R27, R18, R7, R4, 0x2, P1 ;  /* 0x00000007121b7211 */ /* 0x000fe400008f1404 */
[----:B------:R-:W-:-:S03]  /*26d0*/  IADD3.X R4, PT, PT, RZ, -0x1, RZ, P2, !PT ;  /* 0xffffffffff047810 */ /* 0x000fc600017fe4ff */
[----:B------:R-:W4:Y:S02]  /*26e0*/  LDG.E.CONSTANT R26, desc[UR6][R26.64] ;  /* 0x000000061a1a7981 */ /* 0x000f24000c1e9900 */
[-C--:B------:R-:W-:Y:S02]  /*26f0*/  IMAD R18, R4, R23.reuse, RZ ;  /* 0x0000001704127224 */ /* 0x080fe400078e02ff */
[----:B------:R-:W-:-:S04]  /*2700*/  IMAD.WIDE.U32 R4, R22, R23, RZ ;  /* 0x0000001716047225 */ /* 0x000fc800078e00ff */
[----:B------:R-:W-:Y:S01]  /*2710*/  IMAD R19, R11, R22, R18 ;  /* 0x000000160b137224 */ /* 0x000fe200078e0212 */
[----:B------:R-:W-:-:S03]  /*2720*/  LEA R18, P1, R4, R8, 0x2 ;  /* 0x0000000804127211 */ /* 0x000fc600078210ff */
[----:B------:R-:W-:-:S05]  /*2730*/  IMAD.IADD R5, R5, 0x1, R19 ;  /* 0x0000000105057824 */ /* 0x000fca00078e0213 */
[----:B------:R-:W-:-:S05]  /*2740*/  LEA.HI.X R19, R4, R7, R5, 0x2, P1 ;  /* 0x0000000704137211 */ /* 0x000fca00008f1405 */
[----:B------:R-:W5:Y:S01]  /*2750*/  LDG.E.CONSTANT R18, desc[UR6][R18.64] ;  /* 0x0000000612127981 */ /* 0x000f62000c1e9900 */
[----:B------:R-:W-:Y:S02]  /*2760*/  I2FP.F32.U32 R31, R31 ;  /* 0x0000001f001f7245 */ /* 0x000fe40000201000 */
[----:B------:R-:W-:Y:S02]  /*2770*/  I2FP.F32.U32 R29, R29 ;  /* 0x0000001d001d7245 */ /* 0x000fe40000201000 */
[----:B------:R-:W-:Y:S02]  /*2780*/  I2FP.F32.U32 R33, R33 ;  /* 0x0000002100217245 */ /* 0x000fe40000201000 */
[----:B------:R-:W-:Y:S02]  /*2790*/  IADD3 R21, PT, PT, R21, 0x4, RZ ;  /* 0x0000000415157810 */ /* 0x000fe40007ffe0ff */
[----:B--2---:R-:W-:-:S04]  /*27a0*/  FSETP.NE.AND P2, PT, |R12|, +INF , PT ;  /* 0x7f8000000c00780b */ /* 0x004fc80003f45200 */
[----:B------:R-:W-:-:S05]  /*27b0*/  FSEL R12, R12, RZ, P2 ;  /* 0x000000ff0c0c7208 */ /* 0x000fca0001000000 */
[----:B------:R-:W-:Y:S01]  /*27c0*/  FADD R4, -R17, R12 ;  /* 0x0000000c11047221 */ /* 0x000fe20000000100 */
[----:B------:R-:W-:Y:S01]  /*27d0*/  FFMA R31, R12, R31, -R13 ;  /* 0x0000001f0c1f7223 */ /* 0x000fe2000000080d */
[----:B------:R-:W-:Y:S02]  /*27e0*/  IADD3 R17, PT, PT, R10, 0x1, RZ ;  /* 0x000000010a117810 */ /* 0x000fe40007ffe0ff */
[C---:B------:R-:W-:Y:S01]  /*27f0*/  FADD R12, R9.reuse, R4 ;  /* 0x00000004090c7221 */ /* 0x040fe20000000000 */
[----:B------:R-:W-:Y:S01]  /*2800*/  FADD R5, R0, R31 ;  /* 0x0000001f00057221 */ /* 0x000fe20000000000 */
[----:B---3--:R-:W-:Y:S02]  /*2810*/  FSETP.NE.AND P3, PT, |R24|, +INF , PT ;  /* 0x7f8000001800780b */ /* 0x008fe40003f65200 */
[----:B------:R-:W-:Y:S01]  /*2820*/  FADD R9, -R9, R12 ;  /* 0x0000000c09097221 */ /* 0x000fe20000000100 */
[----:B------:R-:W-:Y:S01]  /*2830*/  FADD R0, -R0, R5 ;  /* 0x0000000500007221 */ /* 0x000fe20000000100 */
[----:B------:R-:W-:-:S02]  /*2840*/  FSEL R13, R24, RZ, P3 ;  /* 0x000000ff180d7208 */ /* 0x000fc40001800000 */
[----:B------:R-:W-:Y:S01]  /*2850*/  FADD R9, -R4, R9 ;  /* 0x0000000904097221 */ /* 0x000fe20000000100 */
[----:B------:R-:W-:Y:S01]  /*2860*/  FADD R0, -R31, R0 ;  /* 0x000000001f007221 */ /* 0x000fe20000000100 */
[----:B------:R-:W-:Y:S02]  /*2870*/  @P2 IADD3 R17, PT, PT, R10, RZ, RZ ;  /* 0x000000ff0a112210 */ /* 0x000fe40007ffe0ff */
[----:B------:R-:W-:Y:S01]  /*2880*/  FADD R9, -R9, R13 ;  /* 0x0000000d09097221 */ /* 0x000fe20000000100 */
[----:B------:R-:W-:Y:S01]  /*2890*/  FFMA R0, R13, R29, -R0 ;  /* 0x0000001d0d007223 */ /* 0x000fe20000000800 */
[----:B----4-:R-:W-:Y:S02]  /*28a0*/  FSETP.NE.AND P1, PT, |R26|, +INF , PT ;  /* 0x7f8000001a00780b */ /* 0x010fe40003f25200 */
[----:B------:R-:W-:Y:S01]  /*28b0*/  FADD R13, R12, R9 ;  /* 0x000000090c0d7221 */ /* 0x000fe20000000000 */
[----:B------:R-:W-:Y:S01]  /*28c0*/  FADD R4, R5, R0 ;  /* 0x0000000005047221 */ /* 0x000fe20000000000 */
[----:B------:R-:W-:Y:S01]  /*28d0*/  VIADD R10, R17, 0x1 ;  /* 0x00000001110a7836 */ /* 0x000fe20000000000 */
[----:B------:R-:W-:Y:S01]  /*28e0*/  FSEL R26, R26, RZ, P1 ;  /* 0x000000ff1a1a7208 */ /* 0x000fe20000800000 */
[----:B------:R-:W-:Y:S01]  /*28f0*/  FADD R12, -R12, R13 ;  /* 0x0000000d0c0c7221 */ /* 0x000fe20000000100 */
[----:B------:R-:W-:Y:S01]  /*2900*/  FADD R5, -R5, R4 ;  /* 0x0000000405057221 */ /* 0x000fe20000000100 */
[----:B------:R-:W-:-:S02]  /*2910*/  @P3 IADD3 R10, PT, PT, R17, RZ, RZ ;  /* 0x000000ff110a3210 */ /* 0x000fc40007ffe0ff */
[----:B------:R-:W-:Y:S01]  /*2920*/  FADD R12, -R9, R12 ;  /* 0x0000000c090c7221 */ /* 0x000fe20000000100 */
[----:B------:R-:W-:Y:S01]  /*2930*/  FADD R5, -R0, R5 ;  /* 0x0000000500057221 */ /* 0x000fe20000000100 */
[----:B------:R-:W-:Y:S02]  /*2940*/  I2FP.F32.U32 R0, R21 ;  /* 0x0000001500007245 */ /* 0x000fe40000201000 */
[----:B------:R-:W-:Y:S01]  /*2950*/  FADD R12, -R12, R26 ;  /* 0x0000001a0c0c7221 */ /* 0x000fe20000000100 */
[----:B------:R-:W-:-:S03]  /*2960*/  FFMA R5, R26, R33, -R5 ;  /* 0x000000211a057223 */ /* 0x000fc60000000805 */
[----:B------:R-:W-:Y:S01]  /*2970*/  FADD R22, R13, R12 ;  /* 0x0000000c0d167221 */ /* 0x000fe20000000000 */
[----:B------:R-:W-:-:S03]  /*2980*/  FADD R17, R4, R5 ;  /* 0x0000000504117221 */ /* 0x000fc60000000000 */
[----:B------:R-:W-:Y:S01]  /*2990*/  FADD R13, -R13, R22 ;  /* 0x000000160d0d7221 */ /* 0x000fe20000000100 */
[----:B-----5:R-:W-:Y:S01]  /*29a0*/  FSETP.NE.AND P2, PT, |R18|, +INF , PT ;  /* 0x7f8000001200780b */ /* 0x020fe20003f45200 */
[----:B------:R-:W-:Y:S02]  /*29b0*/  FADD R4, -R4, R17 ;  /* 0x0000001104047221 */ /* 0x000fe40000000100 */
[----:B------:R-:W-:Y:S01]  /*29c0*/  FADD R13, -R12, R13 ;  /* 0x0000000d0c0d7221 */ /* 0x000fe20000000100 */
[----:B------:R-:W-:Y:S01]  /*29d0*/  FSEL R9, R18, RZ, P2 ;  /* 0x000000ff12097208 */ /* 0x000fe20001000000 */
[----:B------:R-:W-:Y:S01]  /*29e0*/  FADD R4, -R5, R4 ;  /* 0x0000000405047221 */ /* 0x000fe20000000100 */
[C---:B------:R-:W-:Y:S01]  /*29f0*/  VIADD R12, R10.reuse, 0x1 ;  /* 0x000000010a0c7836 */ /* 0x040fe20000000000 */
[----:B------:R-:W-:Y:S02]  /*2a00*/  @P1 IADD3 R12, PT, PT, R10, RZ, RZ ;  /* 0x000000ff0a0c1210 */ /* 0x000fe40007ffe0ff */
[----:B------:R-:W-:Y:S01]  /*2a10*/  FADD R13, -R13, R9 ;  /* 0x000000090d0d7221 */ /* 0x000fe20000000100 */
[----:B------:R-:W-:Y:S01]  /*2a20*/  FFMA R4, R9, R0, -R4 ;  /* 0x0000000009047223 */ /* 0x000fe20000000804 */
[----:B------:R-:W-:-:S02]  /*2a30*/  IADD3 R10, PT, PT, R12, 0x1, RZ ;  /* 0x000000010c0a7810 */ /* 0x000fc40007ffe0ff */
[C---:B------:R-:W-:Y:S01]  /*2a40*/  FADD R9, R22.reuse, R13 ;  /* 0x0000000d16097221 */ /* 0x040fe20000000000 */
[C---:B------:R-:W-:Y:S01]  /*2a50*/  FADD R0, R17.reuse, R4 ;  /* 0x0000000411007221 */ /* 0x040fe20000000000 */
[----:B------:R-:W-:Y:S02]  /*2a60*/  @P2 IMAD.MOV R10, RZ, RZ, R12 ;  /* 0x000000ffff0a2224 */ /* 0x000fe400078e020c */
[----:B------:R-:W-:Y:S01]  /*2a70*/  FADD R22, -R22, R9 ;  /* 0x0000000916167221 */ /* 0x000fe20000000100 */
[----:B------:R-:W-:-:S03]  /*2a80*/  FADD R5, -R17, R0 ;  /* 0x0000000011057221 */ /* 0x000fc60000000100 */
[----:B------:R-:W-:Y:S01]  /*2a90*/  FADD R17, -R13, R22 ;  /* 0x000000160d117221 */ /* 0x000fe20000000100 */
[----:B------:R-:W-:-:S07]  /*2aa0*/  FADD R13, -R4, R5 ;  /* 0x00000005040d7221 */ /* 0x000fce0000000100 */
.L_x_102:
[----:B------:R-:W-:Y:S05]  /*2ab0*/  @!P0 BRA `(.L_x_101) ;  /* 0x0000000400348947 */ /* 0x000fea0003800000 */
[----:B------:R-:W-:Y:S02]  /*2ac0*/  ISETP.NE.AND P1, PT, R2, 0x1, PT ;  /* 0x000000010200780c */ /* 0x000fe40003f25270 */
[----:B------:R-:W-:-:S04]  /*2ad0*/  LOP3.LUT R4, R3, 0x1, RZ, 0xc0, !PT ;  /* 0x0000000103047812 */ /* 0x000fc800078ec0ff */
[----:B------:R-:W-:-:S07]  /*2ae0*/  ISETP.NE.U32.AND P0, PT, R4, 0x1, PT ;  /* 0x000000010400780c */ /* 0x000fce0003f05070 */
[----:B------:R-:W-:Y:S06]  /*2af0*/  @!P1 BRA `(.L_x_103) ;  /* 0x0000000000b89947 */ /* 0x000fec0003800000 */
[----:B------:R-:W-:Y:S02]  /*2b00*/  IADD3 R2, P1, PT, R16, -R21, RZ ;  /* 0x8000001510027210 */ /* 0x000fe40007f3e0ff */
[----:B------:R-:W-:Y:S02]  /*2b10*/  IADD3 R27, PT, PT, R21, 0x1, RZ ;  /* 0x00000001151b7810 */ /* 0x000fe40007ffe0ff */
[----:B------:R-:W-:-:S05]  /*2b20*/  IADD3.X R4, PT, PT, RZ, -0x1, RZ, P1, !PT ;  /* 0xffffffffff047810 */ /* 0x000fca0000ffe4ff */
[-C--:B------:R-:W-:Y:S02]  /*2b30*/  IMAD R12, R4, R23.reuse, RZ ;  /* 0x00000017040c7224 */ /* 0x080fe400078e02ff */
[----:B------:R-:W-:-:S04]  /*2b40*/  IMAD.WIDE.U32 R4, R2, R23, RZ ;  /* 0x0000001702047225 */ /* 0x000fc800078e00ff */
[----:B------:R-:W-:Y:S01]  /*2b50*/  IMAD R19, R11, R2, R12 ;  /* 0x000000020b137224 */ /* 0x000fe200078e020c */
[----:B------:R-:W-:Y:S02]  /*2b60*/  IADD3 R2, P2, PT, R16, -R27, RZ ;  /* 0x8000001b10027210 */ /* 0x000fe40007f5e0ff */
[----:B------:R-:W-:Y:S01]  /*2b70*/  LEA R18, P1, R4, R8, 0x2 ;  /* 0x0000000804127211 */ /* 0x000fe200078210ff */
[----:B------:R-:W-:Y:S01]  /*2b80*/  IMAD.IADD R19, R5, 0x1, R19 ;  /* 0x0000000105137824 */ /* 0x000fe200078e0213 */
[----:B------:R-:W-:-:S04]  /*2b90*/  IADD3.X R12, PT, PT, RZ, -0x1, RZ, P2, !PT ;  /* 0xffffffffff0c7810 */ /* 0x000fc800017fe4ff */
[----:B------:R-:W-:Y:S01]  /*2ba0*/  LEA.HI.X R19, R4, R7, R19, 0x2, P1 ;  /* 0x0000000704137211 */ /* 0x000fe200008f1413 */
[----:B------:R-:W-:-:S04]  /*2bb0*/  IMAD R12, R12, R23, RZ ;  /* 0x000000170c0c7224 */ /* 0x000fc800078e02ff */
[----:B------:R-:W2:Y:S01]  /*2bc0*/  LDG.E.CONSTANT R18, desc[UR6][R18.64] ;  /* 0x0000000612127981 */ /* 0x000ea2000c1e9900 */
[----:B------:R-:W-:-:S04]  /*2bd0*/  IMAD.WIDE.U32 R4, R2, R23, RZ ;  /* 0x0000001702047225 */ /* 0x000fc800078e00ff */
[----:B------:R-:W-:Y:S01]  /*2be0*/  IMAD R25, R11, R2, R12 ;  /* 0x000000020b197224 */ /* 0x000fe200078e020c */
[----:B------:R-:W-:-:S04]  /*2bf0*/  LEA R24, P1, R4, R8, 0x2 ;  /* 0x0000000804187211 */ /* 0x000fc800078210ff */
[----:B------:R-:W-:-:S04]  /*2c00*/  IADD3 R25, PT, PT, R5, R25, RZ ;  /* 0x0000001905197210 */ /* 0x000fc80007ffe0ff */
[----:B------:R-:W-:-:S05]  /*2c10*/  LEA.HI.X R25, R4, R7, R25, 0x2, P1 ;  /* 0x0000000704197211 */ /* 0x000fca00008f1419 */
[----:B------:R-:W3:Y:S01]  /*2c20*/  LDG.E.CONSTANT R24, desc[UR6][R24.64] ;  /* 0x0000000618187981 */ /* 0x000ee2000c1e9900 */
[----:B------:R-:W-:Y:S01]  /*2c30*/  I2FP.F32.U32 R27, R27 ;  /* 0x0000001b001b7245 */ /* 0x000fe20000201000 */
[----:B------:R-:W-:Y:S01]  /*2c40*/  VIADD R21, R21, 0x2 ;  /* 0x0000000215157836 */ /* 0x000fe20000000000 */
[----:B------:R-:W-:Y:S02]  /*2c50*/  IADD3 R12, PT, PT, R10, 0x1, RZ ;  /* 0x000000010a0c7810 */ /* 0x000fe40007ffe0ff */
[----:B--2---:R-:W-:-:S04]  /*2c60*/  FSETP.NE.AND P1, PT, |R18|, +INF , PT ;  /* 0x7f8000001200780b */ /* 0x004fc80003f25200 */
[----:B------:R-:W-:-:S05]  /*2c70*/  FSEL R2, R18, RZ, P1 ;  /* 0x000000ff12027208 */ /* 0x000fca0000800000 */
[----:B------:R-:W-:Y:S01]  /*2c80*/  FADD R4, -R17, R2 ;  /* 0x0000000211047221 */ /* 0x000fe20000000100 */
[----:B------:R-:W-:-:S03]  /*2c90*/  FFMA R27, R2, R27, -R13 ;  /* 0x0000001b021b7223 */ /* 0x000fc6000000080d */
[C---:B------:R-:W-:Y:S01]  /*2ca0*/  FADD R2, R9.reuse, R4 ;  /* 0x0000000409027221 */ /* 0x040fe20000000000 */
[----:B------:R-:W-:Y:S01]  /*2cb0*/  FADD R5, R0, R27 ;  /* 0x0000001b00057221 */ /* 0x000fe20000000000 */
[----:B------:R-:W-:Y:S02]  /*2cc0*/  @P1 IADD3 R12, PT, PT, R10, RZ, RZ ;  /* 0x000000ff0a0c1210 */ /* 0x000fe40007ffe0ff */
[----:B------:R-:W-:Y:S01]  /*2cd0*/  FADD R9, -R9, R2 ;  /* 0x0000000209097221 */ /* 0x000fe20000000100 */
[----:B------:R-:W-:Y:S01]  /*2ce0*/  FADD R0, -R0, R5 ;  /* 0x0000000500007221 */ /* 0x000fe20000000100 */
[----:B---3--:R-:W-:Y:S01]  /*2cf0*/  FSETP.NE.AND P2, PT, |R24|, +INF , PT ;  /* 0x7f8000001800780b */ /* 0x008fe20003f45200 */
[----:B------:R-:W-:Y:S02]  /*2d00*/  VIADD R10, R12, 0x1 ;  /* 0x000000010c0a7836 */ /* 0x000fe40000000000 */
[----:B------:R-:W-:Y:S01]  /*2d10*/  FADD R9, -R4, R9 ;  /* 0x0000000904097221 */ /* 0x000fe20000000100 */
[----:B------:R-:W-:Y:S01]  /*2d20*/  I2FP.F32.U32 R4, R21 ;  /* 0x0000001500047245 */ /* 0x000fe20000201000 */
[----:B------:R-:W-:Y:S01]  /*2d30*/  FADD R0, -R27, R0 ;  /* 0x000000001b007221 */ /* 0x000fe20000000100 */
[----:B------:R-:W-:-:S05]  /*2d40*/  FSEL R13, R24, RZ, P2 ;  /* 0x000000ff180d7208 */ /* 0x000fca0001000000 */
[----:B------:R-:W-:Y:S01]  /*2d50*/  FADD R17, -R9, R13 ;  /* 0x0000000d09117221 */ /* 0x000fe20000000100 */
[----:B------:R-:W-:Y:S01]  /*2d60*/  FFMA R4, R13, R4, -R0 ;  /* 0x000000040d047223 */ /* 0x000fe20000000800 */
[----:B------:R-:W-:Y:S02]  /*2d70*/  @P2 IADD3 R10, PT, PT, R12, RZ, RZ ;  /* 0x000000ff0c0a2210 */ /* 0x000fe40007ffe0ff */
[----:B------:R-:W-:Y:S01]  /*2d80*/  FADD R9, R2, R17 ;  /* 0x0000001102097221 */ /* 0x000fe20000000000 */
[----:B------:R-:W-:-:S03]  /*2d90*/  FADD R0, R5, R4 ;  /* 0x0000000405007221 */ /* 0x000fc60000000000 */
[----:B------:R-:W-:Y:S01]  /*2da0*/  FADD R2, -R2, R9 ;  /* 0x0000000902027221 */ /* 0x000fe20000000100 */
[----:B------:R-:W-:-:S03]  /*2db0*/  FADD R5, -R5, R0 ;  /* 0x0000000005057221 */ /* 0x000fc60000000100 */
[----:B------:R-:W-:Y:S01]  /*2dc0*/  FADD R17, -R17, R2 ;  /* 0x0000000211117221 */ /* 0x000fe20000000100 */
[----:B------:R-:W-:-:S07]  /*2dd0*/  FADD R13, -R4, R5 ;  /* 0x00000005040d7221 */ /* 0x000fce0000000100 */
.L_x_103:
[----:B------:R-:W-:Y:S05]  /*2de0*/  @P0 BRA `(.L_x_101) ;  /* 0x0000000000680947 */ /* 0x000fea0003800000 */
[----:B------:R-:W-:-:S04]  /*2df0*/  IADD3 R2, P0, PT, R16, -R21, RZ ;  /* 0x8000001510027210 */ /* 0x000fc80007f1e0ff */
[----:B------:R-:W-:-:S05]  /*2e00*/  IADD3.X R4, PT, PT, RZ, -0x1, RZ, P0, !PT ;  /* 0xffffffffff047810 */ /* 0x000fca00007fe4ff */
[-C--:B------:R-:W-:Y:S02]  /*2e10*/  IMAD R12, R4, R23.reuse, RZ ;  /* 0x00000017040c7224 */ /* 0x080fe400078e02ff */
[----:B------:R-:W-:-:S04]  /*2e20*/  IMAD.WIDE.U32 R4, R2, R23, RZ ;  /* 0x0000001702047225 */ /* 0x000fc800078e00ff */
[----:B------:R-:W-:Y:S01]  /*2e30*/  IMAD R19, R11, R2, R12 ;  /* 0x000000020b137224 */ /* 0x000fe200078e020c */
[----:B------:R-:W-:-:S03]  /*2e40*/  LEA R18, P0, R4, R8, 0x2 ;  /* 0x0000000804127211 */ /* 0x000fc600078010ff */
[----:B------:R-:W-:-:S05]  /*2e50*/  IMAD.IADD R2, R5, 0x1, R19 ;  /* 0x0000000105027824 */ /* 0x000fca00078e0213 */
[----:B------:R-:W-:-:S05]  /*2e60*/  LEA.HI.X R19, R4, R7, R2, 0x2, P0 ;  /* 0x0000000704137211 */ /* 0x000fca00000f1402 */
[----:B------:R-:W2:Y:S01]  /*2e70*/  LDG.E.CONSTANT R18, desc[UR6][R18.64] ;  /* 0x0000000612127981 */ /* 0x000ea2000c1e9900 */
[----:B------:R-:W-:-:S04]  /*2e80*/  IADD3 R21, PT, PT, R21, 0x1, RZ ;  /* 0x0000000115157810 */ /* 0x000fc80007ffe0ff */
[----:B------:R-:W-:Y:S02]  /*2e90*/  I2FP.F32.U32 R21, R21 ;  /* 0x0000001500157245 */ /* 0x000fe40000201000 */
[----:B--2---:R-:W-:-:S04]  /*2ea0*/  FSETP.NE.AND P0, PT, |R18|, +INF , PT ;  /* 0x7f8000001200780b */ /* 0x004fc80003f05200 */
[----:B------:R-:W-:-:S05]  /*2eb0*/  FSEL R2, R18, RZ, P0 ;  /* 0x000000ff12027208 */ /* 0x000fca0000000000 */
[----:B------:R-:W-:Y:S01]  /*2ec0*/  FFMA R13, R2, R21, -R13 ;  /* 0x00000015020d7223 */ /* 0x000fe2000000080d */
[----:B------:R-:W-:Y:S01]  /*2ed0*/  FADD R4, -R17, R2 ;  /* 0x0000000211047221 */ /* 0x000fe20000000100 */
[----:B------:R-:W-:Y:S02]  /*2ee0*/  IADD3 R2, PT, PT, R10, 0x1, RZ ;  /* 0x000000010a027810 */ /* 0x000fe40007ffe0ff */
[C---:B------:R-:W-:Y:S01]  /*2ef0*/  FADD R5, R0.reuse, R13 ;  /* 0x0000000d00057221 */ /* 0x040fe20000000000 */
[C---:B------:R-:W-:Y:S01]  /*2f00*/  FADD R12, R9.reuse, R4 ;  /* 0x00000004090c7221 */ /* 0x040fe20000000000 */
[----:B------:R-:W-:Y:S02]  /*2f10*/  @P0 IMAD.MOV R2, RZ, RZ, R10 ;  /* 0x000000ffff020224 */ /* 0x000fe400078e020a */
[----:B------:R-:W-:Y:S01]  /*2f20*/  FADD R0, -R0, R5 ;  /* 0x0000000500007221 */ /* 0x000fe20000000100 */
[----:B------:R-:W-:Y:S01]  /*2f30*/  FADD R17, -R9, R12 ;  /* 0x0000000c09117221 */ /* 0x000fe20000000100 */
[----:B------:R-:W-:-:S02]  /*2f40*/  MOV R9, R12 ;  /* 0x0000000c00097202 */ /* 0x000fc40000000f00 */
[----:B------:R-:W-:Y:S01]  /*2f50*/  FADD R13, -R13, R0 ;  /* 0x000000000d0d7221 */ /* 0x000fe20000000100 */
[----:B------:R-:W-:Y:S01]  /*2f60*/  MOV R10, R2 ;  /* 0x00000002000a7202 */ /* 0x000fe20000000f00 */
[----:B------:R-:W-:Y:S01]  /*2f70*/  FADD R17, -R4, R17 ;  /* 0x0000001104117221 */ /* 0x000fe20000000100 */
[----:B------:R-:W-:-:S07]  /*2f80*/  IMAD.MOV.U32 R0, RZ, RZ, R5 ;  /* 0x000000ffff007224 */ /* 0x000fce00078e0005 */
.L_x_101:
[----:B------:R-:W-:Y:S01]  /*2f90*/  FSETP.GTU.AND P0, PT, |R9|, 1.1920928955078125e-07, PT ;  /* 0x340000000900780b */ /* 0x000fe20003f0c200 */
[----:B------:R-:W-:Y:S01]  /*2fa0*/  IMAD.WIDE.U32 R22, R16, R23, RZ ;  /* 0x0000001710167225 */ /* 0x000fe200078e00ff */
[----:B------:R-:W-:Y:S03]  /*2fb0*/  BSSY.RECONVERGENT B2, `(.L_x_104) ;  /* 0x0000014000027945 */ /* 0x000fe60003800200 */
[----:B------:R-:W-:Y:S01]  /*2fc0*/  HFMA2 R21, -RZ, RZ, 0, 0 ;  /* 0x00000000ff157431 */ /* 0x000fe200000001ff */
[----:B------:R-:W-:Y:S01]  /*2fd0*/  ISETP.NE.OR P0, PT, R10, RZ, !P0 ;  /* 0x000000ff0a00720c */ /* 0x000fe20004705670 */
[----:B------:R-:W-:-:S12]  /*2fe0*/  IMAD R19, R16, R11, R23 ;  /* 0x0000000b10137224 */ /* 0x000fd800078e0217 */
[----:B------:R-:W-:Y:S05]  /*2ff0*/  @P0 BRA `(.L_x_105) ;  /* 0x00000000003c0947 */ /* 0x000fea0003800000 */
[----:B------:R-:W0:Y:S01]  /*3000*/  MUFU.RCP R2, R9 ;  /* 0x0000000900027308 */ /* 0x000e220000001000 */
[----:B------:R-:W-:Y:S07]  /*3010*/  BSSY.RECONVERGENT B3, `(.L_x_106) ;  /* 0x000000c000037945 */ /* 0x000fee0003800200 */
[----:B------:R-:W1:Y:S01]  /*3020*/  FCHK P0, -R0, R9 ;  /* 0x0000000900007302 */ /* 0x000e620000000100 */
[----:B0-----:R-:W-:-:S04]  /*3030*/  FFMA R5, -R9, R2, 1 ;  /* 0x3f80000009057423 */ /* 0x001fc80000000102 */
[----:B------:R-:W-:-:S04]  /*3040*/  FFMA R5, R2, R5, R2 ;  /* 0x0000000502057223 */ /* 0x000fc80000000002 */
[----:B------:R-:W-:-:S04]  /*3050*/  FFMA R2, -R0, R5, RZ ;  /* 0x0000000500027223 */ /* 0x000fc800000001ff */
[----:B------:R-:W-:-:S04]  /*3060*/  FFMA R4, -R9, R2, -R0 ;  /* 0x0000000209047223 */ /* 0x000fc80000000900 */
[----:B------:R-:W-:Y:S01]  /*3070*/  FFMA R2, R5, R4, R2 ;  /* 0x0000000405027223 */ /* 0x000fe20000000002 */
[----:B-1----:R-:W-:Y:S06]  /*3080*/  @!P0 BRA `(.L_x_107) ;  /* 0x0000000000108947 */ /* 0x002fec0003800000 */
[----:B------:R-:W-:Y:S01]  /*3090*/  FADD R2, -R0, -RZ ;  /* 0x800000ff00027221 */ /* 0x000fe20000000100 */
[----:B------:R-:W-:Y:S02]  /*30a0*/  MOV R30, R9 ;  /* 0x00000009001e7202 */ /* 0x000fe40000000f00 */
[----:B------:R-:W-:-:S07]  /*30b0*/  MOV R12, 0x30d0 ;  /* 0x000030d0000c7802 */ /* 0x000fce0000000f00 */
[----:B------:R-:W-:Y:S05]  /*30c0*/  CALL.REL.NOINC `($__internal_1_$__cuda_sm3x_div_rn_noftz_f32_slowpath) ;  /* 0x0000001c00f07944 */ /* 0x000fea0003c00000 */
.L_x_107:
[----:B------:R-:W-:Y:S05]  /*30d0*/  BSYNC.RECONVERGENT B3 ;  /* 0x0000000000037941 */ /* 0x000fea0003800200 */
.L_x_106:
[----:B------:R-:W-:-:S07]  /*30e0*/  IMAD.MOV.U32 R21, RZ, RZ, R2 ;  /* 0x000000ffff157224 */ /* 0x000fce00078e0002 */
.L_x_105:
[----:B------:R-:W-:Y:S05]  /*30f0*/  BSYNC.RECONVERGENT B2 ;  /* 0x0000000000027941 */ /* 0x000fea0003800200 */
.L_x_104:
[----:B------:R-:W0:Y:S01]  /*3100*/  LDC R23, c[0x0][0x394] ;  /* 0x0000e500ff177b82 */ /* 0x000e220000000800 */
[----:B------:R-:W-:Y:S02]  /*3110*/  IADD3 R18, PT, PT, R16, 0x1, RZ ;  /* 0x0000000110127810 */ /* 0x000fe40007ffe0ff */
[----:B------:R-:W-:-:S04]  /*3120*/  LEA R4, P1, R22, R14, 0x2 ;  /* 0x0000000e16047211 */ /* 0x000fc800078210ff */
[----:B------:R-:W-:-:S05]  /*3130*/  LEA.HI.X R5, R22, R15, R19, 0x2, P1 ;  /* 0x0000000f16057211 */ /* 0x000fca00008f1413 */
[----:B------:R1:W-:Y:S01]  /*3140*/  STG.E desc[UR6][R4.64], R21 ;  /* 0x0000001504007986 */ /* 0x0003e2000c101906 */
[----:B0-----:R-:W-:-:S13]  /*3150*/  ISETP.GE.AND P0, PT, R18, R23, PT ;  /* 0x000000171200720c */ /* 0x001fda0003f06270 */
[----:B-1----:R-:W-:Y:S05]  /*3160*/  @P0 EXIT ;  /* 0x000000000000094d */ /* 0x002fea0003800000 */
[----:B------:R-:W0:Y:S01]  /*3170*/  LDCU UR4, c[0x0][0x398] ;  /* 0x00007300ff0477ac */ /* 0x000e220008000800 */
[----:B------:R-:W-:Y:S01]  /*3180*/  LOP3.LUT R6, RZ, R6, RZ, 0x33, !PT ;  /* 0x00000006ff067212 */ /* 0x000fe200078e33ff */
[----:B------:R-:W-:Y:S03]  /*3190*/  BSSY.RECONVERGENT B2, `(.L_x_108) ;  /* 0x0000059000027945 */ /* 0x000fe60003800200 */
[----:B0-----:R-:W-:-:S04]  /*31a0*/  IADD3 R6, PT, PT, R6, -UR4, R23 ;  /* 0x8000000406067c10 */ /* 0x001fc8000fffe017 */
[----:B------:R-:W-:Y:S02]  /*31b0*/  LOP3.LUT P0, R2, R6, 0x3, RZ, 0xc0, !PT ;  /* 0x0000000306027812 */ /* 0x000fe4000780c0ff */
[----:B------:R-:W-:-:S11]  /*31c0*/  I2FP.F32.U32 R6, R3 ;  /* 0x0000000300067245 */ /* 0x000fd60000201000 */
[----:B------:R-:W-:Y:S05]  /*31d0*/  @!P0 BRA `(.L_x_109) ;  /* 0x0000000400508947 */ /* 0x000fea0003800000 */
[----:B------:R-:W0:Y:S01]  /*31e0*/  LDC R19, c[0x0][0x390] ;  /* 0x0000e400ff137b82 */ /* 0x000e220000000800 */
[----:B------:R-:W-:Y:S01]  /*31f0*/  IMAD R21, R11, R18, RZ ;  /* 0x000000120b157224 */ /* 0x000fe200078e02ff */
[----:B------:R-:W-:Y:S01]  /*3200*/  BSSY.RECONVERGENT B3, `(.L_x_110) ;  /* 0x000004f000037945 */ /* 0x000fe20003800200 */
[----:B------:R-:W-:Y:S02]  /*3210*/  IMAD.MOV.U32 R24, RZ, RZ, R16 ;  /* 0x000000ffff187224 */ /* 0x000fe400078e0010 */
[----:B0-----:R-:W-:Y:S01]  /*3220*/  IMAD.WIDE.U32 R4, R18, R19, RZ ;  /* 0x0000001312047225 */ /* 0x001fe200078e00ff */
[----:B------:R-:W-:-:S03]  /*3230*/  SHF.L.U64.HI R26, R19, 0x2, R11 ;  /* 0x00000002131a7819 */ /* 0x000fc6000001020b */
[----:B------:R-:W-:Y:S01]  /*3240*/  IMAD.SHL.U32 R22, R4, 0x4, RZ ;  /* 0x0000000404167824 */ /* 0x000fe200078e00ff */
[----:B------:R-:W-:-:S04]  /*3250*/  IADD3 R5, PT, PT, R5, R21, RZ ;  /* 0x0000001505057210 */ /* 0x000fc80007ffe0ff */
[----:B------:R-:W-:-:S03]  /*3260*/  SHF.L.U64.HI R23, R4, 0x2, R5 ;  /* 0x0000000204177819 */ /* 0x000fc60000010205 */
[----:B------:R-:W-:Y:S01]  /*3270*/  IMAD.WIDE R22, R20, 0x4, R22 ;  /* 0x0000000414167825 */ /* 0x000fe200078e0216 */
[----:B------:R-:W-:-:S04]  /*3280*/  IADD3 R20, PT, PT, -R2, RZ, RZ ;  /* 0x000000ff02147210 */ /* 0x000fc80007ffe1ff */
[----:B------:R-:W-:Y:S02]  /*3290*/  MOV R21, R23 ;  /* 0x0000001700157202 */ /* 0x000fe40000000f00 */
[----:B------:R-:W-:-:S07]  /*32a0*/  SHF.R.S32.HI R23, RZ, 0x1f, R3 ;  /* 0x0000001fff177819 */ /* 0x000fce0000011403 */
.L_x_114:
[----:B0-----:R-:W0:Y:S01]  /*32b0*/  LDCU.64 UR8, c[0x0][0x380] ;  /* 0x00007000ff0877ac */ /* 0x001e220008000a00 */
[C---:B------:R-:W-:Y:S01]  /*32c0*/  IADD3 R28, P0, PT, R18.reuse, -R3, RZ ;  /* 0x80000003121c7210 */ /* 0x040fe20007f1e0ff */
[----:B------:R-:W1:Y:S03]  /*32d0*/  LDCU UR4, c[0x0][0x390] ;  /* 0x00007200ff0477ac */ /* 0x000e660008000800 */
[----:B------:R-:W-:Y:S01]  /*32e0*/  LEA.HI.X.SX32 R2, R18, ~R23, 0x1, P0 ;  /* 0x8000001712027211 */ /* 0x000fe200000f0eff */
[----:B------:R-:W-:Y:S01]  /*32f0*/  IMAD R5, R11, R28, RZ ;  /* 0x0000001c0b057224 */ /* 0x000fe200078e02ff */
[----:B0-----:R-:W-:-:S04]  /*3300*/  IADD3 R30, P1, PT, R22, UR8, RZ ;  /* 0x00000008161e7c10 */ /* 0x001fc8000ff3e0ff */
[----:B------:R-:W-:Y:S01]  /*3310*/  IADD3.X R31, PT, PT, R21, UR9, RZ, P1, !PT ;  /* 0x00000009151f7c10 */ /* 0x000fe20008ffe4ff */
[----:B-1----:R-:W-:-:S04]  /*3320*/  IMAD.WIDE.U32 R28, R28, UR4, RZ ;  /* 0x000000041c1c7c25 */ /* 0x002fc8000f8e00ff */
[----:B------:R-:W2:Y:S01]  /*3330*/  LDG.E.CONSTANT R30, desc[UR6][R30.64] ;  /* 0x000000061e1e7981 */ /* 0x000ea2000c1e9900 */
[----:B------:R-:W-:Y:S01]  /*3340*/  IMAD R5, R2, UR4, R5 ;  /* 0x0000000402057c24 */ /* 0x000fe2000f8e0205 */
[----:B------:R-:W-:-:S04]  /*3350*/  LEA R4, P0, R28, R8, 0x2 ;  /* 0x000000081c047211 */ /* 0x000fc800078010ff */
[----:B------:R-:W-:-:S04]  /*3360*/  IADD3 R2, PT, PT, R29, R5, RZ ;  /* 0x000000051d027210 */ /* 0x000fc80007ffe0ff */
[----:B------:R-:W-:-:S05]  /*3370*/  LEA.HI.X R5, R28, R7, R2, 0x2, P0 ;  /* 0x000000071c057211 */ /* 0x000fca00000f1402 */
[----:B------:R-:W3:Y:S01]  /*3380*/  LDG.E.CONSTANT R4, desc[UR6][R4.64] ;  /* 0x0000000604047981 */ /* 0x000ee2000c1e9900 */
[----:B------:R-:W-:Y:S01]  /*3390*/  BSSY.RECONVERGENT B4, `(.L_x_111) ;  /* 0x0000029000047945 */ /* 0x000fe20003800200 */
[----:B------:R-:W-:Y:S01]  /*33a0*/  IMAD.MOV.U32 R25, RZ, RZ, RZ ;  /* 0x000000ffff197224 */ /* 0x000fe200078e00ff */
[----:B--2---:R-:W-:-:S04]  /*33b0*/  FSETP.NE.AND P0, PT, |R30|, +INF , PT ;  /* 0x7f8000001e00780b */ /* 0x004fc80003f05200 */
[----:B------:R-:W-:-:S05]  /*33c0*/  FSEL R2, R30, RZ, P0 ;  /* 0x000000ff1e027208 */ /* 0x000fca0000000000 */
[----:B------:R-:W-:-:S04]  /*33d0*/  FADD R2, R2, -R17 ;  /* 0x8000001102027221 */ /* 0x000fc80000000000 */
[----:B------:R-:W-:Y:S01]  /*33e0*/  FADD R32, R2, R9 ;  /* 0x0000000902207221 */ /* 0x000fe20000000000 */
[----:B---3--:R-:W-:-:S03]  /*33f0*/  FSETP.NE.AND P1, PT, |R4|, +INF , PT ;  /* 0x7f8000000400780b */ /* 0x008fc60003f25200 */
[----:B------:R-:W-:Y:S01]  /*3400*/  FADD R9, R32, -R9 ;  /* 0x8000000920097221 */ /* 0x000fe20000000000 */
[----:B------:R-:W-:-:S03]  /*3410*/  FSEL R12, R4, RZ, P1 ;  /* 0x000000ff040c7208 */ /* 0x000fc60000800000 */
[----:B------:R-:W-:Y:S01]  /*3420*/  FADD R9, -R2, R9 ;  /* 0x0000000902097221 */ /* 0x000fe20000000100 */
[----:B------:R-:W-:Y:S01]  /*3430*/  IADD3 R2, PT, PT, R10, 0x1, RZ ;  /* 0x000000010a027810 */ /* 0x000fe20007ffe0ff */
[----:B------:R-:W-:Y:S02]  /*3440*/  @P0 IMAD.MOV R2, RZ, RZ, R10 ;  /* 0x000000ffff020224 */ /* 0x000fe400078e020a */
[----:B------:R-:W-:-:S03]  /*3450*/  FADD R17, -R12, -R9 ;  /* 0x800000090c117221 */ /* 0x000fc60000000100 */
[----:B------:R-:W-:Y:S01]  /*3460*/  IADD3 R10, PT, PT, R2, -0x1, RZ ;  /* 0xffffffff020a7810 */ /* 0x000fe20007ffe0ff */
[----:B------:R-:W-:Y:S01]  /*3470*/  FADD R9, R32, R17 ;  /* 0x0000001120097221 */ /* 0x000fe20000000000 */
[----:B------:R-:W-:-:S03]  /*3480*/  @P1 IADD3 R10, PT, PT, R2, RZ, RZ ;  /* 0x000000ff020a1210 */ /* 0x000fc60007ffe0ff */
[--C-:B------:R-:W-:Y:S01]  /*3490*/  FFMA R12, R6, -R12, R9.reuse ;  /* 0x8000000c060c7223 */ /* 0x100fe20000000009 */
[----:B------:R-:W-:Y:S01]  /*34a0*/  FSETP.GTU.AND P0, PT, |R9|, 1.1920928955078125e-07, PT ;  /* 0x340000000900780b */ /* 0x000fe20003f0c200 */
[----:B------:R-:W-:Y:S02]  /*34b0*/  FADD R32, -R32, R9 ;  /* 0x0000000920207221 */ /* 0x000fe40000000100 */
[----:B------:R-:W-:Y:S01]  /*34c0*/  FADD R13, R12, -R13 ;  /* 0x8000000d0c0d7221 */ /* 0x000fe20000000000 */
[----:B------:R-:W-:Y:S01]  /*34d0*/  ISETP.NE.OR P0, PT, R10, RZ, !P0 ;  /* 0x000000ff0a00720c */ /* 0x000fe20004705670 */
[----:B------:R-:W-:Y:S02]  /*34e0*/  FADD R17, -R17, R32 ;  /* 0x0000002011117221 */ /* 0x000fe40000000100 */
[----:B------:R-:W-:-:S04]  /*34f0*/  FADD R28, R13, R0 ;  /* 0x000000000d1c7221 */ /* 0x000fc80000000000 */
[----:B------:R-:W-:-:S04]  /*3500*/  FADD R0, R28, -R0 ;  /* 0x800000001c007221 */ /* 0x000fc80000000000 */
[----:B------:R-:W-:Y:S02]  /*3510*/  FADD R13, -R13, R0 ;  /* 0x000000000d0d7221 */ /* 0x000fe40000000100 */
[----:B------:R-:W-:Y:S05]  /*3520*/  @P0 BRA `(.L_x_112) ;  /* 0x00000000003c0947 */ /* 0x000fea0003800000 */
[----:B------:R-:W0:Y:S01]  /*3530*/  MUFU.RCP R0, R9 ;  /* 0x0000000900007308 */ /* 0x000e220000001000 */
[----:B------:R-:W-:Y:S07]  /*3540*/  BSSY.RECONVERGENT B5, `(.L_x_112) ;  /* 0x000000d000057945 */ /* 0x000fee0003800200 */
[----:B------:R-:W1:Y:S01]  /*3550*/  FCHK P0, -R28, R9 ;  /* 0x000000091c007302 */ /* 0x000e620000000100 */
[----:B0-----:R-:W-:-:S04]  /*3560*/  FFMA R5, -R9, R0, 1 ;  /* 0x3f80000009057423 */ /* 0x001fc80000000100 */
[----:B------:R-:W-:-:S04]  /*3570*/  FFMA R5, R0, R5, R0 ;  /* 0x0000000500057223 */ /* 0x000fc80000000000 */
[----:B------:R-:W-:-:S04]  /*3580*/  FFMA R0, R5, -R28, RZ ;  /* 0x8000001c05007223 */ /* 0x000fc800000000ff */
[----:B------:R-:W-:-:S04]  /*3590*/  FFMA R25, -R9, R0, -R28 ;  /* 0x0000000009197223 */ /* 0x000fc8000000091c */
[----:B------:R-:W-:Y:S01]  /*35a0*/  FFMA R25, R5, R25, R0 ;  /* 0x0000001905197223 */ /* 0x000fe20000000000 */
[----:B-1----:R-:W-:Y:S06]  /*35b0*/  @!P0 BRA `(.L_x_113) ;  /* 0x0000000000148947 */ /* 0x002fec0003800000 */
[----:B------:R-:W-:Y:S01]  /*35c0*/  FADD R2, -R28, -RZ ;  /* 0x800000ff1c027221 */ /* 0x000fe20000000100 */
[----:B------:R-:W-:Y:S02]  /*35d0*/  MOV R30, R9 ;  /* 0x00000009001e7202 */ /* 0x000fe40000000f00 */
[----:B------:R-:W-:-:S07]  /*35e0*/  MOV R12, 0x3600 ;  /* 0x00003600000c7802 */ /* 0x000fce0000000f00 */
[----:B------:R-:W-:Y:S05]  /*35f0*/  CALL.REL.NOINC `($__internal_1_$__cuda_sm3x_div_rn_noftz_f32_slowpath) ;  /* 0x0000001800a47944 */ /* 0x000fea0003c00000 */
[----:B------:R-:W-:-:S07]  /*3600*/  MOV R25, R2 ;  /* 0x0000000200197202 */ /* 0x000fce0000000f00 */
.L_x_113:
[----:B------:R-:W-:Y:S05]  /*3610*/  BSYNC.RECONVERGENT B5 ;  /* 0x0000000000057941 */ /* 0x000fea0003800200 */
.L_x_112:
[----:B------:R-:W-:Y:S05]  /*3620*/  BSYNC.RECONVERGENT B4 ;  /* 0x0000000000047941 */ /* 0x000fea0003800200 */
.L_x_111:
[----:B------:R-:W0:Y:S01]  /*3630*/  LDCU.64 UR4, c[0x0][0x3a0] ;  /* 0x00007400ff0477ac */ /* 0x000e220008000a00 */
[----:B------:R-:W-:Y:S01]  /*3640*/  VIADD R20, R20, 0x1 ;  /* 0x0000000114147836 */ /* 0x000fe20000000000 */
[----:B------:R-:W-:Y:S01]  /*3650*/  IADD3 R18, PT, PT, R18, 0x1, RZ ;  /* 0x0000000112127810 */ /* 0x000fe20007ffe0ff */
[----:B------:R-:W-:Y:S01]  /*3660*/  IMAD.MOV.U32 R0, RZ, RZ, R28 ;  /* 0x000000ffff007224 */ /* 0x000fe200078e001c */
[----:B------:R-:W-:Y:S02]  /*3670*/  IADD3 R24, PT, PT, R24, 0x1, RZ ;  /* 0x0000000118187810 */ /* 0x000fe40007ffe0ff */
[----:B0-----:R-:W-:Y:S02]  /*3680*/  IADD3 R4, P0, PT, R22, UR4, RZ ;  /* 0x0000000416047c10 */ /* 0x001fe4000ff1e0ff */
[----:B------:R-:W-:Y:S02]  /*3690*/  LEA R22, P1, R19, R22, 0x2 ;  /* 0x0000001613167211 */ /* 0x000fe400078210ff */
[----:B------:R-:W-:-:S02]  /*36a0*/  IADD3.X R5, PT, PT, R21, UR5, RZ, P0, !PT ;  /* 0x0000000515057c10 */ /* 0x000fc400087fe4ff */
[----:B------:R-:W-:Y:S02]  /*36b0*/  ISETP.NE.AND P0, PT, R20, RZ, PT ;  /* 0x000000ff1400720c */ /* 0x000fe40003f05270 */
[----:B------:R-:W-:Y:S01]  /*36c0*/  IADD3.X R21, PT, PT, R21, R26, RZ, P1, !PT ;  /* 0x0000001a15157210 */ /* 0x000fe20000ffe4ff */
[----:B------:R0:W-:Y:S10]  /*36d0*/  STG.E desc[UR6][R4.64], R25 ;  /* 0x0000001904007986 */ /* 0x0001f4000c101906 */
[----:B------:R-:W-:Y:S05]  /*36e0*/  @P0 BRA `(.L_x_114) ;  /* 0xfffffff800f00947 */ /* 0x000fea000383ffff */
[----:B------:R-:W-:Y:S05]  /*36f0*/  BSYNC.RECONVERGENT B3 ;  /* 0x0000000000037941 */ /* 0x000fea0003800200 */
.L_x_110:
[----:B------:R-:W-:Y:S01]  /*3700*/  IADD3 R18, PT, PT, R24, 0x1, RZ ;  /* 0x0000000118127810 */ /* 0x000fe20007ffe0ff */
[----:B------:R-:W-:-:S07]  /*3710*/  IMAD.MOV.U32 R0, RZ, RZ, R28 ;  /* 0x000000ffff007224 */ /* 0x000fce00078e001c */
.L_x_109:
[----:B------:R-:W-:Y:S05]  /*3720*/  BSYNC.RECONVERGENT B2 ;  /* 0x0000000000027941 */ /* 0x000fea0003800200 */
.L_x_108:
[----:B------:R-:W1:Y:S02]  /*3730*/  LDC R3, c[0x0][0x394] ;  /* 0x0000e500ff037b82 */ /* 0x000e640000000800 */
[----:B-1----:R-:W-:-:S04]  /*3740*/  IADD3 R16, PT, PT, -R16, -0x2, R3 ;  /* 0xfffffffe10107810 */ /* 0x002fc80007ffe103 */
[----:B------:R-:W-:-:S13]  /*3750*/  ISETP.GE.U32.AND P0, PT, R16, 0x3, PT ;  /* 0x000000031000780c */ /* 0x000fda0003f06070 */
[----:B------:R-:W-:Y:S05]  /*3760*/  @!P0 EXIT ;  /* 0x000000000000894d */ /* 0x000fea0003800000 */
[----:B------:R-:W1:Y:S01]  /*3770*/  LDCU UR4, c[0x0][0x398] ;  /* 0x00007300ff0477ac */ /* 0x000e620008000800 */
[C---:B------:R-:W-:Y:S02]  /*3780*/  IADD3 R16, PT, PT, R18.reuse, 0x2, RZ ;  /* 0x0000000212107810 */ /* 0x040fe40007ffe0ff */
[----:B-1----:R-:W-:-:S07]  /*3790*/  IADD3 R18, PT, PT, R18, -UR4, RZ ;  /* 0x8000000412127c10 */ /* 0x002fce000fffe0ff */
.L_x_131:
[----:B------:R-:W1:Y:S01]  /*37a0*/  LDCU UR4, c[0x0][0x390] ;  /* 0x00007200ff0477ac */ /* 0x000e620008000800 */
[----:B0-----:R-:W-:Y:S01]  /*37b0*/  VIADD R4, R16, 0xfffffffe ;  /* 0xfffffffe10047836 */ /* 0x001fe20000000000 */
[----:B------:R-:W-:-:S03]  /*37c0*/  IADD3 R12, PT, PT, R18, 0x1, RZ ;  /* 0x00000001120c7810 */ /* 0x000fc60007ffe0ff */
[----:B-1----:R-:W-:-:S04]  /*37d0*/  IMAD.WIDE.U32 R2, R4, UR4, RZ ;  /* 0x0000000404027c25 */ /* 0x002fc8000f8e00ff */
[----:B------:R-:W-:Y:S01]  /*37e0*/  IMAD R19, R4, R11, R3 ;  /* 0x0000000b04137224 */ /* 0x000fe200078e0203 */
[----:B------:R-:W-:Y:S01]  /*37f0*/  SHF.L.U32 R3, R2, 0x2, RZ ;  /* 0x0000000202037819 */ /* 0x000fe200000006ff */
[----:B------:R-:W-:-:S03]  /*3800*/  IMAD.WIDE.U32 R4, R12, UR4, RZ ;  /* 0x000000040c047c25 */ /* 0x000fc6000f8e00ff */
[----:B------:R-:W-:Y:S02]  /*3810*/  SHF.L.U64.HI R19, R2, 0x2, R19 ;  /* 0x0000000202137819 */ /* 0x000fe40000010213 */
[----:B------:R-:W-:Y:S02]  /*3820*/  IADD3 R20, P0, PT, R3, R8, RZ ;  /* 0x0000000803147210 */ /* 0x000fe40007f1e0ff */
[----:B------:R-:W-:-:S03]  /*3830*/  SHF.R.S32.HI R2, RZ, 0x1f, R12 ;  /* 0x0000001fff027819 */ /* 0x000fc6000001140c */
[----:B------:R-:W-:Y:S02]  /*3840*/  IMAD.X R21, R19, 0x1, R7, P0 ;  /* 0x0000000113157824 */ /* 0x000fe400000e0607 */
[----:B------:R-:W-:-:S03]  /*3850*/  IMAD R2, R2, UR4, RZ ;  /* 0x0000000402027c24 */ /* 0x000fc6000f8e02ff */
[----:B------:R-:W2:Y:S01]  /*3860*/  LDG.E.CONSTANT R20, desc[UR6][R20.64] ;  /* 0x0000000614147981 */ /* 0x000ea2000c1e9900 */
[----:B------:R-:W-:Y:S01]  /*3870*/  IMAD R23, R12, R11, R2 ;  /* 0x0000000b0c177224 */ /* 0x000fe200078e0202 */
[----:B------:R-:W-:-:S04]  /*3880*/  LEA R22, P0, R4, R8, 0x2 ;  /* 0x0000000804167211 */ /* 0x000fc800078010ff */
[----:B------:R-:W-:-:S04]  /*3890*/  IADD3 R2, PT, PT, R5, R23, RZ ;  /* 0x0000001705027210 */ /* 0x000fc80007ffe0ff */
[----:B------:R-:W-:-:S05]  /*38a0*/  LEA.HI.X R23, R4, R7, R2, 0x2, P0 ;  /* 0x0000000704177211 */ /* 0x000fca00000f1402 */
[----:B------:R0:W3:Y:S01]  /*38b0*/  LDG.E.CONSTANT R22, desc[UR6][R22.64] ;  /* 0x0000000616167981 */ /* 0x0000e2000c1e9900 */
[----:B------:R-:W-:Y:S01]  /*38c0*/  BSSY.RECONVERGENT B2, `(.L_x_115) ;  /* 0x0000029000027945 */ /* 0x000fe20003800200 */
[----:B0-----:R-:W-:Y:S01]  /*38d0*/  IMAD.MOV.U32 R23, RZ, RZ, RZ ;  /* 0x000000ffff177224 */ /* 0x001fe200078e00ff */
[----:B--2---:R-:W-:-:S04]  /*38e0*/  FSETP.NE.AND P0, PT, |R20|, +INF , PT ;  /* 0x7f8000001400780b */ /* 0x004fc80003f05200 */
[----:B------:R-:W-:-:S05]  /*38f0*/  FSEL R2, R20, RZ, P0 ;  /* 0x000000ff14027208 */ /* 0x000fca0000000000 */
[----:B------:R-:W-:-:S04]  /*3900*/  FADD R2, R2, -R17 ;  /* 0x8000001102027221 */ /* 0x000fc80000000000 */
[----:B------:R-:W-:Y:S01]  /*3910*/  FADD R4, R2, R9 ;  /* 0x0000000902047221 */ /* 0x000fe20000000000 */
[----:B---3--:R-:W-:-:S03]  /*3920*/  FSETP.NE.AND P1, PT, |R22|, +INF , PT ;  /* 0x7f8000001600780b */ /* 0x008fc60003f25200 */
[----:B------:R-:W-:Y:S01]  /*3930*/  FADD R9, R4, -R9 ;  /* 0x8000000904097221 */ /* 0x000fe20000000000 */
[----:B------:R-:W-:-:S03]  /*3940*/  FSEL R5, R22, RZ, P1 ;  /* 0x000000ff16057208 */ /* 0x000fc60000800000 */
[----:B------:R-:W-:-:S04]  /*3950*/  FADD R2, -R2, R9 ;  /* 0x0000000902027221 */ /* 0x000fc80000000100 */
[----:B------:R-:W-:Y:S01]  /*3960*/  FADD R17, -R5, -R2 ;  /* 0x8000000205117221 */ /* 0x000fe20000000100 */
[----:B------:R-:W-:Y:S01]  /*3970*/  IADD3 R2, PT, PT, R10, 0x1, RZ ;  /* 0x000000010a027810 */ /* 0x000fe20007ffe0ff */
[----:B------:R-:W-:Y:S02]  /*3980*/  @P0 IMAD.MOV R2, RZ, RZ, R10 ;  /* 0x000000ffff020224 */ /* 0x000fe400078e020a */
[----:B------:R-:W-:-:S03]  /*3990*/  FADD R20, R4, R17 ;  /* 0x0000001104147221 */ /* 0x000fc60000000000 */
[----:B------:R-:W-:Y:S01]  /*39a0*/  IADD3 R22, PT, PT, R2, -0x1, RZ ;  /* 0xffffffff02167810 */ /* 0x000fe20007ffe0ff */
[--C-:B------:R-:W-:Y:S01]  /*39b0*/  FFMA R10, R6, -R5, R20.reuse ;  /* 0x80000005060a7223 */ /* 0x100fe20000000014 */
[----:B------:R-:W-:Y:S01]  /*39c0*/  @P1 IADD3 R22, PT, PT, R2, RZ, RZ ;  /* 0x000000ff02161210 */ /* 0x000fe20007ffe0ff */
[----:B------:R-:W-:Y:S01]  /*39d0*/  FADD R4, -R4, R20 ;  /* 0x0000001404047221 */ /* 0x000fe20000000100 */
[----:B------:R-:W-:Y:S01]  /*39e0*/  FSETP.GTU.AND P0, PT, |R20|, 1.1920928955078125e-07, PT ;  /* 0x340000001400780b */ /* 0x000fe20003f0c200 */
[----:B------:R-:W-:Y:S02]  /*39f0*/  FADD R5, R10, -R13 ;  /* 0x8000000d0a057221 */ /* 0x000fe40000000000 */
[----:B------:R-:W-:Y:S01]  /*3a00*/  FADD R13, -R17, R4 ;  /* 0x00000004110d7221 */ /* 0x000fe20000000100 */
[----:B------:R-:W-:Y:S01]  /*3a10*/  ISETP.NE.OR P0, PT, R22, RZ, !P0 ;  /* 0x000000ff1600720c */ /* 0x000fe20004705670 */
[----:B------:R-:W-:-:S04]  /*3a20*/  FADD R9, R5, R0 ;  /* 0x0000000005097221 */ /* 0x000fc80000000000 */
[----:B------:R-:W-:-:S04]  /*3a30*/  FADD R0, R9, -R0 ;  /* 0x8000000009007221 */ /* 0x000fc80000000000 */
[----:B------:R-:W-:-:S04]  /*3a40*/  FADD R0, -R5, R0 ;  /* 0x0000000005007221 */ /* 0x000fc80000000100 */
        /* <DEDUP_REMOVED lines=14> */
.L_x_118:
[----:B------:R-:W-:Y:S05]  /*3b30*/  BSYNC.RECONVERGENT B3 ;  /* 0x0000000000037941 */ /* 0x000fea0003800200 */
.L_x_117:
[----:B------:R-:W-:-:S07]  /*3b40*/  MOV R23, R2 ;  /* 0x0000000200177202 */ /* 0x000fce0000000f00 */
.L_x_116:
[----:B------:R-:W-:Y:S05]  /*3b50*/  BSYNC.RECONVERGENT B2 ;  /* 0x0000000000027941 */ /* 0x000fea0003800200 */
.L_x_115:
[----:B------:R-:W0:Y:S01]  /*3b60*/  LDCU UR4, c[0x0][0x390] ;  /* 0x00007200ff0477ac */ /* 0x000e220008000800 */
[----:B------:R-:W-:-:S04]  /*3b70*/  VIADD R2, R16, 0xffffffff ;  /* 0xffffffff10027836 */ /* 0x000fc80000000000 */
[----:B0-----:R-:W-:-:S04]  /*3b80*/  IMAD.WIDE.U32 R4, R2, UR4, RZ ;  /* 0x0000000402047c25 */ /* 0x001fc8000f8e00ff */
[----:B------:R-:W-:Y:S01]  /*3b90*/  IMAD R5, R2, R11, R5 ;  /* 0x0000000b02057224 */ /* 0x000fe200078e0205 */
[----:B------:R-:W-:Y:S02]  /*3ba0*/  SHF.L.U32 R17, R4, 0x2, RZ ;  /* 0x0000000204117819 */ /* 0x000fe400000006ff */
[----:B------:R-:W-:Y:S02]  /*3bb0*/  IADD3 R2, PT, PT, R18, 0x2, RZ ;  /* 0x0000000212027810 */ /* 0x000fe40007ffe0ff */
[----:B------:R-:W-:Y:S02]  /*3bc0*/  SHF.L.U64.HI R10, R4, 0x2, R5 ;  /* 0x00000002040a7819 */ /* 0x000fe40000010205 */
[----:B------:R-:W-:Y:S02]  /*3bd0*/  IADD3 R24, P0, PT, R17, R8, RZ ;  /* 0x0000000811187210 */ /* 0x000fe40007f1e0ff */
[----:B------:R-:W-:-:S03]  /*3be0*/  SHF.R.S32.HI R4, RZ, 0x1f, R2 ;  /* 0x0000001fff047819 */ /* 0x000fc60000011402 */
[----:B------:R-:W-:Y:S02]  /*3bf0*/  IMAD.X R25, R10, 0x1, R7, P0 ;  /* 0x000000010a197824 */ /* 0x000fe400000e0607 */
[----:B------:R-:W-:Y:S02]  /*3c00*/  IMAD R12, R4, UR4, RZ ;  /* 0x00000004040c7c24 */ /* 0x000fe4000f8e02ff */
[C---:B------:R-:W-:Y:S01]  /*3c10*/  IMAD.WIDE.U32 R4, R2.reuse, UR4, RZ ;  /* 0x0000000402047c25 */ /* 0x040fe2000f8e00ff */
[----:B------:R-:W2:Y:S03]  /*3c20*/  LDG.E.CONSTANT R24, desc[UR6][R24.64] ;  /* 0x0000000618187981 */ /* 0x000ea6000c1e9900 */
[----:B------:R-:W-:Y:S01]  /*3c30*/  IMAD R21, R2, R11, R12 ;  /* 0x0000000b02157224 */ /* 0x000fe200078e020c */
[----:B------:R-:W-:-:S04]  /*3c40*/  LEA R26, P0, R4, R8, 0x2 ;  /* 0x00000008041a7211 */ /* 0x000fc800078010ff */
[----:B------:R-:W-:-:S04]  /*3c50*/  IADD3 R2, PT, PT, R5, R21, RZ ;  /* 0x0000001505027210 */ /* 0x000fc80007ffe0ff */
[----:B------:R-:W-:-:S05]  /*3c60*/  LEA.HI.X R27, R4, R7, R2, 0x2, P0 ;  /* 0x00000007041b7211 */ /* 0x000fca00000f1402 */
[----:B------:R0:W3:Y:S01]  /*3c70*/  LDG.E.CONSTANT R26, desc[UR6][R26.64] ;  /* 0x000000061a1a7981 */ /* 0x0000e2000c1e9900 */
[----:B------:R-:W-:Y:S01]  /*3c80*/  VIADD R12, R22, 0x1 ;  /* 0x00000001160c7836 */ /* 0x000fe20000000000 */
[----:B------:R-:W-:Y:S01]  /*3c90*/  BSSY.RECONVERGENT B2, `(.L_x_119) ;  /* 0x000002b000027945 */ /* 0x000fe20003800200 */
[----:B0-----:R-:W-:Y:S01]  /*3ca0*/  HFMA2 R27, -RZ, RZ, 0, 0 ;  /* 0x00000000ff1b7431 */ /* 0x001fe200000001ff */
[----:B--2---:R-:W-:-:S04]  /*3cb0*/  FSETP.NE.AND P0, PT, |R24|, +INF , PT ;  /* 0x7f8000001800780b */ /* 0x004fc80003f05200 */
[----:B------:R-:W-:-:S05]  /*3cc0*/  FSEL R2, R24, RZ, P0 ;  /* 0x000000ff18027208 */ /* 0x000fca0000000000 */
[----:B------:R-:W-:Y:S01]  /*3cd0*/  FADD R13, -R13, R2 ;  /* 0x000000020d0d7221 */ /* 0x000fe20000000100 */
[----:B------:R-:W-:-:S03]  /*3ce0*/  IADD3 R2, P2, PT, R14, R3, RZ ;  /* 0x000000030e027210 */ /* 0x000fc60007f5e0ff */
[----:B------:R-:W-:Y:S01]  /*3cf0*/  FADD R5, R20, R13 ;  /* 0x0000000d14057221 */ /* 0x000fe20000000000 */
[----:B------:R-:W-:Y:S02]  /*3d00*/  @P0 IADD3 R12, PT, PT, R22, RZ, RZ ;  /* 0x000000ff160c0210 */ /* 0x000fe40007ffe0ff */
[----:B------:R-:W-:Y:S01]  /*3d10*/  IADD3.X R3, PT, PT, R15, R19, RZ, P2, !PT ;  /* 0x000000130f037210 */ /* 0x000fe200017fe4ff */
[----:B------:R-:W-:Y:S01]  /*3d20*/  FADD R20, -R20, R5 ;  /* 0x0000000514147221 */ /* 0x000fe20000000100 */
[----:B---3--:R-:W-:Y:S02]  /*3d30*/  FSETP.NE.AND P1, PT, |R26|, +INF , PT ;  /* 0x7f8000001a00780b */ /* 0x008fe40003f25200 */
[----:B------:R-:W-:Y:S01]  /*3d40*/  IADD3 R19, PT, PT, R12, -0x1, RZ ;  /* 0xffffffff0c137810 */ /* 0x000fe20007ffe0ff */
[----:B------:R-:W-:Y:S01]  /*3d50*/  FADD R13, -R13, R20 ;  /* 0x000000140d0d7221 */ /* 0x000fe20000000100 */
[----:B------:R-:W-:Y:S01]  /*3d60*/  FSEL R4, R26, RZ, P1 ;  /* 0x000000ff1a047208 */ /* 0x000fe20000800000 */
[----:B------:R0:W-:Y:S04]  /*3d70*/  STG.E desc[UR6][R2.64], R23 ;  /* 0x0000001702007986 */ /* 0x0001e8000c101906 */
[----:B------:R-:W-:-:S04]  /*3d80*/  FADD R20, -R4, -R13 ;  /* 0x8000000d04147221 */ /* 0x000fc80000000100 */
[----:B------:R-:W-:Y:S01]  /*3d90*/  FADD R21, R5, R20 ;  /* 0x0000001405157221 */ /* 0x000fe20000000000 */
[----:B------:R-:W-:-:S03]  /*3da0*/  @P1 IMAD.MOV R19, RZ, RZ, R12 ;  /* 0x000000ffff131224 */ /* 0x000fc600078e020c */
[--C-:B------:R-:W-:Y:S01]  /*3db0*/  FFMA R13, R6, -R4, R21.reuse ;  /* 0x80000004060d7223 */ /* 0x100fe20000000015 */
[----:B------:R-:W-:Y:S01]  /*3dc0*/  FSETP.GTU.AND P0, PT, |R21|, 1.1920928955078125e-07, PT ;  /* 0x340000001500780b */ /* 0x000fe20003f0c200 */
[----:B------:R-:W-:Y:S02]  /*3dd0*/  FADD R5, -R5, R21 ;  /* 0x0000001505057221 */ /* 0x000fe40000000100 */
[----:B------:R-:W-:Y:S01]  /*3de0*/  FADD R4, -R0, R13 ;  /* 0x0000000d00047221 */ /* 0x000fe20000000100 */
[----:B------:R-:W-:Y:S01]  /*3df0*/  ISETP.NE.OR P0, PT, R19, RZ, !P0 ;  /* 0x000000ff1300720c */ /* 0x000fe20004705670 */
[----:B------:R-:W-:Y:S02]  /*3e00*/  FADD R20, -R20, R5 ;  /* 0x0000000514147221 */ /* 0x000fe40000000100 */
[----:B------:R-:W-:-:S04]  /*3e10*/  FADD R0, R9, R4 ;  /* 0x0000000409007221 */ /* 0x000fc80000000000 */
[----:B------:R-:W-:-:S04]  /*3e20*/  FADD R9, -R9, R0 ;  /* 0x0000000009097221 */ /* 0x000fc80000000100 */
[----:B0-----:R-:W-:Y:S02]  /*3e30*/  FADD R3, -R4, R9 ;  /* 0x0000000904037221 */ /* 0x001fe40000000100 */
        /* <DEDUP_REMOVED lines=14> */
.L_x_122:
[----:B------:R-:W-:Y:S05]  /*3f20*/  BSYNC.RECONVERGENT B3 ;  /* 0x0000000000037941 */ /* 0x000fea0003800200 */
.L_x_121:
[----:B------:R-:W-:-:S07]  /*3f30*/  IMAD.MOV.U32 R27, RZ, RZ, R2 ;  /* 0x000000ffff1b7224 */ /* 0x000fce00078e0002 */
.L_x_120:
[----:B------:R-:W-:Y:S05]  /*3f40*/  BSYNC.RECONVERGENT B2 ;  /* 0x0000000000027941 */ /* 0x000fea0003800200 */
.L_x_119:
[----:B------:R-:W0:Y:S01]  /*3f50*/  LDCU UR4, c[0x0][0x390] ;  /* 0x00007200ff0477ac */ /* 0x000e220008000800 */
[----:B------:R-:W-:Y:S01]  /*3f60*/  IADD3 R2, PT, PT, R18, 0x3, RZ ;  /* 0x0000000312027810 */ /* 0x000fe20007ffe0ff */
[----:B0-----:R-:W-:-:S04]  /*3f70*/  IMAD.WIDE.U32 R4, R16, UR4, RZ ;  /* 0x0000000410047c25 */ /* 0x001fc8000f8e00ff */
[----:B------:R-:W-:Y:S01]  /*3f80*/  IMAD R13, R16, R11, R5 ;  /* 0x0000000b100d7224 */ /* 0x000fe200078e0205 */
[----:B------:R-:W-:-:S04]  /*3f90*/  SHF.L.U32 R9, R4, 0x2, RZ ;  /* 0x0000000204097819 */ /* 0x000fc800000006ff */
        /* <DEDUP_REMOVED lines=11> */
[----:B------:R-:W3:Y:S01]  /*4050*/  LDG.E.CONSTANT R24, desc[UR6][R24.64] ;  /* 0x0000000618187981 */ /* 0x000ee2000c1e9900 */
[----:B------:R-:W-:Y:S01]  /*4060*/  IADD3 R4, P2, PT, R14, R17, RZ ;  /* 0x000000110e047210 */ /* 0x000fe20007f5e0ff */
[----:B------:R-:W-:Y:S01]  /*4070*/  BSSY.RECONVERGENT B2, `(.L_x_123) ;  /* 0x000002b000027945 */ /* 0x000fe20003800200 */
[----:B--2---:R-:W-:-:S04]  /*4080*/  FSETP.NE.AND P0, PT, |R22|, +INF , PT ;  /* 0x7f8000001600780b */ /* 0x004fc80003f05200 */
[----:B------:R-:W-:-:S05]  /*4090*/  FSEL R5, R22, RZ, P0 ;  /* 0x000000ff16057208 */ /* 0x000fca0000000000 */
[----:B------:R-:W-:Y:S01]  /*40a0*/  FADD R20, -R20, R5 ;  /* 0x0000000514147221 */ /* 0x000fe20000000100 */
[----:B------:R-:W-:-:S03]  /*40b0*/  IADD3.X R5, PT, PT, R15, R10, RZ, P2, !PT ;  /* 0x0000000a0f057210 */ /* 0x000fc600017fe4ff */
[C---:B------:R-:W-:Y:S02]  /*40c0*/  FADD R2, R21.reuse, R20 ;  /* 0x0000001415027221 */ /* 0x040fe40000000000 */
[----:B------:R0:W-:Y:S01]  /*40d0*/  STG.E desc[UR6][R4.64], R27 ;  /* 0x0000001b04007986 */ /* 0x0001e2000c101906 */
[----:B---3--:R-:W-:Y:S01]  /*40e0*/  FSETP.NE.AND P1, PT, |R24|, +INF , PT ;  /* 0x7f8000001800780b */ /* 0x008fe20003f25200 */
[----:B------:R-:W-:-:S03]  /*40f0*/  FADD R21, -R21, R2 ;  /* 0x0000000215157221 */ /* 0x000fc60000000100 */
[----:B------:R-:W-:Y:S01]  /*4100*/  FSEL R17, R24, RZ, P1 ;  /* 0x000000ff18117208 */ /* 0x000fe20000800000 */
[----:B------:R-:W-:-:S04]  /*4110*/  FADD R20, -R20, R21 ;  /* 0x0000001514147221 */ /* 0x000fc80000000100 */
[----:B------:R-:W-:Y:S01]  /*4120*/  FADD R21, -R17, -R20 ;  /* 0x8000001411157221 */ /* 0x000fe20000000100 */
[C---:B------:R-:W-:Y:S01]  /*4130*/  VIADD R20, R19.reuse, 0x1 ;  /* 0x0000000113147836 */ /* 0x040fe20000000000 */
[----:B------:R-:W-:Y:S02]  /*4140*/  @P0 IADD3 R20, PT, PT, R19, RZ, RZ ;  /* 0x000000ff13140210 */ /* 0x000fe40007ffe0ff */
[----:B------:R-:W-:Y:S02]  /*4150*/  FADD R22, R2, R21 ;  /* 0x0000001502167221 */ /* 0x000fe40000000000 */
[----:B------:R-:W-:Y:S01]  /*4160*/  IADD3 R10, PT, PT, R20, -0x1, RZ ;  /* 0xffffffff140a7810 */ /* 0x000fe20007ffe0ff */
[----:B------:R-:W-:Y:S02]  /*4170*/  @P1 IMAD.MOV R10, RZ, RZ, R20 ;  /* 0x000000ffff0a1224 */ /* 0x000fe400078e0214 */
[--C-:B------:R-:W-:Y:S01]  /*4180*/  FFMA R12, R6, -R17, R22.reuse ;  /* 0x80000011060c7223 */ /* 0x100fe20000000016 */
[----:B------:R-:W-:Y:S01]  /*4190*/  FSETP.GTU.AND P0, PT, |R22|, 1.1920928955078125e-07, PT ;  /* 0x340000001600780b */ /* 0x000fe20003f0c200 */
[----:B------:R-:W-:-:S02]  /*41a0*/  FADD R2, -R2, R22 ;  /* 0x0000001602027221 */ /* 0x000fc40000000100 */
[----:B------:R-:W-:Y:S01]  /*41b0*/  FADD R19, -R3, R12 ;  /* 0x0000000c03137221 */ /* 0x000fe20000000100 */
[----:B------:R-:W-:Y:S01]  /*41c0*/  ISETP.NE.OR P0, PT, R10, RZ, !P0 ;  /* 0x000000ff0a00720c */ /* 0x000fe20004705670 */
[----:B------:R-:W-:Y:S01]  /*41d0*/  FADD R17, -R21, R2 ;  /* 0x0000000215117221 */ /* 0x000fe20000000100 */
[----:B------:R-:W-:Y:S02]  /*41e0*/  HFMA2 R21, -RZ, RZ, 0, 0 ;  /* 0x00000000ff157431 */ /* 0x000fe400000001ff */
[----:B------:R-:W-:-:S04]  /*41f0*/  FADD R3, R0, R19 ;  /* 0x0000001300037221 */ /* 0x000fc80000000000 */
[----:B------:R-:W-:-:S04]  /*4200*/  FADD R0, -R0, R3 ;  /* 0x0000000300007221 */ /* 0x000fc80000000100 */
[----:B------:R-:W-:Y:S01]  /*4210*/  FADD R0, -R19, R0 ;  /* 0x0000000013007221 */ /* 0x000fe20000000100 */
[----:B0-----:R-:W-:Y:S06]  /*4220*/  @P0 BRA `(.L_x_124) ;  /* 0x00000000003c0947 */ /* 0x001fec0003800000 */
        /* <DEDUP_REMOVED lines=13> */
.L_x_126:
[----:B------:R-:W-:Y:S05]  /*4300*/  BSYNC.RECONVERGENT B3 ;  /* 0x0000000000037941 */ /* 0x000fea0003800200 */
.L_x_125:
[----:B------:R-:W-:-:S07]  /*4310*/  IMAD.MOV.U32 R21, RZ, RZ, R2 ;  /* 0x000000ffff157224 */ /* 0x000fce00078e0002 */
.L_x_124:
[----:B------:R-:W-:Y:S05]  /*4320*/  BSYNC.RECONVERGENT B2 ;  /* 0x0000000000027941 */ /* 0x000fea0003800200 */
.L_x_123:
[----:B------:R-:W0:Y:S01]  /*4330*/  LDCU UR4, c[0x0][0x390] ;  /* 0x00007200ff0477ac */ /* 0x000e220008000800 */
[----:B------:R-:W-:Y:S01]  /*4340*/  IADD3 R2, PT, PT, R16, 0x1, RZ ;  /* 0x0000000110027810 */ /* 0x000fe20007ffe0ff */
[----:B------:R-:W-:-:S04]  /*4350*/  VIADD R18, R18, 0x4 ;  /* 0x0000000412127836 */ /* 0x000fc80000000000 */
[----:B0-----:R-:W-:-:S04]  /*4360*/  IMAD.WIDE.U32 R4, R2, UR4, RZ ;  /* 0x0000000402047c25 */ /* 0x001fc8000f8e00ff */
[----:B------:R-:W-:Y:S01]  /*4370*/  IMAD R5, R2, R11, R5 ;  /* 0x0000000b02057224 */ /* 0x000fe200078e0205 */
[C---:B------:R-:W-:Y:S02]  /*4380*/  SHF.L.U32 R19, R4.reuse, 0x2, RZ ;  /* 0x0000000204137819 */ /* 0x040fe400000006ff */
[----:B------:R-:W-:Y:S02]  /*4390*/  SHF.R.S32.HI R2, RZ, 0x1f, R18 ;  /* 0x0000001fff027819 */ /* 0x000fe40000011412 */
[----:B------:R-:W-:Y:S01]  /*43a0*/  SHF.L.U64.HI R20, R4, 0x2, R5 ;  /* 0x0000000204147819 */ /* 0x000fe20000010205 */
[----:B------:R-:W-:Y:S01]  /*43b0*/  IMAD.WIDE.U32 R4, R18, UR4, RZ ;  /* 0x0000000412047c25 */ /* 0x000fe2000f8e00ff */
[----:B------:R-:W-:-:S03]  /*43c0*/  IADD3 R24, P0, PT, R19, R8, RZ ;  /* 0x0000000813187210 */ /* 0x000fc60007f1e0ff */
[----:B------:R-:W-:Y:S01]  /*43d0*/  IMAD R2, R2, UR4, RZ ;  /* 0x0000000402027c24 */ /* 0x000fe2000f8e02ff */
[----:B------:R-:W-:-:S03]  /*43e0*/  IADD3.X R25, PT, PT, R20, R7, RZ, P0, !PT ;  /* 0x0000000714197210 */ /* 0x000fc600007fe4ff */
[----:B------:R-:W-:Y:S02]  /*43f0*/  IMAD R23, R18, R11, R2 ;  /* 0x0000000b12177224 */ /* 0x000fe400078e0202 */
[----:B------:R-:W2:Y:S01]  /*4400*/  LDG.E.CONSTANT R24, desc[UR6][R24.64] ;  /* 0x0000000618187981 */ /* 0x000ea2000c1e9900 */
[----:B------:R-:W-:Y:S02]  /*4410*/  LEA R26, P0, R4, R8, 0x2 ;  /* 0x00000008041a7211 */ /* 0x000fe400078010ff */
[----:B------:R-:W-:-:S04]  /*4420*/  IADD3 R2, PT, PT, R5, R23, RZ ;  /* 0x0000001705027210 */ /* 0x000fc80007ffe0ff */
[----:B------:R-:W-:-:S05]  /*4430*/  LEA.HI.X R27, R4, R7, R2, 0x2, P0 ;  /* 0x00000007041b7211 */ /* 0x000fca00000f1402 */
[----:B------:R-:W3:Y:S01]  /*4440*/  LDG.E.CONSTANT R26, desc[UR6][R26.64] ;  /* 0x000000061a1a7981 */ /* 0x000ee2000c1e9900 */
[----:B------:R-:W-:Y:S01]  /*4450*/  IADD3 R4, P2, PT, R14, R9, RZ ;  /* 0x000000090e047210 */ /* 0x000fe20007f5e0ff */
[----:B------:R-:W-:Y:S04]  /*4460*/  BSSY.RECONVERGENT B2, `(.L_x_127) ;  /* 0x000002b000027945 */ /* 0x000fe80003800200 */
[----:B------:R-:W-:-:S05]  /*4470*/  IMAD.X R5, R15, 0x1, R13, P2 ;  /* 0x000000010f057824 */ /* 0x000fca00010e060d */
[----:B------:R0:W-:Y:S02]  /*4480*/  STG.E desc[UR6][R4.64], R21 ;  /* 0x0000001504007986 */ /* 0x0001e4000c101906 */
[----:B0-----:R-:W-:Y:S01]  /*4490*/  HFMA2 R5, -RZ, RZ, 0, 0 ;  /* 0x00000000ff057431 */ /* 0x001fe200000001ff */
[----:B--2---:R-:W-:-:S04]  /*44a0*/  FSETP.NE.AND P0, PT, |R24|, +INF , PT ;  /* 0x7f8000001800780b */ /* 0x004fc80003f05200 */
[----:B------:R-:W-:-:S05]  /*44b0*/  FSEL R2, R24, RZ, P0 ;  /* 0x000000ff18027208 */ /* 0x000fca0000000000 */
[----:B------:R-:W-:Y:S01]  /*44c0*/  FADD R17, -R17, R2 ;  /* 0x0000000211117221 */ /* 0x000fe20000000100 */
[----:B---3--:R-:W-:-:S03]  /*44d0*/  FSETP.NE.AND P1, PT, |R26|, +INF , PT ;  /* 0x7f8000001a00780b */ /* 0x008fc60003f25200 */
[----:B------:R-:W-:Y:S01]  /*44e0*/  FADD R12, R22, R17 ;  /* 0x00000011160c7221 */ /* 0x000fe20000000000 */
[----:B------:R-:W-:-:S03]  /*44f0*/  FSEL R2, R26, RZ, P1 ;  /* 0x000000ff1a027208 */ /* 0x000fc60000800000 */
[----:B------:R-:W-:-:S04]  /*4500*/  FADD R22, -R22, R12 ;  /* 0x0000000c16167221 */ /* 0x000fc80000000100 */
[----:B------:R-:W-:Y:S01]  /*4510*/  FADD R17, -R17, R22 ;  /* 0x0000001611117221 */ /* 0x000fe20000000100 */
[C---:B------:R-:W-:Y:S02]  /*4520*/  IADD3 R22, PT, PT, R10.reuse, 0x1, RZ ;  /* 0x000000010a167810 */ /* 0x040fe40007ffe0ff */
[----:B------:R-:W-:Y:S01]  /*4530*/  @P0 IADD3 R22, PT, PT, R10, RZ, RZ ;  /* 0x000000ff0a160210 */ /* 0x000fe20007ffe0ff */
[----:B------:R-:W-:-:S04]  /*4540*/  FADD R17, -R2, -R17 ;  /* 0x8000001102117221 */ /* 0x000fc80000000100 */
[----:B------:R-:W-:Y:S01]  /*4550*/  FADD R9, R12, R17 ;  /* 0x000000110c097221 */ /* 0x000fe20000000000 */
[C---:B------:R-:W-:Y:S01]  /*4560*/  VIADD R10, R22.reuse, 0xffffffff ;  /* 0xffffffff160a7836 */ /* 0x040fe20000000000 */
[----:B------:R-:W-:Y:S02]  /*4570*/  @P1 IADD3 R10, PT, PT, R22, RZ, RZ ;  /* 0x000000ff160a1210 */ /* 0x000fe40007ffe0ff */
[--C-:B------:R-:W-:Y:S01]  /*4580*/  FFMA R13, R6, -R2, R9.reuse ;  /* 0x80000002060d7223 */ /* 0x100fe20000000009 */
[----:B------:R-:W-:Y:S01]  /*4590*/  FSETP.GTU.AND P0, PT, |R9|, 1.1920928955078125e-07, PT ;  /* 0x340000000900780b */ /* 0x000fe20003f0c200 */
[----:B------:R-:W-:Y:S02]  /*45a0*/  FADD R12, -R12, R9 ;  /* 0x000000090c0c7221 */ /* 0x000fe40000000100 */
[----:B------:R-:W-:Y:S01]  /*45b0*/  FADD R2, -R0, R13 ;  /* 0x0000000d00027221 */ /* 0x000fe20000000100 */
[----:B------:R-:W-:Y:S01]  /*45c0*/  ISETP.NE.OR P0, PT, R10, RZ, !P0 ;  /* 0x000000ff0a00720c */ /* 0x000fe20004705670 */
[----:B------:R-:W-:-:S02]  /*45d0*/  FADD R17, -R17, R12 ;  /* 0x0000000c11117221 */ /* 0x000fc40000000100 */
[----:B------:R-:W-:-:S04]  /*45e0*/  FADD R0, R3, R2 ;  /* 0x0000000203007221 */ /* 0x000fc80000000000 */
[----:B------:R-:W-:-:S04]  /*45f0*/  FADD R3, -R3, R0 ;  /* 0x0000000003037221 */ /* 0x000fc80000000100 */
[----:B------:R-:W-:Y:S02]  /*4600*/  FADD R13, -R2, R3 ;  /* 0x00000003020d7221 */ /* 0x000fe40000000100 */
        /* <DEDUP_REMOVED lines=11> */
[----:B------:R-:W-:Y:S01]  /*46c0*/  IMAD.MOV.U32 R30, RZ, RZ, R9 ;  /* 0x000000ffff1e7224 */ /* 0x000fe200078e0009 */
[----:B------:R-:W-:-:S07]  /*46d0*/  MOV R12, 0x46f0 ;  /* 0x000046f0000c7802 */ /* 0x000fce0000000f00 */
[----:B------:R-:W-:Y:S05]  /*46e0*/  CALL.REL.NOINC `($__internal_1_$__cuda_sm3x_div_rn_noftz_f32_slowpath) ;  /* 0x0000000800687944 */ /* 0x000fea0003c00000 */
.L_x_130:
[----:B------:R-:W-:Y:S05]  /*46f0*/  BSYNC.RECONVERGENT B3 ;  /* 0x0000000000037941 */ /* 0x000fea0003800200 */
.L_x_129:
[----:B------:R-:W-:-:S07]  /*4700*/  MOV R5, R2 ;  /* 0x0000000200057202 */ /* 0x000fce0000000f00 */
.L_x_128:
[----:B------:R-:W-:Y:S05]  /*4710*/  BSYNC.RECONVERGENT B2 ;  /* 0x0000000000027941 */ /* 0x000fea0003800200 */
.L_x_127:
[----:B------:R-:W0:Y:S01]  /*4720*/  LDCU UR4, c[0x0][0x394] ;  /* 0x00007280ff0477ac */ /* 0x000e220008000800 */
[----:B------:R-:W-:Y:S01]  /*4730*/  IADD3 R2, P0, PT, R14, R19, RZ ;  /* 0x000000130e027210 */ /* 0x000fe20007f1e0ff */
[C---:B------:R-:W-:Y:S01]  /*4740*/  VIADD R4, R16.reuse, 0x2 ;  /* 0x0000000210047836 */ /* 0x040fe20000000000 */
[----:B------:R-:W-:Y:S02]  /*4750*/  IADD3 R16, PT, PT, R16, 0x4, RZ ;  /* 0x0000000410107810 */ /* 0x000fe40007ffe0ff */
[----:B------:R-:W-:-:S05]  /*4760*/  IADD3.X R3, PT, PT, R15, R20, RZ, P0, !PT ;  /* 0x000000140f037210 */ /* 0x000fca00007fe4ff */
[----:B------:R1:W-:Y:S01]  /*4770*/  STG.E desc[UR6][R2.64], R5 ;  /* 0x0000000502007986 */ /* 0x0003e2000c101906 */
[----:B0-----:R-:W-:-:S13]  /*4780*/  ISETP.GE.AND P0, PT, R4, UR4, PT ;  /* 0x0000000404007c0c */ /* 0x001fda000bf06270 */
[----:B-1----:R-:W-:Y:S05]  /*4790*/  @!P0 BRA `(.L_x_131) ;  /* 0xfffffff000008947 */ /* 0x002fea000383ffff */
[----:B------:R-:W-:Y:S05]  /*47a0*/  EXIT ;  /* 0x000000000000794d */ /* 0x000fea0003800000 */
.L_x_98:
[----:B------:R-:W-:-:S13]  /*47b0*/  ISETP.GE.AND P0, PT, R16, R5, PT ;  /* 0x000000051000720c */ /* 0x000fda0003f06270 */
[----:B------:R-:W-:Y:S05]  /*47c0*/  @P0 EXIT ;  /* 0x000000000000094d */ /* 0x000fea0003800000 */
[----:B------:R-:W-:Y:S01]  /*47d0*/  IADD3 R6, PT, PT, R3, R6, -R5 ;  /* 0x0000000603067210 */ /* 0x000fe20007ffe805 */
[----:B------:R-:W-:Y:S01]  /*47e0*/  IMAD.WIDE.U32 R2, R16, R23, RZ ;  /* 0x0000001710027225 */ /* 0x000fe200078e00ff */
[----:B------:R-:W-:Y:S01]  /*47f0*/  SHF.R.S32.HI R0, RZ, 0x1f, R23 ;  /* 0x0000001fff007819 */ /* 0x000fe20000011417 */
[----:B------:R-:W-:Y:S01]  /*4800*/  BSSY.RECONVERGENT B0, `(.L_x_132) ;  /* 0x0000046000007945 */ /* 0x000fe20003800200 */
[----:B------:R-:W-:Y:S02]  /*4810*/  ISETP.GT.U32.AND P0, PT, R6, -0x10, PT ;  /* 0xfffffff00600780c */ /* 0x000fe40003f04070 */
[C---:B-123--:R-:W-:Y:S01]  /*4820*/  IADD3 R17, PT, PT, -R16.reuse, R5, RZ ;  /* 0x0000000510117210 */ /* 0x04efe20007ffe1ff */
[----:B------:R-:W-:Y:S01]  /*4830*/  IMAD R27, R16, R0, R3 ;  /* 0x00000000101b7224 */ /* 0x000fe200078e0203 */
[----:B------:R-:W-:Y:S02]  /*4840*/  LEA R26, P1, R2, R14, 0x2 ;  /* 0x0000000e021a7211 */ /* 0x000fe400078210ff */
[----:B------:R-:W-:-:S02]  /*4850*/  LOP3.LUT R30, R17, 0xf, RZ, 0xc0, !PT ;  /* 0x0000000f111e7812 */ /* 0x000fc400078ec0ff */
[----:B------:R-:W-:-:S05]  /*4860*/  LEA.HI.X R27, R2, R15, R27, 0x2, P1 ;  /* 0x0000000f021b7211 */ /* 0x000fca00008f141b */
[----:B------:R-:W-:Y:S05]  /*4870*/  @P0 BRA `(.L_x_133) ;  /* 0x0000000000f80947 */ /* 0x000fea0003800000 */
[----:B------:R-:W-:Y:S01]  /*4880*/  LOP3.LUT R22, R17, 0xfffffff0, RZ, 0xc0, !PT ;  /* 0xfffffff011167812 */ /* 0x000fe200078ec0ff */
[----:B------:R-:W-:Y:S01]  /*4890*/  BSSY.RECONVERGENT B1, `(.L_x_134) ;  /* 0x000003a000017945 */ /* 0x000fe20003800200 */
[C-C-:B------:R-:W-:Y:S01]  /*48a0*/  SHF.L.U64.HI R16, R23.reuse, 0x6, R0.reuse ;  /* 0x0000000617107819 */ /* 0x140fe20000010200 */
[C---:B------:R-:W-:Y:S01]  /*48b0*/  IMAD.SHL.U32 R33, R23.reuse, 0x4, RZ ;  /* 0x0000000417217824 */ /* 0x040fe200078e00ff */
[----:B------:R-:W-:Y:S02]  /*48c0*/  SHF.L.U64.HI R31, R23, 0x2, R0 ;  /* 0x00000002171f7819 */ /* 0x000fe40000010200 */
[----:B------:R-:W-:-:S07]  /*48d0*/  IADD3 R22, PT, PT, -R22, RZ, RZ ;  /* 0x000000ff16167210 */ /* 0x000fce0007ffe1ff */
.L_x_135:
[----:B------:R-:W-:Y:S01]  /*48e0*/  IADD3 R24, P0, PT, R26, R33, RZ ;  /* 0x000000211a187210 */ /* 0x000fe20007f1e0ff */
[----:B------:R-:W-:Y:S01]  /*48f0*/  STG.E desc[UR6][R26.64], RZ ;  /* 0x000000ff1a007986 */ /* 0x000fe2000c101906 */
[----:B------:R-:W-:Y:S02]  /*4900*/  IADD3 R22, PT, PT, R22, 0x10, RZ ;  /* 0x0000001016167810 */ /* 0x000fe40007ffe0ff */
[----:B------:R-:W-:Y:S02]  /*4910*/  IADD3.X R25, PT, PT, R27, R31, RZ, P0, !PT ;  /* 0x0000001f1b197210 */ /* 0x000fe400007fe4ff */
[----:B------:R-:W-:-:S03]  /*4920*/  IADD3 R14, P0, PT, R24, R33, RZ ;  /* 0x00000021180e7210 */ /* 0x000fc60007f1e0ff */
[----:B------:R-:W-:Y:S02]  /*4930*/  STG.E desc[UR6][R24.64], RZ ;  /* 0x000000ff18007986 */ /* 0x000fe4000c101906 */
[----:B------:R-:W-:Y:S01]  /*4940*/  IMAD.X R15, R25, 0x1, R31, P0 ;  /* 0x00000001190f7824 */ /* 0x000fe200000e061f */
[----:B------:R-:W-:-:S04]  /*4950*/  IADD3 R18, P0, PT, R14, R33, RZ ;  /* 0x000000210e127210 */ /* 0x000fc80007f1e0ff */
[----:B------:R-:W-:Y:S01]  /*4960*/  IADD3.X R19, PT, PT, R15, R31, RZ, P0, !PT ;  /* 0x0000001f0f137210 */ /* 0x000fe200007fe4ff */
[----:B------:R-:W-:Y:S01]  /*4970*/  STG.E desc[UR6][R14.64], RZ ;  /* 0x000000ff0e007986 */ /* 0x000fe2000c101906 */
[----:B------:R-:W-:-:S03]  /*4980*/  IADD3 R10, P0, PT, R18, R33, RZ ;  /* 0x00000021120a7210 */ /* 0x000fc60007f1e0ff */
[----:B------:R-:W-:Y:S01]  /*4990*/  STG.E desc[UR6][R18.64], RZ ;  /* 0x000000ff12007986 */ /* 0x000fe2000c101906 */
        /* <DEDUP_REMOVED lines=8> */
[----:B------:R0:W-:Y:S01]  /*4a20*/  STG.E desc[UR6][R4.64], RZ ;  /* 0x000000ff04007986 */ /* 0x0001e2000c101906 */
[----:B------:R-:W-:Y:S02]  /*4a30*/  IADD3.X R7, PT, PT, R5, R31, RZ, P0, !PT ;  /* 0x0000001f05077210 */ /* 0x000fe400007fe4ff */
[----:B------:R-:W-:-:S03]  /*4a40*/  IADD3 R8, P0, PT, R6, R33, RZ ;  /* 0x0000002106087210 */ /* 0x000fc60007f1e0ff */
[----:B------:R1:W-:Y:S02]  /*4a50*/  STG.E desc[UR6][R6.64], RZ ;  /* 0x000000ff06007986 */ /* 0x0003e4000c101906 */
[----:B------:R-:W-:Y:S01]  /*4a60*/  IMAD.X R9, R7, 0x1, R31, P0 ;  /* 0x0000000107097824 */ /* 0x000fe200000e061f */
[----:B------:R-:W-:Y:S02]  /*4a70*/  IADD3 R12, P0, PT, R8, R33, RZ ;  /* 0x00000021080c7210 */ /* 0x000fe40007f1e0ff */
[----:B0-----:R-:W-:Y:S02]  /*4a80*/  LEA R4, P1, R23, R26, 0x6 ;  /* 0x0000001a17047211 */ /* 0x001fe400078230ff */
[----:B------:R-:W-:Y:S01]  /*4a90*/  IADD3.X R13, PT, PT, R9, R31, RZ, P0, !PT ;  /* 0x0000001f090d7210 */ /* 0x000fe200007fe4ff */
[----:B------:R1:W-:Y:S01]  /*4aa0*/  STG.E desc[UR6][R8.64], RZ ;  /* 0x000000ff08007986 */ /* 0x0003e2000c101906 */
[----:B------:R-:W-:Y:S01]  /*4ab0*/  IADD3 R20, P0, PT, R12, R33, RZ ;  /* 0x000000210c147210 */ /* 0x000fe20007f1e0ff */
[----:B------:R-:W-:-:S02]  /*4ac0*/  IMAD.X R5, R27, 0x1, R16, P1 ;  /* 0x000000011b057824 */ /* 0x000fc400008e0610 */
[----:B------:R1:W-:Y:S01]  /*4ad0*/  STG.E desc[UR6][R12.64], RZ ;  /* 0x000000ff0c007986 */ /* 0x0003e2000c101906 */
[----:B------:R-:W-:Y:S02]  /*4ae0*/  IADD3.X R21, PT, PT, R13, R31, RZ, P0, !PT ;  /* 0x0000001f0d157210 */ /* 0x000fe400007fe4ff */
[----:B------:R-:W-:-:S03]  /*4af0*/  IADD3 R28, P0, PT, R20, R33, RZ ;  /* 0x00000021141c7210 */ /* 0x000fc60007f1e0ff */
[----:B------:R1:W-:Y:S02]  /*4b00*/  STG.E desc[UR6][R20.64], RZ ;  /* 0x000000ff14007986 */ /* 0x0003e4000c101906 */
[----:B------:R-:W-:Y:S01]  /*4b10*/  IMAD.X R29, R21, 0x1, R31, P0 ;  /* 0x00000001151d7824 */ /* 0x000fe200000e061f */
[----:B------:R-:W-:-:S04]  /*4b20*/  IADD3 R24, P0, PT, R28, R33, RZ ;  /* 0x000000211c187210 */ /* 0x000fc80007f1e0ff */
[----:B------:R-:W-:Y:S01]  /*4b30*/  IADD3.X R25, PT, PT, R29, R31, RZ, P0, !PT ;  /* 0x0000001f1d197210 */ /* 0x000fe200007fe4ff */
[----:B------:R1:W-:Y:S01]  /*4b40*/  STG.E desc[UR6][R28.64], RZ ;  /* 0x000000ff1c007986 */ /* 0x0003e2000c101906 */
[----:B------:R-:W-:-:S03]  /*4b50*/  IADD3 R14, P0, PT, R24, R33, RZ ;  /* 0x00000021180e7210 */ /* 0x000fc60007f1e0ff */
        /* <DEDUP_REMOVED lines=8> */
[----:B------:R-:W-:Y:S02]  /*4be0*/  ISETP.NE.AND P0, PT, R22, RZ, PT ;  /* 0x000000ff1600720c */ /* 0x000fe40003f05270 */
[----:B------:R-:W-:Y:S01]  /*4bf0*/  IADD3 R26, P2, PT, R2, R33, RZ ;  /* 0x00000021021a7210 */ /* 0x000fe20007f5e0ff */
[----:B------:R1:W-:Y:S03]  /*4c00*/  STG.E desc[UR6][R2.64], RZ ;  /* 0x000000ff02007986 */ /* 0x0003e6000c101906 */
[----:B------:R-:W-:-:S07]  /*4c10*/  IADD3.X R27, PT, PT, R3, R31, RZ, P2, !PT ;  /* 0x0000001f031b7210 */ /* 0x000fce00017fe4ff */
[----:B-1----:R-:W-:Y:S05]  /*4c20*/  @P0 BRA `(.L_x_135) ;  /* 0xfffffffc002c0947 */ /* 0x002fea000383ffff */
[----:B------:R-:W-:Y:S05]  /*4c30*/  BSYNC.RECONVERGENT B1 ;  /* 0x0000000000017941 */ /* 0x000fea0003800200 */
.L_x_134:
[----:B------:R-:W-:Y:S01]  /*4c40*/  MOV R26, R4 ;  /* 0x00000004001a7202 */ /* 0x000fe20000000f00 */
[----:B------:R-:W-:-:S07]  /*4c50*/  IMAD.MOV.U32 R27, RZ, RZ, R5 ;  /* 0x000000ffff1b7224 */ /* 0x000fce00078e0005 */
.L_x_133:
[----:B------:R-:W-:Y:S05]  /*4c60*/  BSYNC.RECONVERGENT B0 ;  /* 0x0000000000007941 */ /* 0x000fea0003800200 */
.L_x_132:
[----:B------:R-:W-:-:S13]  /*4c70*/  ISETP.NE.AND P0, PT, R30, RZ, PT ;  /* 0x000000ff1e00720c */ /* 0x000fda0003f05270 */
[----:B------:R-:W-:Y:S05]  /*4c80*/  @!P0 EXIT ;  /* 0x000000000000894d */ /* 0x000fea0003800000 */
[----:B------:R-:W-:Y:S01]  /*4c90*/  ISETP.GE.U32.AND P1, PT, R30, 0x8, PT ;  /* 0x000000081e00780c */ /* 0x000fe20003f26070 */
[----:B------:R-:W-:Y:S01]  /*4ca0*/  BSSY.RECONVERGENT B0, `(.L_x_136) ;  /* 0x000001e000007945 */ /* 0x000fe20003800200 */
[----:B------:R-:W-:-:S04]  /*4cb0*/  LOP3.LUT R16, R17, 0x7, RZ, 0xc0, !PT ;  /* 0x0000000711107812 */ /* 0x000fc800078ec0ff */
[----:B------:R-:W-:-:S07]  /*4cc0*/  ISETP.NE.AND P0, PT, R16, RZ, PT ;  /* 0x000000ff1000720c */ /* 0x000fce0003f05270 */
[----:B------:R-:W-:Y:S06]  /*4cd0*/  @!P1 BRA `(.L_x_137) ;  /* 0x0000000000689947 */ /* 0x000fec0003800000 */
[C---:B------:R-:W-:Y:S01]  /*4ce0*/  SHF.L.U32 R21, R23.reuse, 0x2, RZ ;  /* 0x0000000217157819 */ /* 0x040fe200000006ff */
[----:B------:R0:W-:Y:S01]  /*4cf0*/  STG.E desc[UR6][R26.64], RZ ;  /* 0x000000ff1a007986 */ /* 0x0001e2000c101906 */
[----:B------:R-:W-:Y:S02]  /*4d00*/  SHF.L.U64.HI R19, R23, 0x2, R0 ;  /* 0x0000000217137819 */ /* 0x000fe40000010200 */
[----:B------:R-:W-:-:S04]  /*4d10*/  IADD3 R2, P1, PT, R26, R21, RZ ;  /* 0x000000151a027210 */ /* 0x000fc80007f3e0ff */
        /* <DEDUP_REMOVED lines=19> */
[----:B0-----:R-:W-:-:S03]  /*4e50*/  IADD3 R26, P1, PT, R14, R21, RZ ;  /* 0x000000150e1a7210 */ /* 0x001fc60007f3e0ff */
[----:B------:R1:W-:Y:S02]  /*4e60*/  STG.E desc[UR6][R14.64], RZ ;  /* 0x000000ff0e007986 */ /* 0x0003e4000c101906 */
[----:B------:R-:W-:-:S08]  /*4e70*/  IMAD.X R27, R15, 0x1, R19, P1 ;  /* 0x000000010f1b7824 */ /* 0x000fd000008e0613 */
.L_x_137:
[----:B------:R-:W-:Y:S05]  /*4e80*/  BSYNC.RECONVERGENT B0 ;  /* 0x0000000000007941 */ /* 0x000fea0003800200 */
.L_x_136:
[----:B------:R-:W-:Y:S05]  /*4e90*/  @!P0 EXIT ;  /* 0x000000000000894d */ /* 0x000fea0003800000 */
[----:B------:R-:W-:Y:S01]  /*4ea0*/  ISETP.GE.U32.AND P1, PT, R16, 0x4, PT ;  /* 0x000000041000780c */ /* 0x000fe20003f26070 */
[----:B------:R-:W-:Y:S01]  /*4eb0*/  BSSY.RECONVERGENT B0, `(.L_x_138) ;  /* 0x0000012000007945 */ /* 0x000fe20003800200 */
[----:B------:R-:W-:-:S04]  /*4ec0*/  LOP3.LUT R17, R17, 0x3, RZ, 0xc0, !PT ;  /* 0x0000000311117812 */ /* 0x000fc800078ec0ff */
[----:B------:R-:W-:-:S07]  /*4ed0*/  ISETP.NE.AND P0, PT, R17, RZ, PT ;  /* 0x000000ff1100720c */ /* 0x000fce0003f05270 */
[----:B------:R-:W-:Y:S06]  /*4ee0*/  @!P1 BRA `(.L_x_139) ;  /* 0x0000000000389947 */ /* 0x000fec0003800000 */
[C---:B-1----:R-:W-:Y:S01]  /*4ef0*/  SHF.L.U32 R11, R23.reuse, 0x2, RZ ;  /* 0x00000002170b7819 */ /* 0x042fe200000006ff */
        /* <DEDUP_REMOVED lines=10> */
[----:B0-----:R-:W-:-:S03]  /*4fa0*/  IADD3 R26, P1, PT, R6, R11, RZ ;  /* 0x0000000b061a7210 */ /* 0x001fc60007f3e0ff */
[----:B------:R2:W-:Y:S01]  /*4fb0*/  STG.E desc[UR6][R6.64], RZ ;  /* 0x000000ff06007986 */ /* 0x0005e2000c101906 */
[----:B------:R-:W-:-:S09]  /*4fc0*/  IADD3.X R27, PT, PT, R7, R9, RZ, P1, !PT ;  /* 0x00000009071b7210 */ /* 0x000fd20000ffe4ff */
.L_x_139:
[----:B------:R-:W-:Y:S05]  /*4fd0*/  BSYNC.RECONVERGENT B0 ;  /* 0x0000000000007941 */ /* 0x000fea0003800200 */
.L_x_138:
[----:B------:R-:W-:Y:S05]  /*4fe0*/  @!P0 EXIT ;  /* 0x000000000000894d */ /* 0x000fea0003800000 */
[----:B-12---:R-:W-:Y:S01]  /*4ff0*/  SHF.L.U64.HI R2, R23, 0x2, R0 ;  /* 0x0000000217027819 */ /* 0x006fe20000010200 */
[----:B------:R-:W-:-:S07]  /*5000*/  IMAD.MOV R17, RZ, RZ, -R17 ;  /* 0x000000ffff117224 */ /* 0x000fce00078e0a11 */
.L_x_140:
[----:B------:R-:W-:Y:S01]  /*5010*/  IADD3 R17, PT, PT, R17, 0x1, RZ ;  /* 0x0000000111117810 */ /* 0x000fe20007ffe0ff */
[----:B------:R0:W-:Y:S03]  /*5020*/  STG.E desc[UR6][R26.64], RZ ;  /* 0x000000ff1a007986 */ /* 0x0001e6000c101906 */
[----:B------:R-:W-:Y:S02]  /*5030*/  ISETP.NE.AND P0, PT, R17, RZ, PT ;  /* 0x000000ff1100720c */ /* 0x000fe40003f05270 */
[----:B0-----:R-:W-:-:S04]  /*5040*/  LEA R26, P1, R23, R26, 0x2 ;  /* 0x0000001a171a7211 */ /* 0x001fc800078210ff */
[----:B------:R-:W-:-:S07]  /*5050*/  IADD3.X R0, PT, PT, R27, R2, RZ, P1, !PT ;  /* 0x000000021b007210 */ /* 0x000fce0000ffe4ff */
[----:B------:R-:W-:Y:S05]  /*5060*/  @!P0 EXIT ;  /* 0x000000000000894d */ /* 0x000fea0003800000 */
[----:B------:R-:W-:Y:S01]  /*5070*/  IMAD.MOV.U32 R27, RZ, RZ, R0 ;  /* 0x000000ffff1b7224 */ /* 0x000fe200078e0000 */
[----:B------:R-:W-:Y:S06]  /*5080*/  BRA `(.L_x_140) ;  /* 0xfffffffc00e07947 */ /* 0x000fec000383ffff */
        .weak           $__internal_1_$__cuda_sm3x_div_rn_noftz_f32_slowpath
        .type           $__internal_1_$__cuda_sm3x_div_rn_noftz_f32_slowpath,@function
        .size           $__internal_1_$__cuda_sm3x_div_rn_noftz_f32_slowpath,(.L_x_231 - $__internal_1_$__cuda_sm3x_div_rn_noftz_f32_slowpath)
$__internal_1_$__cuda_sm3x_div_rn_noftz_f32_slowpath:
[----:B------:R-:W-:Y:S01]  /*5090*/  SHF.R.U32.HI R5, RZ, 0x17, R30 ;  /* 0x00000017ff057819 */ /* 0x000fe2000001161e */
[----:B------:R-:W-:Y:S01]  /*50a0*/  BSSY.RECONVERGENT B0, `(.L_x_141) ;  /* 0x0000062000007945 */ /* 0x000fe20003800200 */
[----:B------:R-:W-:Y:S02]  /*50b0*/  SHF.R.U32.HI R25, RZ, 0x17, R2 ;  /* 0x00000017ff197819 */ /* 0x000fe40000011602 */
[----:B------:R-:W-:Y:S02]  /*50c0*/  LOP3.LUT R5, R5, 0xff, RZ, 0xc0, !PT ;  /* 0x000000ff05057812 */ /* 0x000fe400078ec0ff */
[----:B------:R-:W-:Y:S02]  /*50d0*/  LOP3.LUT R25, R25, 0xff, RZ, 0xc0, !PT ;  /* 0x000000ff19197812 */ /* 0x000fe400078ec0ff */
[----:B------:R-:W-:Y:S02]  /*50e0*/  IADD3 R27, PT, PT, R5, -0x1, RZ ;  /* 0xffffffff051b7810 */ /* 0x000fe40007ffe0ff */
[----:B------:R-:W-:-:S02]  /*50f0*/  IADD3 R29, PT, PT, R25, -0x1, RZ ;  /* 0xffffffff191d7810 */ /* 0x000fc40007ffe0ff */
[----:B------:R-:W-:-:S04]  /*5100*/  ISETP.GT.U32.AND P0, PT, R27, 0xfd, PT ;  /* 0x000000fd1b00780c */ /* 0x000fc80003f04070 */
[----:B------:R-:W-:-:S13]  /*5110*/  ISETP.GT.U32.OR P0, PT, R29, 0xfd, P0 ;  /* 0x000000fd1d00780c */ /* 0x000fda0000704470 */
[----:B------:R-:W-:Y:S01]  /*5120*/  @!P0 IMAD.MOV.U32 R4, RZ, RZ, RZ ;  /* 0x000000ffff048224 */ /* 0x000fe200078e00ff */
[----:B------:R-:W-:Y:S06]  /*5130*/  @!P0 BRA `(.L_x_142) ;  /* 0x00000000005c8947 */ /* 0x000fec0003800000 */
[----:B------:R-:W-:Y:S02]  /*5140*/  FSETP.GTU.FTZ.AND P0, PT, |R2|, +INF , PT ;  /* 0x7f8000000200780b */ /* 0x000fe40003f1c200 */
[----:B------:R-:W-:-:S04]  /*5150*/  FSETP.GTU.FTZ.AND P1, PT, |R30|, +INF , PT ;  /* 0x7f8000001e00780b */ /* 0x000fc80003f3c200 */
[----:B------:R-:W-:-:S13]  /*5160*/  PLOP3.LUT P0, PT, P0, P1, PT, 0xf8, 0x8f ;  /* 0x00000000008f781c */ /* 0x000fda0000703f70 */
[----:B------:R-:W-:Y:S05]  /*5170*/  @P0 BRA `(.L_x_143) ;  /* 0x00000004004c0947 */ /* 0x000fea0003800000 */
[----:B------:R-:W-:-:S13]  /*5180*/  LOP3.LUT P0, RZ, R30, 0x7fffffff, R2, 0xc8, !PT ;  /* 0x7fffffff1eff7812 */ /* 0x000fda000780c802 */
[----:B------:R-:W-:Y:S05]  /*5190*/  @!P0 BRA `(.L_x_144) ;  /* 0x00000004003c8947 */ /* 0x000fea0003800000 */
[----:B------:R-:W-:Y:S02]  /*51a0*/  FSETP.NEU.FTZ.AND P1, PT, |R2|, +INF , PT ;  /* 0x7f8000000200780b */ /* 0x000fe40003f3d200 */
        /* <DEDUP_REMOVED lines=11> */
[----:B------:R-:W-:Y:S01]  /*5260*/  @P0 MOV R4, RZ ;  /* 0x000000ff00040202 */ /* 0x000fe20000000f00 */
[----:B------:R-:W-:Y:S01]  /*5270*/  @!P0 FFMA R2, R2, 1.84467440737095516160e+19, RZ ;  /* 0x5f80000002028823 */ /* 0x000fe200000000ff */
[----:B------:R-:W-:Y:S01]  /*5280*/  @!P0 MOV R4, 0xffffffc0 ;  /* 0xffffffc000048802 */ /* 0x000fe20000000f00 */
[----:B------:R-:W-:-:S04]  /*5290*/  @!P1 FFMA R30, R30, 1.84467440737095516160e+19, RZ ;  /* 0x5f8000001e1e9823 */ /* 0x000fc800000000ff */
[----:B------:R-:W-:-:S07]  /*52a0*/  @!P1 VIADD R4, R4, 0x40 ;  /* 0x0000004004049836 */ /* 0x000fce0000000000 */
.L_x_142:
[----:B------:R-:W-:Y:S01]  /*52b0*/  LEA R27, R5, 0xc0800000, 0x17 ;  /* 0xc0800000051b7811 */ /* 0x000fe200078eb8ff */
[----:B------:R-:W-:Y:S01]  /*52c0*/  BSSY.RECONVERGENT B1, `(.L_x_147) ;  /* 0x0000036000017945 */ /* 0x000fe20003800200 */
[----:B------:R-:W-:Y:S02]  /*52d0*/  IADD3 R25, PT, PT, R25, -0x7f, RZ ;  /* 0xffffff8119197810 */ /* 0x000fe40007ffe0ff */
[----:B------:R-:W-:Y:S02]  /*52e0*/  IADD3 R32, PT, PT, -R27, R30, RZ ;  /* 0x0000001e1b207210 */ /* 0x000fe40007ffe1ff */
[C---:B------:R-:W-:Y:S01]  /*52f0*/  IADD3 R5, PT, PT, R25.reuse, 0x7f, -R5 ;  /* 0x0000007f19057810 */ /* 0x040fe20007ffe805 */
[----:B------:R-:W-:Y:S01]  /*5300*/  IMAD R2, R25, -0x800000, R2 ;  /* 0xff80000019027824 */ /* 0x000fe200078e0202 */
[----:B------:R-:W0:Y:S01]  /*5310*/  MUFU.RCP R30, R32 ;  /* 0x00000020001e7308 */ /* 0x000e220000001000 */
[----:B------:R-:W-:Y:S02]  /*5320*/  FADD.FTZ R27, -R32, -RZ ;  /* 0x800000ff201b7221 */ /* 0x000fe40000010100 */
[----:B------:R-:W-:-:S02]  /*5330*/  IMAD.IADD R5, R5, 0x1, R4 ;  /* 0x0000000105057824 */ /* 0x000fc400078e0204 */
        /* <DEDUP_REMOVED lines=8> */
[----:B------:R-:W-:-:S04]  /*53c0*/  LOP3.LUT R4, R25, 0xff, RZ, 0xc0, !PT ;  /* 0x000000ff19047812 */ /* 0x000fc800078ec0ff */
[----:B------:R-:W-:-:S04]  /*53d0*/  IADD3 R4, PT, PT, R4, R5, RZ ;  /* 0x0000000504047210 */ /* 0x000fc80007ffe0ff */
[----:B------:R-:W-:-:S04]  /*53e0*/  IADD3 R25, PT, PT, R4, -0x1, RZ ;  /* 0xffffffff04197810 */ /* 0x000fc80007ffe0ff */
        /* <DEDUP_REMOVED lines=12> */
[C---:B------:R-:W-:Y:S01]  /*54b0*/  VIADD R27, R4.reuse, 0x20 ;  /* 0x00000020041b7836 */ /* 0x040fe20000000000 */
[C---:B------:R-:W-:Y:S02]  /*54c0*/  ISETP.NE.AND P2, PT, R4.reuse, RZ, PT ;  /* 0x000000ff0400720c */ /* 0x040fe40003f45270 */
[----:B------:R-:W-:Y:S02]  /*54d0*/  LOP3.LUT R5, R5, 0x7fffff, RZ, 0xc0, !PT ;  /* 0x007fffff05057812 */ /* 0x000fe400078ec0ff */
[----:B------:R-:W-:Y:S02]  /*54e0*/  ISETP.NE.AND P1, PT, R4, RZ, PT ;  /* 0x000000ff0400720c */ /* 0x000fe40003f25270 */
[----:B------:R-:W-:-:S02]  /*54f0*/  LOP3.LUT R32, R5, 0x800000, RZ, 0xfc, !PT ;  /* 0x0080000005207812 */ /* 0x000fc400078efcff */
[----:B------:R-:W-:Y:S02]  /*5500*/  IADD3 R4, PT, PT, -R4, RZ, RZ ;  /* 0x000000ff04047210 */ /* 0x000fe40007ffe1ff */
[----:B------:R-:W-:Y:S02]  /*5510*/  SHF.L.U32 R27, R32, R27, RZ ;  /* 0x0000001b201b7219 */ /* 0x000fe400000006ff */
[----:B------:R-:W-:Y:S02]  /*5520*/  FSETP.NEU.FTZ.AND P0, PT, R25, R30, PT ;  /* 0x0000001e1900720b */ /* 0x000fe40003f1d000 */
[----:B------:R-:W-:Y:S02]  /*5530*/  SEL R25, R4, RZ, P2 ;  /* 0x000000ff04197207 */ /* 0x000fe40001000000 */
[----:B------:R-:W-:Y:S02]  /*5540*/  ISETP.NE.AND P1, PT, R27, RZ, P1 ;  /* 0x000000ff1b00720c */ /* 0x000fe40000f25270 */
[----:B------:R-:W-:-:S02]  /*5550*/  SHF.R.U32.HI R25, RZ, R25, R32 ;  /* 0x00000019ff197219 */ /* 0x000fc40000011620 */
[----:B------:R-:W-:Y:S02]  /*5560*/  PLOP3.LUT P0, PT, P0, P1, PT, 0xf8, 0x8f ;  /* 0x00000000008f781c */ /* 0x000fe40000703f70 */
[----:B------:R-:W-:Y:S02]  /*5570*/  SHF.R.U32.HI R5, RZ, 0x1, R25 ;  /* 0x00000001ff057819 */ /* 0x000fe40000011619 */
[----:B------:R-:W-:-:S04]  /*5580*/  SEL R4, RZ, 0x1, !P0 ;  /* 0x00000001ff047807 */ /* 0x000fc80004000000 */
[----:B------:R-:W-:-:S04]  /*5590*/  LOP3.LUT R4, R4, 0x1, R5, 0xf8, !PT ;  /* 0x0000000104047812 */ /* 0x000fc800078ef805 */
[----:B------:R-:W-:-:S04]  /*55a0*/  LOP3.LUT R4, R4, R25, RZ, 0xc0, !PT ;  /* 0x0000001904047212 */ /* 0x000fc800078ec0ff */
[----:B------:R-:W-:-:S04]  /*55b0*/  IADD3 R5, PT, PT, R5, R4, RZ ;  /* 0x0000000405057210 */ /* 0x000fc80007ffe0ff */
[----:B------:R-:W-:Y:S01]  /*55c0*/  LOP3.LUT R2, R5, R2, RZ, 0xfc, !PT ;  /* 0x0000000205027212 */ /* 0x000fe200078efcff */
[----:B------:R-:W-:Y:S06]  /*55d0*/  BRA `(.L_x_150) ;  /* 0x0000000000107947 */ /* 0x000fec0003800000 */
.L_x_149:
[----:B------:R-:W-:-:S04]  /*55e0*/  LOP3.LUT R2, R2, 0x80000000, RZ, 0xc0, !PT ;  /* 0x8000000002027812 */ /* 0x000fc800078ec0ff */
[----:B------:R-:W-:Y:S01]  /*55f0*/  LOP3.LUT R2, R2, 0x7f800000, RZ, 0xfc, !PT ;  /* 0x7f80000002027812 */ /* 0x000fe200078efcff */
[----:B------:R-:W-:Y:S06]  /*5600*/  BRA `(.L_x_150) ;  /* 0x0000000000047947 */ /* 0x000fec0003800000 */
.L_x_148:
[----:B------:R-:W-:-:S07]  /*5610*/  IMAD R2, R5, 0x800000, R2 ;  /* 0x0080000005027824 */ /* 0x000fce00078e0202 */
.L_x_150:
[----:B------:R-:W-:Y:S05]  /*5620*/  BSYNC.RECONVERGENT B1 ;  /* 0x0000000000017941 */ /* 0x000fea0003800200 */
.L_x_147:
[----:B------:R-:W-:Y:S05]  /*5630*/  BRA `(.L_x_151) ;  /* 0x0000000000207947 */ /* 0x000fea0003800000 */
.L_x_146:
[----:B------:R-:W-:-:S04]  /*5640*/  LOP3.LUT R2, R30, 0x80000000, R2, 0x48, !PT ;  /* 0x800000001e027812 */ /* 0x000fc800078e4802 */
[----:B------:R-:W-:Y:S01]  /*5650*/  LOP3.LUT R2, R2, 0x7f800000, RZ, 0xfc, !PT ;  /* 0x7f80000002027812 */ /* 0x000fe200078efcff */
[----:B------:R-:W-:Y:S06]  /*5660*/  BRA `(.L_x_151) ;  /* 0x0000000000147947 */ /* 0x000fec0003800000 */
.L_x_145:
[----:B------:R-:W-:Y:S01]  /*5670*/  LOP3.LUT R2, R30, 0x80000000, R2, 0x48, !PT ;  /* 0x800000001e027812 */ /* 0x000fe200078e4802 */
[----:B------:R-:W-:Y:S06]  /*5680*/  BRA `(.L_x_151) ;  /* 0x00000000000c7947 */ /* 0x000fec0003800000 */
.L_x_144:
[----:B------:R-:W0:Y:S01]  /*5690*/  MUFU.RSQ R2, -QNAN ;  /* 0xffc0000000027908 */ /* 0x000e220000001400 */
[----:B------:R-:W-:Y:S05]  /*56a0*/  BRA `(.L_x_151) ;  /* 0x0000000000047947 */ /* 0x000fea0003800000 */
.L_x_143:
[----:B------:R-:W-:-:S07]  /*56b0*/  FADD.FTZ R2, R2, R30 ;  /* 0x0000001e02027221 */ /* 0x000fce0000010000 */
.L_x_151:
[----:B------:R-:W-:Y:S05]  /*56c0*/  BSYNC.RECONVERGENT B0 ;  /* 0x0000000000007941 */ /* 0x000fea0003800200 */
.L_x_141:
[----:B------:R-:W-:Y:S01]  /*56d0*/  HFMA2 R5, -RZ, RZ, 0, 0 ;  /* 0x00000000ff057431 */ /* 0x000fe200000001ff */
[----:B------:R-:W-:-:S04]  /*56e0*/  MOV R4, R12 ;  /* 0x0000000c00047202 */ /* 0x000fc80000000f00 */
[----:B0-----:R-:W-:Y:S05]  /*56f0*/  RET.REL.NODEC R4 `(cg_many_series_one_param_f32) ;  /* 0xffffffa804407950 */ /* 0x001fea0003c3ffff */
.L_x_152:
        /* <DEDUP_REMOVED lines=16> */
.L_x_231:


//--------------------- .text.cg_batch_f32        --------------------------
	.section	.text.cg_batch_f32,"ax",@progbits
	.align	128
        .global         cg_batch_f32
        .type           cg_batch_f32,@function
        .size           cg_batch_f32,(.L_x_232 - cg_batch_f32)
        .other          cg_batch_f32,@"STO_CUDA_ENTRY STV_DEFAULT"
cg_batch_f32:
.text.cg_batch_f32:
        /* <DEDUP_REMOVED lines=13> */
[----:B0-----:R-:W-:-:S05]  /*00d0*/  IMAD.WIDE R6, R5, 0x4, R6 ;  /* 0x0000000405067825 */ /* 0x001fca00078e0206 */
        /* <DEDUP_REMOVED lines=13> */
[----:B------:R-:W-:Y:S01]  /*01b0*/  HFMA2 R7, -RZ, RZ, 0, 0 ;  /* 0x00000000ff077431 */ /* 0x000fe200000001ff */
[----:B------:R-:W-:-:S04]  /*01c0*/  LOP3.LUT R10, R0, 0xf, RZ, 0xc0, !PT ;  /* 0x0000000f000a7812 */ /* 0x000fc800078ec0ff */
[----:B------:R-:W-:-:S07]  /*01d0*/  ISETP.NE.AND P1, PT, R10, RZ, PT ;  /* 0x000000ff0a00720c */ /* 0x000fce0003f25270 */
[----:B------:R-:W-:Y:S06]  /*01e0*/  @!P0 BRA `(.L_x_154) ;  /* 0x0000000000708947 */ /* 0x000fec0003800000 */
[----:B------:R-:W-:Y:S01]  /*01f0*/  LOP3.LUT R7, R0, 0x7ffffff0, RZ, 0xc0, !PT ;  /* 0x7ffffff000077812 */ /* 0x000fe200078ec0ff */
[----:B------:R-:W-:Y:S01]  /*0200*/  IMAD.MOV.U32 R11, RZ, RZ, 0x7fffffff ;  /* 0x7fffffffff0b7424 */ /* 0x000fe200078e00ff */
[----:B------:R-:W-:-:S03]  /*0210*/  IADD3 R8, P0, PT, R4, 0x20, RZ ;  /* 0x0000002004087810 */ /* 0x000fc60007f1e0ff */
[----:B------:R-:W-:Y:S01]  /*0220*/  IMAD.MOV R6, RZ, RZ, -R7 ;  /* 0x000000ffff067224 */ /* 0x000fe200078e0a07 */
[----:B------:R-:W-:-:S09]  /*0230*/  IADD3.X R9, PT, PT, RZ, R5, RZ, P0, !PT ;  /* 0x00000005ff097210 */ /* 0x000fd200007fe4ff */
.L_x_155:
[----:B0-----:R-:W-:Y:S01]  /*0240*/  MOV R2, R8 ;  /* 0x0000000800027202 */ /* 0x001fe20000000f00 */
[----:B------:R-:W-:Y:S01]  /*0250*/  IMAD.MOV.U32 R3, RZ, RZ, R9 ;  /* 0x000000ffff037224 */ /* 0x000fe200078e0009 */
[----:B------:R-:W-:Y:S02]  /*0260*/  IADD3 R6, PT, PT, R6, 0x10, RZ ;  /* 0x0000001006067810 */ /* 0x000fe40007ffe0ff */
[----:B------:R-:W-:Y:S02]  /*0270*/  IADD3 R8, P2, PT, R2, 0x40, RZ ;  /* 0x0000004002087810 */ /* 0x000fe40007f5e0ff */
[----:B------:R0:W-:Y:S01]  /*0280*/  STG.E desc[UR4][R2.64+-0x20], R11 ;  /* 0xffffe00b02007986 */ /* 0x0001e2000c101904 */
[----:B------:R-:W-:Y:S02]  /*0290*/  ISETP.NE.AND P0, PT, R6, RZ, PT ;  /* 0x000000ff0600720c */ /* 0x000fe40003f05270 */
        /* <DEDUP_REMOVED lines=17> */
.L_x_154:
        /* <DEDUP_REMOVED lines=16> */
.L_x_156:
[----:B------:R-:W-:Y:S05]  /*04b0*/  @!P1 EXIT ;  /* 0x000000000000994d */ /* 0x000fea0003800000 */
[----:B------:R-:W-:Y:S02]  /*04c0*/  ISETP.GE.U32.AND P0, PT, R6, 0x4, PT ;  /* 0x000000040600780c */ /* 0x000fe40003f06070 */
[----:B------:R-:W-:-:S04]  /*04d0*/  LOP3.LUT R0, R0, 0x3, RZ, 0xc0, !PT ;  /* 0x0000000300007812 */ /* 0x000fc800078ec0ff */
[----:B------:R-:W-:-:S07]  /*04e0*/  ISETP.NE.AND P1, PT, R0, RZ, PT ;  /* 0x000000ff0000720c */ /* 0x000fce0003f25270 */
[----:B------:R-:W-:Y:S06]  /*04f0*/  @!P0 BRA `(.L_x_157) ;  /* 0x00000000001c8947 */ /* 0x000fec0003800000 */
[----:B------:R-:W-:Y:S01]  /*0500*/  IMAD.WIDE.U32 R4, R7, 0x4, R4 ;  /* 0x0000000407047825 */ /* 0x000fe200078e0004 */
[----:B01----:R-:W-:-:S03]  /*0510*/  MOV R3, 0x7fffffff ;  /* 0x7fffffff00037802 */ /* 0x003fc60000000f00 */
[----:B------:R-:W-:Y:S02]  /*0520*/  VIADD R7, R7, 0x4 ;  /* 0x0000000407077836 */ /* 0x000fe40000000000 */
[----:B------:R2:W-:Y:S04]  /*0530*/  STG.E desc[UR4][R4.64], R3 ;  /* 0x0000000304007986 */ /* 0x0005e8000c101904 */
[----:B------:R2:W-:Y:S04]  /*0540*/  STG.E desc[UR4][R4.64+0x4], R3 ;  /* 0x0000040304007986 */ /* 0x0005e8000c101904 */
[----:B------:R2:W-:Y:S04]  /*0550*/  STG.E desc[UR4][R4.64+0x8], R3 ;  /* 0x0000080304007986 */ /* 0x0005e8000c101904 */
[----:B------:R2:W-:Y:S02]  /*0560*/  STG.E desc[UR4][R4.64+0xc], R3 ;  /* 0x00000c0304007986 */ /* 0x0005e4000c101904 */
.L_x_157:
[----:B------:R-:W-:Y:S05]  /*0570*/  @!P1 EXIT ;  /* 0x000000000000994d */ /* 0x000fea0003800000 */
[----:B------:R-:W-:Y:S01]  /*0580*/  IMAD.WIDE.U32 R30, R7, 0x4, R30 ;  /* 0x00000004071e7825 */ /* 0x000fe200078e001e */
[----:B------:R-:W-:-:S03]  /*0590*/  IADD3 R0, PT, PT, -R0, RZ, RZ ;  /* 0x000000ff00007210 */ /* 0x000fc60007ffe1ff */
[----:B------:R-:W-:Y:S01]  /*05a0*/  IMAD.MOV.U32 R7, RZ, RZ, 0x7fffffff ;  /* 0x7fffffffff077424 */ /* 0x000fe200078e00ff */
[----:B--2---:R-:W-:-:S04]  /*05b0*/  IADD3 R4, P0, PT, R30, UR6, RZ ;  /* 0x000000061e047c10 */ /* 0x004fc8000ff1e0ff */
[----:B------:R-:W-:-:S09]  /*05c0*/  IADD3.X R5, PT, PT, R31, UR7, RZ, P0, !PT ;  /* 0x000000071f057c10 */ /* 0x000fd200087fe4ff */
.L_x_158:
[----:B------:R-:W-:Y:S01]  /*05d0*/  IADD3 R0, PT, PT, R0, 0x1, RZ ;  /* 0x0000000100007810 */ /* 0x000fe20007ffe0ff */
[----:B01----:R-:W-:Y:S01]  /*05e0*/  IMAD.MOV.U32 R2, RZ, RZ, R4 ;  /* 0x000000ffff027224 */ /* 0x003fe200078e0004 */
[----:B------:R-:W-:Y:S02]  /*05f0*/  MOV R3, R5 ;  /* 0x0000000500037202 */ /* 0x000fe40000000f00 */
[----:B------:R-:W-:Y:S02]  /*0600*/  ISETP.NE.AND P0, PT, R0, RZ, PT ;  /* 0x000000ff0000720c */ /* 0x000fe40003f05270 */
[----:B------:R-:W-:Y:S01]  /*0610*/  IADD3 R4, P1, PT, R4, 0x4, RZ ;  /* 0x0000000404047810 */ /* 0x000fe20007f3e0ff */
[----:B------:R0:W-:Y:S04]  /*0620*/  STG.E desc[UR4][R2.64], R7 ;  /* 0x0000000702007986 */ /* 0x0001e8000c101904 */
[----:B------:R-:W-:-:S06]  /*0630*/  IMAD.X R5, RZ, RZ, R5, P1 ;  /* 0x000000ffff057224 */ /* 0x000fcc00008e0605 */
[----:B------:R-:W-:Y:S05]  /*0640*/  @!P0 EXIT ;  /* 0x000000000000894d */ /* 0x000fea0003800000 */
[----:B------:R-:W-:Y:S05]  /*0650*/  BRA `(.L_x_158) ;  /* 0xfffffffc00dc7947 */ /* 0x000fea000383ffff */
.L_x_153:
[----:B------:R-:W-:-:S04]  /*0660*/  IADD3 R2, PT, PT, R0, -R3, RZ ;  /* 0x8000000300027210 */ /* 0x000fc80007ffe0ff */
[----:B------:R-:W-:-:S13]  /*0670*/  ISETP.GT.AND P0, PT, R2, R19, PT ;  /* 0x000000130200720c */ /* 0x000fda0003f04270 */
[----:B------:R-:W-:Y:S05]  /*0680*/  @P0 BRA `(.L_x_159) ;  /* 0x0000000400380947 */ /* 0x000fea0003800000 */
[----:B------:R-:W-:-:S13]  /*0690*/  ISETP.GE.AND P0, PT, R0, 0x1, PT ;  /* 0x000000010000780c */ /* 0x000fda0003f06270 */
[----:B------:R-:W-:Y:S05]  /*06a0*/  @!P0 EXIT ;  /* 0x000000000000894d */ /* 0x000fea0003800000 */
[C---:B------:R-:W-:Y:S01]  /*06b0*/  ISETP.GE.U32.AND P0, PT, R0.reuse, 0x10, PT ;  /* 0x000000100000780c */ /* 0x040fe20003f06070 */
[----:B------:R-:W-:Y:S01]  /*06c0*/  IMAD.MOV.U32 R7, RZ, RZ, RZ ;  /* 0x000000ffff077224 */ /* 0x000fe200078e00ff */
[----:B------:R-:W-:-:S04]  /*06d0*/  LOP3.LUT R10, R0, 0xf, RZ, 0xc0, !PT ;  /* 0x0000000f000a7812 */ /* 0x000fc800078ec0ff */
[----:B------:R-:W-:-:S07]  /*06e0*/  ISETP.NE.AND P2, PT, R10, RZ, PT ;  /* 0x000000ff0a00720c */ /* 0x000fce0003f45270 */
[----:B------:R-:W-:Y:S06]  /*06f0*/  @!P0 BRA `(.L_x_160) ;  /* 0x0000000000708947 */ /* 0x000fec0003800000 */
[----:B------:R-:W-:Y:S02]  /*0700*/  IADD3 R8, P0, PT, R4, 0x20, RZ ;  /* 0x0000002004087810 */ /* 0x000fe40007f1e0ff */
[----:B------:R-:W-:Y:S02]  /*0710*/  LOP3.LUT R7, R0, 0x7ffffff0, RZ, 0xc0, !PT ;  /* 0x7ffffff000077812 */ /* 0x000fe400078ec0ff */
[----:B------:R-:W-:Y:S01]  /*0720*/  MOV R11, 0x7fffffff ;  /* 0x7fffffff000b7802 */ /* 0x000fe20000000f00 */
[----:B------:R-:W-:Y:S01]  /*0730*/  IMAD.X R9, RZ, RZ, R5, P0 ;  /* 0x000000ffff097224 */ /* 0x000fe200000e0605 */
[----:B------:R-:W-:-:S07]  /*0740*/  IADD3 R6, PT, PT, -R7, RZ, RZ ;  /* 0x000000ff07067210 */ /* 0x000fce0007ffe1ff */
.L_x_161:
[----:B0-----:R-:W-:Y:S01]  /*0750*/  IMAD.MOV.U32 R2, RZ, RZ, R8 ;  /* 0x000000ffff027224 */ /* 0x001fe200078e0008 */
[----:B------:R-:W-:Y:S01]  /*0760*/  MOV R3, R9 ;  /* 0x0000000900037202 */ /* 0x000fe20000000f00 */
[----:B------:R-:W-:-:S03]  /*0770*/  VIADD R6, R6, 0x10 ;  /* 0x0000001006067836 */ /* 0x000fc60000000000 */
[----:B------:R-:W-:Y:S01]  /*0780*/  IADD3 R8, P1, PT, R2, 0x40, RZ ;  /* 0x0000004002087810 */ /* 0x000fe20007f3e0ff */
[----:B------:R0:W-:Y:S01]  /*0790*/  STG.E desc[UR4][R2.64+-0x20], R11 ;  /* 0xffffe00b02007986 */ /* 0x0001e2000c101904 */
[----:B------:R-:W-:Y:S02]  /*07a0*/  ISETP.NE.AND P0, PT, R6, RZ, PT ;  /* 0x000000ff0600720c */ /* 0x000fe40003f05270 */
[----:B------:R-:W-:Y:S01]  /*07b0*/  IADD3.X R9, PT, PT, RZ, R3, RZ, P1, !PT ;  /* 0x00000003ff097210 */ /* 0x000fe20000ffe4ff */
        /* <DEDUP_REMOVED lines=16> */
.L_x_160:
[----:B------:R-:W-:Y:S05]  /*08c0*/  @!P2 EXIT ;  /* 0x000000000000a94d */ /* 0x000fea0003800000 */
[----:B------:R-:W-:Y:S02]  /*08d0*/  ISETP.GE.U32.AND P0, PT, R10, 0x8, PT ;  /* 0x000000080a00780c */ /* 0x000fe40003f06070 */
        /* <DEDUP_REMOVED lines=14> */
.L_x_162:
        /* <DEDUP_REMOVED lines=12> */
.L_x_163:
[----:B------:R-:W-:Y:S05]  /*0a80*/  @!P1 EXIT ;  /* 0x000000000000994d */ /* 0x000fea0003800000 */
[----:B------:R-:W-:Y:S01]  /*0a90*/  IMAD.WIDE.U32 R30, R7, 0x4, R30 ;  /* 0x00000004071e7825 */ /* 0x000fe200078e001e */
[----:B------:R-:W-:-:S03]  /*0aa0*/  MOV R7, 0x7fffffff ;  /* 0x7fffffff00077802 */ /* 0x000fc60000000f00 */
[----:B------:R-:W-:Y:S01]  /*0ab0*/  IMAD.MOV R0, RZ, RZ, -R0 ;  /* 0x000000ffff007224 */ /* 0x000fe200078e0a00 */
[----:B--2---:R-:W-:-:S04]  /*0ac0*/  IADD3 R4, P0, PT, R30, UR6, RZ ;  /* 0x000000061e047c10 */ /* 0x004fc8000ff1e0ff */
[----:B------:R-:W-:-:S09]  /*0ad0*/  IADD3.X R5, PT, PT, R31, UR7, RZ, P0, !PT ;  /* 0x000000071f057c10 */ /* 0x000fd200087fe4ff */
.L_x_164:
[----:B01----:R-:W-:Y:S01]  /*0ae0*/  IMAD.MOV.U32 R2, RZ, RZ, R4 ;  /* 0x000000ffff027224 */ /* 0x003fe200078e0004 */
[----:B------:R-:W-:Y:S01]  /*0af0*/  MOV R3, R5 ;  /* 0x0000000500037202 */ /* 0x000fe20000000f00 */
[----:B------:R-:W-:Y:S01]  /*0b00*/  VIADD R0, R0, 0x1 ;  /* 0x0000000100007836 */ /* 0x000fe20000000000 */
[----:B------:R-:W-:-:S03]  /*0b10*/  IADD3 R4, P1, PT, R4, 0x4, RZ ;  /* 0x0000000404047810 */ /* 0x000fc60007f3e0ff */
[----:B------:R2:W-:Y:S01]  /*0b20*/  STG.E desc[UR4][R2.64], R7 ;  /* 0x0000000702007986 */ /* 0x0005e2000c101904 */
[----:B------:R-:W-:Y:S02]  /*0b30*/  ISETP.NE.AND P0, PT, R0, RZ, PT ;  /* 0x000000ff0000720c */ /* 0x000fe40003f05270 */
[----:B------:R-:W-:-:S11]  /*0b40*/  IADD3.X R5, PT, PT, RZ, R5, RZ, P1, !PT ;  /* 0x00000005ff057210 */ /* 0x000fd60000ffe4ff */
[----:B--2---:R-:W-:Y:S05]  /*0b50*/  @P0 BRA `(.L_x_164) ;  /* 0xfffffffc00e00947 */ /* 0x004fea000383ffff */
[----:B------:R-:W-:Y:S05]  /*0b60*/  EXIT ;  /* 0x000000000000794d */ /* 0x000fea0003800000 */
.L_x_159:
[C---:B------:R-:W-:Y:S01]  /*0b70*/  IMAD.IADD R17, R19.reuse, 0x1, R3 ;  /* 0x0000000113117824 */ /* 0x040fe200078e0203 */
[----:B------:R-:W-:Y:S01]  /*0b80*/  BSSY.RECONVERGENT B0, `(.L_x_165) ;  /* 0x0000053000007945 */ /* 0x000fe20003800200 */
[----:B------:R-:W-:-:S03]  /*0b90*/  IADD3 R18, PT, PT, R19, -0x1, RZ ;  /* 0xffffffff13127810 */ /* 0x000fc60007ffe0ff */
[----:B------:R-:W-:-:S13]  /*0ba0*/  ISETP.GE.AND P0, PT, R17, 0x1, PT ;  /* 0x000000011100780c */ /* 0x000fda0003f06270 */
[----:B------:R-:W-:Y:S05]  /*0bb0*/  @!P0 BRA `(.L_x_166) ;  /* 0x00000004003c8947 */ /* 0x000fea0003800000 */
[----:B------:R-:W-:Y:S01]  /*0bc0*/  IMAD.IADD R2, R18, 0x1, R3 ;  /* 0x0000000112027824 */ /* 0x000fe200078e0203 */
[----:B------:R-:W-:Y:S01]  /*0bd0*/  LOP3.LUT R10, R17, 0xf, RZ, 0xc0, !PT ;  /* 0x0000000f110a7812 */ /* 0x000fe200078ec0ff */
[----:B------:R-:W-:Y:S01]  /*0be0*/  BSSY.RECONVERGENT B1, `(.L_x_167) ;  /* 0x0000021000017945 */ /* 0x000fe20003800200 */
[----:B------:R-:W-:Y:S02]  /*0bf0*/  HFMA2 R9, -RZ, RZ, 0, 0 ;  /* 0x00000000ff097431 */ /* 0x000fe400000001ff */
[----:B------:R-:W-:Y:S02]  /*0c00*/  ISETP.GE.U32.AND P0, PT, R2, 0xf, PT ;  /* 0x0000000f0200780c */ /* 0x000fe40003f06070 */
[----:B------:R-:W-:-:S11]  /*0c10*/  ISETP.NE.AND P1, PT, R10, RZ, PT ;  /* 0x000000ff0a00720c */ /* 0x000fd60003f25270 */
[----:B------:R-:W-:Y:S05]  /*0c20*/  @!P0 BRA `(.L_x_168) ;  /* 0x0000000000708947 */ /* 0x000fea0003800000 */
[----:B------:R-:W-:Y:S01]  /*0c30*/  LOP3.LUT R9, R17, 0x7ffffff0, RZ, 0xc0, !PT ;  /* 0x7ffffff011097812 */ /* 0x000fe200078ec0ff */
[----:B------:R-:W-:Y:S01]  /*0c40*/  IMAD.MOV.U32 R13, RZ, RZ, 0x7fffffff ;  /* 0x7fffffffff0d7424 */ /* 0x000fe200078e00ff */
[----:B------:R-:W-:-:S03]  /*0c50*/  IADD3 R8, P0, PT, R4, 0x20, RZ ;  /* 0x0000002004087810 */ /* 0x000fc60007f1e0ff */
[----:B------:R-:W-:Y:S01]  /*0c60*/  IMAD.MOV R2, RZ, RZ, -R9 ;  /* 0x000000ffff027224 */ /* 0x000fe200078e0a09 */
[----:B------:R-:W-:-:S09]  /*0c70*/  IADD3.X R11, PT, PT, RZ, R5, RZ, P0, !PT ;  /* 0x00000005ff0b7210 */ /* 0x000fd200007fe4ff */
.L_x_169:
        /* <DEDUP_REMOVED lines=23> */
.L_x_168:
[----:B------:R-:W-:Y:S05]  /*0df0*/  BSYNC.RECONVERGENT B1 ;  /* 0x0000000000017941 */ /* 0x000fea0003800200 */
.L_x_167:
[----:B------:R-:W-:Y:S05]  /*0e00*/  @!P1 BRA `(.L_x_166) ;  /* 0x0000000000a89947 */ /* 0x000fea0003800000 */
[----:B------:R-:W-:Y:S01]  /*0e10*/  ISETP.GE.U32.AND P0, PT, R10, 0x8, PT ;  /* 0x000000080a00780c */ /* 0x000fe20003f06070 */
[----:B------:R-:W-:Y:S01]  /*0e20*/  BSSY.RECONVERGENT B1, `(.L_x_170) ;  /* 0x000000f000017945 */ /* 0x000fe20003800200 */
        /* <DEDUP_REMOVED lines=14> */
.L_x_171:
[----:B------:R-:W-:Y:S05]  /*0f10*/  BSYNC.RECONVERGENT B1 ;  /* 0x0000000000017941 */ /* 0x000fea0003800200 */
.L_x_170:
[----:B------:R-:W-:Y:S05]  /*0f20*/  @!P1 BRA `(.L_x_166) ;  /* 0x0000000000609947 */ /* 0x000fea0003800000 */
[----:B------:R-:W-:Y:S02]  /*0f30*/  ISETP.GE.U32.AND P0, PT, R2, 0x4, PT ;  /* 0x000000040200780c */ /* 0x000fe40003f06070 */
[----:B------:R-:W-:-:S04]  /*0f40*/  LOP3.LUT R2, R17, 0x3, RZ, 0xc0, !PT ;  /* 0x0000000311027812 */ /* 0x000fc800078ec0ff */
[----:B------:R-:W-:-:S07]  /*0f50*/  ISETP.NE.AND P1, PT, R2, RZ, PT ;  /* 0x000000ff0200720c */ /* 0x000fce0003f25270 */
[----:B-1----:R-:W-:Y:S01]  /*0f60*/  @P0 MOV R11, 0x7fffffff ;  /* 0x7fffffff000b0802 */ /* 0x002fe20000000f00 */
        /* <DEDUP_REMOVED lines=8> */
[----:B------:R-:W-:-:S03]  /*0ff0*/  IADD3 R2, PT, PT, -R2, RZ, RZ ;  /* 0x000000ff02027210 */ /* 0x000fc60007ffe1ff */
[----:B------:R-:W-:Y:S01]  /*1000*/  IMAD.MOV.U32 R11, RZ, RZ, 0x7fffffff ;  /* 0x7fffffffff0b7424 */ /* 0x000fe200078e00ff */
[----:B------:R-:W-:-:S04]  /*1010*/  IADD3 R8, P0, PT, R6, UR6, RZ ;  /* 0x0000000606087c10 */ /* 0x000fc8000ff1e0ff */
[----:B------:R-:W-:-:S09]  /*1020*/  IADD3.X R9, PT, PT, R7, UR7, RZ, P0, !PT ;  /* 0x0000000707097c10 */ /* 0x000fd200087fe4ff */
.L_x_172:
[----:B------:R-:W-:Y:S01]  /*1030*/  MOV R6, R8 ;  /* 0x0000000800067202 */ /* 0x000fe20000000f00 */
[--C-:B------:R-:W-:Y:S01]  /*1040*/  IMAD.MOV.U32 R7, RZ, RZ, R9.reuse ;  /* 0x000000ffff077224 */ /* 0x100fe200078e0009 */
[----:B------:R-:W-:Y:S02]  /*1050*/  IADD3 R2, PT, PT, R2, 0x1, RZ ;  /* 0x0000000102027810 */ /* 0x000fe40007ffe0ff */
[----:B------:R-:W-:Y:S02]  /*1060*/  IADD3 R8, P1, PT, R8, 0x4, RZ ;  /* 0x0000000408087810 */ /* 0x000fe40007f3e0ff */
[----:B------:R3:W-:Y:S01]  /*1070*/  STG.E desc[UR4][R6.64], R11 ;  /* 0x0000000b06007986 */ /* 0x0007e2000c101904 */
[----:B------:R-:W-:Y:S02]  /*1080*/  ISETP.NE.AND P0, PT, R2, RZ, PT ;  /* 0x000000ff0200720c */ /* 0x000fe40003f05270 */
[----:B------:R-:W-:-:S11]  /*1090*/  IMAD.X R9, RZ, RZ, R9, P1 ;  /* 0x000000ffff097224 */ /* 0x000fd600008e0609 */
[----:B---3--:R-:W-:Y:S05]  /*10a0*/  @P0 BRA `(.L_x_172) ;  /* 0xfffffffc00e00947 */ /* 0x008fea000383ffff */
.L_x_166:
[----:B------:R-:W-:Y:S05]  /*10b0*/  BSYNC.RECONVERGENT B0 ;  /* 0x0000000000007941 */ /* 0x000fea0003800200 */
.L_x_165:
[----:B------:R-:W-:-:S13]  /*10c0*/  ISETP.GE.U32.AND P0, PT, R19, 0x2, PT ;  /* 0x000000021300780c */ /* 0x000fda0003f06070 */
[----:B------:R-:W-:Y:S05]  /*10d0*/  @!P0 BRA `(.L_x_173) ;  /* 0x0000002400408947 */ /* 0x000fea0003800000 */
[----:B------:R-:W-:Y:S01]  /*10e0*/  IADD3 R0, PT, PT, R19, -0x2, RZ ;  /* 0xfffffffe13007810 */ /* 0x000fe20007ffe0ff */
[----:B------:R-:W-:Y:S01]  /*10f0*/  BSSY.RECONVERGENT B0, `(.L_x_174) ;  /* 0x000008d000007945 */ /* 0x000fe20003800200 */
[----:B------:R-:W-:Y:S01]  /*1100*/  LOP3.LUT R16, R18, 0x7, RZ, 0xc0, !PT ;  /* 0x0000000712107812 */ /* 0x000fe200078ec0ff */
[----:B------:R-:W-:Y:S01]  /*1110*/  HFMA2 R24, -RZ, RZ, 0, 0 ;  /* 0x00000000ff187431 */ /* 0x000fe200000001ff */
[----:B------:R-:W-:Y:S02]  /*1120*/  ISETP.GE.U32.AND P1, PT, R0, 0x7, PT ;  /* 0x000000070000780c */ /* 0x000fe40003f26070 */
[----:B------:R-:W-:Y:S02]  /*1130*/  CS2R R2, SRZ ;  /* 0x0000000000027805 */ /* 0x000fe4000001ff00 */
[----:B------:R-:W-:Y:S01]  /*1140*/  ISETP.NE.AND P0, PT, R16, RZ, PT ;  /* 0x000000ff1000720c */ /* 0x000fe20003f05270 */
[----:B------:R-:W-:Y:S01]  /*1150*/  IMAD.MOV.U32 R0, RZ, RZ, RZ ;  /* 0x000000ffff007224 */ /* 0x000fe200078e00ff */
[----:B------:R-:W-:-:S07]  /*1160*/  CS2R R20, SRZ ;  /* 0x0000000000147805 */ /* 0x000fce000001ff00 */
[----:B------:R-:W-:Y:S05]  /*1170*/  @!P1 BRA `(.L_x_175) ;  /* 0x0000000800109947 */ /* 0x000fea0003800000 */
[----:B------:R-:W-:Y:S01]  /*1180*/  LOP3.LUT R0, R18, 0xfffffff8, RZ, 0xc0, !PT ;  /* 0xfffffff812007812 */ /* 0x000fe200078ec0ff */
[----:B------:R-:W-:Y:S01]  /*1190*/  IMAD.MOV.U32 R2, RZ, RZ, RZ ;  /* 0x000000ffff027224 */ /* 0x000fe200078e00ff */
[----:B------:R-:W-:Y:S01]  /*11a0*/  MOV R20, RZ ;  /* 0x000000ff00147202 */ /* 0x000fe20000000f00 */
[----:B------:R-:W-:Y:S01]  /*11b0*/  IMAD.MOV.U32 R22, RZ, RZ, 0x4 ;  /* 0x00000004ff167424 */ /* 0x000fe200078e00ff */
[----:B------:R-:W-:Y:S01]  /*11c0*/  MOV R8, R17 ;  /* 0x0000001100087202 */ /* 0x000fe20000000f00 */
[----:B------:R-:W-:-:S07]  /*11d0*/  IMAD.MOV R23, RZ, RZ, -R0 ;  /* 0x000000ffff177224 */ /* 0x000fce00078e0a00 */
.L_x_176:
[----:B012---:R-:W0:Y:S02]  /*11e0*/  LDC.64 R6, c[0x0][0x380] ;  /* 0x0000e000ff067b82 */ /* 0x007e240000000a00 */
[----:B0-----:R-:W-:-:S05]  /*11f0*/  IMAD.WIDE R6, R8, 0x4, R6 ;  /* 0x0000000408067825 */ /* 0x001fca00078e0206 */
[----:B------:R-:W2:Y:S04]  /*1200*/  LDG.E.CONSTANT R14, desc[UR4][R6.64] ;  /* 0x00000004060e7981 */ /* 0x000ea8000c1e9900 */
[----:B------:R-:W3:Y:S04]  /*1210*/  LDG.E.CONSTANT R13, desc[UR4][R6.64+-0x4] ;  /* 0xfffffc04060d7981 */ /* 0x000ee8000c1e9900 */
[----:B------:R-:W4:Y:S04]  /*1220*/  LDG.E.CONSTANT R11, desc[UR4][R6.64+-0x8] ;  /* 0xfffff804060b7981 */ /* 0x000f28000c1e9900 */
[----:B------:R-:W5:Y:S04]  /*1230*/  LDG.E.CONSTANT R12, desc[UR4][R6.64+-0xc] ;  /* 0xfffff404060c7981 */ /* 0x000f68000c1e9900 */
[----:B------:R-:W5:Y:S04]  /*1240*/  LDG.E.CONSTANT R10, desc[UR4][R6.64+-0x10] ;  /* 0xfffff004060a7981 */ /* 0x000f68000c1e9900 */
[----:B------:R-:W5:Y:S01]  /*1250*/  LDG.E.CONSTANT R9, desc[UR4][R6.64+-0x14] ;  /* 0xffffec0406097981 */ /* 0x000f62000c1e9900 */
[----:B------:R-:W-:-:S04]  /*1260*/  IADD3 R15, PT, PT, R22, -0x3, RZ ;  /* 0xfffffffd160f7810 */ /* 0x000fc80007ffe0ff */
[----:B------:R-:W-:Y:S02]  /*1270*/  I2FP.F32.U32 R25, R15 ;  /* 0x0000000f00197245 */ /* 0x000fe40000201000 */
[----:B--2---:R-:W-:-:S04]  /*1280*/  FSETP.NE.AND P4, PT, |R14|, +INF , PT ;  /* 0x7f8000000e00780b */ /* 0x004fc80003f85200 */
[----:B------:R-:W-:Y:S02]  /*1290*/  FSEL R15, R14, RZ, P4 ;  /* 0x000000ff0e0f7208 */ /* 0x000fe40002000000 */
[----:B------:R-:W2:Y:S03]  /*12a0*/  LDG.E.CONSTANT R14, desc[UR4][R6.64+-0x1c] ;  /* 0xffffe404060e7981 */ /* 0x000ea6000c1e9900 */
[C---:B------:R-:W-:Y:S02]  /*12b0*/  FFMA R26, R15.reuse, R25, -R2 ;  /* 0x000000190f1a7223 */ /* 0x040fe40000000802 */
[----:B------:R0:W2:Y:S01]  /*12c0*/  LDG.E.CONSTANT R2, desc[UR4][R6.64+-0x18] ;  /* 0xffffe80406027981 */ /* 0x0000a2000c1e9900 */
[----:B------:R-:W-:Y:S01]  /*12d0*/  FADD R15, R15, -R21 ;  /* 0x800000150f0f7221 */ /* 0x000fe20000000000 */
[----:B------:R-:W-:-:S03]  /*12e0*/  FADD R28, R26, R3 ;  /* 0x000000031a1c7221 */ /* 0x000fc60000000000 */
[----:B------:R-:W-:Y:S01]  /*12f0*/  FADD R21, R15, R24 ;  /* 0x000000180f157221 */ /* 0x000fe20000000000 */
[----:B------:R-:W-:-:S03]  /*1300*/  FADD R3, R28, -R3 ;  /* 0x800000031c037221 */ /* 0x000fc60000000000 */
[----:B------:R-:W-:Y:S01]  /*1310*/  FADD R24, R21, -R24 ;  /* 0x8000001815187221 */ /* 0x000fe20000000000 */
[----:B---3--:R-:W-:Y:S01]  /*1320*/  FSETP.NE.AND P1, PT, |R13|, +INF , PT ;  /* 0x7f8000000d00780b */ /* 0x008fe20003f25200 */
[----:B------:R-:W-:Y:S02]  /*1330*/  FADD R3, -R26, R3 ;  /* 0x000000031a037221 */ /* 0x000fe40000000100 */
[----:B------:R-:W-:Y:S01]  /*1340*/  FADD R24, -R15, R24 ;  /* 0x000000180f187221 */ /* 0x000fe20000000100 */
[----:B------:R-:W-:Y:S01]  /*1350*/  VIADD R15, R22, 0xfffffffe ;  /* 0xfffffffe160f7836 */ /* 0x000fe20000000000 */
[----:B------:R-:W-:-:S04]  /*1360*/  FSEL R26, R13, RZ, P1 ;  /* 0x000000ff0d1a7208 */ /* 0x000fc80000800000 */
[----:B------:R-:W-:Y:S01]  /*1370*/  I2FP.F32.U32 R15, R15 ;  /* 0x0000000f000f7245 */ /* 0x000fe20000201000 */
[----:B------:R-:W-:-:S04]  /*1380*/  FADD R24, -R24, R26 ;  /* 0x0000001a18187221 */ /* 0x000fc80000000100 */
[----:B------:R-:W-:Y:S01]  /*1390*/  FFMA R3, R26, R15, -R3 ;  /* 0x0000000f1a037223 */ /* 0x000fe20000000803 */
[----:B0-----:R-:W-:Y:S01]  /*13a0*/  FADD R6, R21, R24 ;  /* 0x0000001815067221 */ /* 0x001fe20000000000 */
[----:B----4-:R-:W-:Y:S02]  /*13b0*/  FSETP.NE.AND P2, PT, |R11|, +INF , PT ;  /* 0x7f8000000b00780b */ /* 0x010fe40003f45200 */
[----:B------:R-:W-:Y:S01]  /*13c0*/  FADD R7, R28, R3 ;  /* 0x000000031c077221 */ /* 0x000fe20000000000 */
[----:B------:R-:W-:Y:S01]  /*13d0*/  FADD R21, -R21, R6 ;  /* 0x0000000615157221 */ /* 0x000fe20000000100 */
[----:B------:R-:W-:Y:S02]  /*13e0*/  IADD3 R13, PT, PT, R22, -0x1, RZ ;  /* 0xffffffff160d7810 */ /* 0x000fe40007ffe0ff */
[----:B------:R-:W-:Y:S01]  /*13f0*/  FADD R28, -R28, R7 ;  /* 0x000000071c1c7221 */ /* 0x000fe20000000100 */
[----:B------:R-:W-:Y:S01]  /*1400*/  FSEL R11, R11, RZ, P2 ;  /* 0x000000ff0b0b7208 */ /* 0x000fe20001000000 */
[----:B------:R-:W-:Y:S01]  /*1410*/  FADD R21, -R24, R21 ;  /* 0x0000001518157221 */ /* 0x000fe20000000100 */
[----:B------:R-:W-:Y:S01]  /*1420*/  I2FP.F32.U32 R13, R13 ;  /* 0x0000000d000d7245 */ /* 0x000fe20000201000 */
[----:B------:R-:W-:-:S02]  /*1430*/  FADD R28, -R3, R28 ;  /* 0x0000001c031c7221 */ /* 0x000fc40000000100 */
[----:B------:R-:W-:Y:S02]  /*1440*/  FADD R21, -R21, R11 ;  /* 0x0000000b15157221 */ /* 0x000fe40000000100 */
[----:B------:R-:W-:Y:S02]  /*1450*/  FFMA R28, R11, R13, -R28 ;  /* 0x0000000d0b1c7223 */ /* 0x000fe4000000081c */
[----:B------:R-:W-:-:S04]  /*1460*/  FADD R11, R6, R21 ;  /* 0x00000015060b7221 */ /* 0x000fc80000000000 */
[----:B------:R-:W-:Y:S01]  /*1470*/  FADD R24, -R6, R11 ;  /* 0x0000000b06187221 */ /* 0x000fe20000000100 */
[----:B------:R-:W-:Y:S01]  /*1480*/  FADD R6, R7, R28 ;  /* 0x0000001c07067221 */ /* 0x000fe20000000000 */
[----:B-----5:R-:W-:-:S03]  /*1490*/  FSETP.NE.AND P3, PT, |R12|, +INF , PT ;  /* 0x7f8000000c00780b */ /* 0x020fc60003f65200 */
[----:B------:R-:W-:Y:S01]  /*14a0*/  FADD R7, -R7, R6 ;  /* 0x0000000607077221 */ /* 0x000fe20000000100 */
[----:B------:R-:W-:Y:S02]  /*14b0*/  FSEL R12, R12, RZ, P3 ;  /* 0x000000ff0c0c7208 */ /* 0x000fe40001800000 */
[----:B------:R-:W-:Y:S01]  /*14c0*/  I2FP.F32.U32 R13, R22 ;  /* 0x00000016000d7245 */ /* 0x000fe20000201000 */
[----:B------:R-:W-:Y:S01]  /*14d0*/  FADD R7, -R28, R7 ;  /* 0x000000071c077221 */ /* 0x000fe20000000100 */
[----:B------:R-:W-:-:S03]  /*14e0*/  FADD R24, -R21, R24 ;  /* 0x0000001815187221 */ /* 0x000fc60000000100 */
[----:B------:R-:W-:Y:S01]  /*14f0*/  FFMA R7, R12, R13, -R7 ;  /* 0x0000000d0c077223 */ /* 0x000fe20000000807 */
[----:B------:R-:W-:Y:S01]  /*1500*/  FADD R24, -R24, R12 ;  /* 0x0000000c18187221 */ /* 0x000fe20000000100 */
[----:B------:R-:W-:Y:S02]  /*1510*/  VIADD R21, R20, 0x1 ;  /* 0x0000000114157836 */ /* 0x000fe40000000000 */
[----:B------:R-:W-:Y:S01]  /*1520*/  FADD R13, R6, R7 ;  /* 0x00000007060d7221 */ /* 0x000fe20000000000 */
[C---:B------:R-:W-:Y:S01]  /*1530*/  FADD R3, R11.reuse, R24 ;  /* 0x000000180b037221 */ /* 0x040fe20000000000 */
[----:B------:R-:W-:Y:S01]  /*1540*/  @P4 IADD3 R21, PT, PT, R20, RZ, RZ ;  /* 0x000000ff14154210 */ /* 0x000fe20007ffe0ff */
[----:B------:R-:W-:Y:S01]  /*1550*/  VIADD R12, R22, 0x1 ;  /* 0x00000001160c7836 */ /* 0x000fe20000000000 */
[----:B------:R-:W-:Y:S01]  /*1560*/  FSETP.NE.AND P4, PT, |R10|, +INF , PT ;  /* 0x7f8000000a00780b */ /* 0x000fe20003f85200 */
[----:B------:R-:W-:Y:S01]  /*1570*/  FADD R6, -R6, R13 ;  /* 0x0000000d06067221 */ /* 0x000fe20000000100 */
[----:B------:R-:W-:-:S02]  /*1580*/  FADD R11, -R11, R3 ;  /* 0x000000030b0b7221 */ /* 0x000fc40000000100 */
[----:B------:R-:W-:Y:S01]  /*1590*/  FSEL R15, R10, RZ, P4 ;  /* 0x000000ff0a0f7208 */ /* 0x000fe20002000000 */
[----:B------:R-:W-:Y:S01]  /*15a0*/  FADD R6, -R7, R6 ;  /* 0x0000000607067221 */ /* 0x000fe20000000100 */
[----:B------:R-:W-:Y:S01]  /*15b0*/  I2FP.F32.U32 R12, R12 ;  /* 0x0000000c000c7245 */ /* 0x000fe20000201000 */
[----:B------:R-:W-:Y:S01]  /*15c0*/  FADD R11, -R24, R11 ;  /* 0x0000000b180b7221 */ /* 0x000fe20000000100 */
[----:B------:R-:W-:-:S03]  /*15d0*/  IADD3 R24, PT, PT, R21, 0x1, RZ ;  /* 0x0000000115187810 */ /* 0x000fc60007ffe0ff */
[----:B------:R-:W-:Y:S01]  /*15e0*/  FFMA R20, R15, R12, -R6 ;  /* 0x0000000c0f147223 */ /* 0x000fe20000000806 */
[----:B------:R-:W-:Y:S01]  /*15f0*/  FADD R10, -R11, R15 ;  /* 0x0000000f0b0a7221 */ /* 0x000fe20000000100 */
[----:B------:R-:W-:Y:S02]  /*1600*/  @P1 IMAD.MOV R24, RZ, RZ, R21 ;  /* 0x000000ffff181224 */ /* 0x000fe400078e0215 */
[----:B------:R-:W-:Y:S01]  /*1610*/  FADD R6, R13, R20 ;  /* 0x000000140d067221 */ /* 0x000fe20000000000 */
[----:B------:R-:W-:Y:S01]  /*1620*/  FADD R12, R3, R10 ;  /* 0x0000000a030c7221 */ /* 0x000fe20000000000 */
[----:B------:R-:W-:Y:S02]  /*1630*/  FSETP.NE.AND P1, PT, |R9|, +INF , PT ;  /* 0x7f8000000900780b */ /* 0x000fe40003f25200 */
[----:B------:R-:W-:Y:S01]  /*1640*/  IADD3 R7, PT, PT, R22, 0x2, RZ ;  /* 0x0000000216077810 */ /* 0x000fe20007ffe0ff */
[----:B------:R-:W-:Y:S01]  /*1650*/  FADD R13, -R13, R6 ;  /* 0x000000060d0d7221 */ /* 0x000fe20000000100 */
[----:B------:R-:W-:Y:S01]  /*1660*/  IADD3 R11, PT, PT, R24, 0x1, RZ ;  /* 0x00000001180b7810 */ /* 0x000fe20007ffe0ff */
[----:B------:R-:W-:-:S02]  /*1670*/  @P2 IMAD.MOV R11, RZ, RZ, R24 ;  /* 0x000000ffff0b2224 */ /* 0x000fc400078e0218 */
[----:B------:R-:W-:Y:S01]  /*1680*/  FADD R3, -R3, R12 ;  /* 0x0000000c03037221 */ /* 0x000fe20000000100 */
[----:B------:R-:W-:Y:S01]  /*1690*/  FSEL R24, R9, RZ, P1 ;  /* 0x000000ff09187208 */ /* 0x000fe20000800000 */
[----:B------:R-:W-:Y:S01]  /*16a0*/  FADD R13, -R20, R13 ;  /* 0x0000000d140d7221 */ /* 0x000fe20000000100 */
[----:B------:R-:W-:Y:S01]  /*16b0*/  I2FP.F32.U32 R7, R7 ;  /* 0x0000000700077245 */ /* 0x000fe20000201000 */
[----:B------:R-:W-:-:S04]  /*16c0*/  FADD R3, -R10, R3 ;  /* 0x000000030a037221 */ /* 0x000fc80000000100 */
[----:B------:R-:W-:Y:S01]  /*16d0*/  FFMA R13, R24, R7, -R13 ;  /* 0x00000007180d7223 */ /* 0x000fe2000000080d */
[----:B------:R-:W-:Y:S01]  /*16e0*/  FADD R3, -R3, R24 ;  /* 0x0000001803037221 */ /* 0x000fe20000000100 */
[----:B------:R-:W-:Y:S02]  /*16f0*/  VIADD R10, R22, 0x3 ;  /* 0x00000003160a7836 */ /* 0x000fe40000000000 */
[----:B------:R-:W-:Y:S01]  /*1700*/  FADD R9, R6, R13 ;  /* 0x0000000d06097221 */ /* 0x000fe20000000000 */
[----:B------:R-:W-:Y:S01]  /*1710*/  FADD R7, R12, R3 ;  /* 0x000000030c077221 */ /* 0x000fe20000000000 */
[C---:B------:R-:W-:Y:S02]  /*1720*/  VIADD R15, R11.reuse, 0x1 ;  /* 0x000000010b0f7836 */ /* 0x040fe40000000000 */
[----:B------:R-:W-:Y:S01]  /*1730*/  FADD R6, -R6, R9 ;  /* 0x0000000906067221 */ /* 0x000fe20000000100 */
[----:B------:R-:W-:Y:S01]  /*1740*/  @P3 IADD3 R15, PT, PT, R11, RZ, RZ ;  /* 0x000000ff0b0f3210 */ /* 0x000fe20007ffe0ff */
[----:B------:R-:W-:Y:S01]  /*1750*/  FADD R12, -R12, R7 ;  /* 0x000000070c0c7221 */ /* 0x000fe20000000100 */
[----:B------:R-:W-:Y:S01]  /*1760*/  I2FP.F32.U32 R10, R10 ;  /* 0x0000000a000a7245 */ /* 0x000fe20000201000 */
[----:B------:R-:W-:-:S02]  /*1770*/  FADD R6, -R13, R6 ;  /* 0x000000060d067221 */ /* 0x000fc40000000100 */
[----:B------:R-:W-:Y:S01]  /*1780*/  FADD R12, -R3, R12 ;  /* 0x0000000c030c7221 */ /* 0x000fe20000000100 */
[----:B------:R-:W-:Y:S01]  /*1790*/  IADD3 R20, PT, PT, R15, 0x1, RZ ;  /* 0x000000010f147810 */ /* 0x000fe20007ffe0ff */
[----:B------:R-:W-:Y:S01]  /*17a0*/  @P4 IMAD.MOV R20, RZ, RZ, R15 ;  /* 0x000000ffff144224 */ /* 0x000fe200078e020f */
[----:B------:R-:W-:-:S04]  /*17b0*/  IADD3 R23, PT, PT, R23, 0x8, RZ ;  /* 0x0000000817177810 */ /* 0x000fc80007ffe0ff */
[----:B------:R-:W-:Y:S01]  /*17c0*/  IADD3 R3, PT, PT, R20, 0x1, RZ ;  /* 0x0000000114037810 */ /* 0x000fe20007ffe0ff */
[----:B------:R-:W-:Y:S02]  /*17d0*/  @P1 IMAD.MOV R3, RZ, RZ, R20 ;  /* 0x000000ffff031224 */ /* 0x000fe400078e0214 */
[----:B------:R-:W-:Y:S01]  /*17e0*/  VIADD R8, R8, 0xfffffff8 ;  /* 0xfffffff808087836 */ /* 0x000fe20000000000 */
[----:B--2---:R-:W-:-:S04]  /*17f0*/  FSETP.NE.AND P2, PT, |R2|, +INF , PT ;  /* 0x7f8000000200780b */ /* 0x004fc80003f45200 */
[----:B------:R-:W-:-:S05]  /*1800*/  FSEL R11, R2, RZ, P2 ;  /* 0x000000ff020b7208 */ /* 0x000fca0001000000 */
[----:B------:R-:W-:Y:S01]  /*1810*/  FFMA R10, R11, R10, -R6 ;  /* 0x0000000a0b0a7223 */ /* 0x000fe20000000806 */
[----:B------:R-:W-:-:S03]  /*1820*/  FADD R12, -R12, R11 ;  /* 0x0000000b0c0c7221 */ /* 0x000fc60000000100 */
[----:B------:R-:W-:Y:S01]  /*1830*/  FADD R26, R9, R10 ;  /* 0x0000000a091a7221 */ /* 0x000fe20000000000 */
[----:B------:R-:W-:Y:S01]  /*1840*/  FADD R6, R7, R12 ;  /* 0x0000000c07067221 */ /* 0x000fe20000000000 */
[----:B------:R-:W-:Y:S02]  /*1850*/  FSETP.NE.AND P1, PT, |R14|, +INF , PT ;  /* 0x7f8000000e00780b */ /* 0x000fe40003f25200 */
[----:B------:R-:W-:Y:S01]  /*1860*/  FADD R9, -R9, R26 ;  /* 0x0000001a09097221 */ /* 0x000fe20000000100 */
[----:B------:R-:W-:Y:S01]  /*1870*/  IADD3 R2, PT, PT, R22, 0x4, RZ ;  /* 0x0000000416027810 */ /* 0x000fe20007ffe0ff */
[----:B------:R-:W-:Y:S01]  /*1880*/  FADD R7, -R7, R6 ;  /* 0x0000000607077221 */ /* 0x000fe20000000100 */
[----:B------:R-:W-:Y:S01]  /*1890*/  FSEL R14, R14, RZ, P1 ;  /* 0x000000ff0e0e7208 */ /* 0x000fe20000800000 */
[----:B------:R-:W-:Y:S01]  /*18a0*/  FADD R9, -R10, R9 ;  /* 0x000000090a097221 */ /* 0x000fe20000000100 */
[----:B------:R-:W-:Y:S01]  /*18b0*/  I2FP.F32.U32 R2, R2 ;  /* 0x0000000200027245 */ /* 0x000fe20000201000 */
[----:B------:R-:W-:-:S02]  /*18c0*/  VIADD R10, R3, 0x1 ;  /* 0x00000001030a7836 */ /* 0x000fc40000000000 */
[----:B------:R-:W-:Y:S01]  /*18d0*/  FADD R7, -R12, R7 ;  /* 0x000000070c077221 */ /* 0x000fe20000000100 */
[----:B------:R-:W-:Y:S01]  /*18e0*/  @P2 IMAD.MOV R10, RZ, RZ, R3 ;  /* 0x000000ffff0a2224 */ /* 0x000fe200078e0203 */
[----:B------:R-:W-:Y:S01]  /*18f0*/  ISETP.NE.AND P2, PT, R23, RZ, PT ;  /* 0x000000ff1700720c */ /* 0x000fe20003f45270 */
[----:B------:R-:W-:Y:S01]  /*1900*/  FFMA R9, R14, R2, -R9 ;  /* 0x000000020e097223 */ /* 0x000fe20000000809 */
[----:B------:R-:W-:-:S03]  /*1910*/  FADD R7, -R7, R14 ;  /* 0x0000000e07077221 */ /* 0x000fc60000000100 */
[----:B------:R-:W-:Y:S01]  /*1920*/  FADD R3, R26, R9 ;  /* 0x000000091a037221 */ /* 0x000fe20000000000 */
[----:B------:R-:W-:-:S03]  /*1930*/  FADD R24, R6, R7 ;  /* 0x0000000706187221 */ /* 0x000fc60000000000 */
[----:B------:R-:W-:Y:S01]  /*1940*/  FADD R2, -R26, R3 ;  /* 0x000000031a027221 */ /* 0x000fe20000000100 */
[----:B------:R-:W-:Y:S01]  /*1950*/  FADD R6, -R6, R24 ;  /* 0x0000001806067221 */ /* 0x000fe20000000100 */
[----:B------:R-:W-:Y:S01]  /*1960*/  IADD3 R20, PT, PT, R10, 0x1, RZ ;  /* 0x000000010a147810 */ /* 0x000fe20007ffe0ff */
[----:B------:R-:W-:Y:S02]  /*1970*/  @P1 IMAD.MOV R20, RZ, RZ, R10 ;  /* 0x000000ffff141224 */ /* 0x000fe400078e020a */
[----:B------:R-:W-:Y:S01]  /*1980*/  FADD R2, -R9, R2 ;  /* 0x0000000209027221 */ /* 0x000fe20000000100 */
[----:B------:R-:W-:Y:S01]  /*1990*/  FADD R21, -R7, R6 ;  /* 0x0000000607157221 */ /* 0x000fe20000000100 */
[----:B------:R-:W-:Y:S01]  /*19a0*/  IADD3 R22, PT, PT, R22, 0x8, RZ ;  /* 0x0000000816167810 */ /* 0x000fe20007ffe0ff */
[----:B------:R-:W-:Y:S06]  /*19b0*/  @P2 BRA `(.L_x_176) ;  /* 0xfffffff800082947 */ /* 0x000fec000383ffff */
.L_x_175:
[----:B------:R-:W-:Y:S05]  /*19c0*/  BSYNC.RECONVERGENT B0 ;  /* 0x0000000000007941 */ /* 0x000fea0003800200 */
.L_x_174:
[----:B------:R-:W-:Y:S04]  /*19d0*/  BSSY.RECONVERGENT B0, `(.L_x_177) ;  /* 0x0000085000007945 */ /* 0x000fe80003800200 */
[----:B------:R-:W-:Y:S05]  /*19e0*/  @!P0 BRA `(.L_x_178) ;  /* 0x00000008000c8947 */ /* 0x000fea0003800000 */
[----:B------:R-:W-:Y:S01]  /*19f0*/  ISETP.GE.U32.AND P1, PT, R16, 0x4, PT ;  /* 0x000000041000780c */ /* 0x000fe20003f26070 */
[----:B------:R-:W-:Y:S01]  /*1a00*/  BSSY.RECONVERGENT B1, `(.L_x_179) ;  /* 0x0000043000017945 */ /* 0x000fe20003800200 */
[----:B------:R-:W-:-:S04]  /*1a10*/  LOP3.LUT R14, R18, 0x3, RZ, 0xc0, !PT ;  /* 0x00000003120e7812 */ /* 0x000fc800078ec0ff */
[----:B------:R-:W-:-:S07]  /*1a20*/  ISETP.NE.AND P0, PT, R14, RZ, PT ;  /* 0x000000ff0e00720c */ /* 0x000fce0003f05270 */
[----:B------:R-:W-:Y:S06]  /*1a30*/  @!P1 BRA `(.L_x_180) ;  /* 0x0000000000fc9947 */ /* 0x000fec0003800000 */
[----:B------:R-:W3:Y:S01]  /*1a40*/  LDC.64 R8, c[0x0][0x380] ;  /* 0x0000e000ff087b82 */ /* 0x000ee20000000a00 */
[----:B012---:R-:W-:-:S05]  /*1a50*/  IADD3 R7, PT, PT, R17, -R0, RZ ;  /* 0x8000000011077210 */ /* 0x007fca0007ffe0ff */
[----:B---3--:R-:W-:-:S05]  /*1a60*/  IMAD.WIDE R8, R7, 0x4, R8 ;  /* 0x0000000407087825 */ /* 0x008fca00078e0208 */
[----:B------:R-:W2:Y:S04]  /*1a70*/  LDG.E.CONSTANT R10, desc[UR4][R8.64] ;  /* 0x00000004080a7981 */ /* 0x000ea8000c1e9900 */
[----:B------:R-:W3:Y:S04]  /*1a80*/  LDG.E.CONSTANT R13, desc[UR4][R8.64+-0x4] ;  /* 0xfffffc04080d7981 */ /* 0x000ee8000c1e9900 */
[----:B------:R-:W4:Y:S04]  /*1a90*/  LDG.E.CONSTANT R6, desc[UR4][R8.64+-0x8] ;  /* 0xfffff80408067981 */ /* 0x000f28000c1e9900 */
[----:B------:R0:W5:Y:S01]  /*1aa0*/  LDG.E.CONSTANT R7, desc[UR4][R8.64+-0xc] ;  /* 0xfffff40408077981 */ /* 0x000162000c1e9900 */
[----:B------:R-:W-:-:S05]  /*1ab0*/  VIADD R12, R0, 0x1 ;  /* 0x00000001000c7836 */ /* 0x000fca0000000000 */
[----:B------:R-:W-:Y:S02]  /*1ac0*/  I2FP.F32.U32 R12, R12 ;  /* 0x0000000c000c7245 */ /* 0x000fe40000201000 */
[----:B0-----:R-:W-:-:S04]  /*1ad0*/  IADD3 R9, PT, PT, R0, 0x2, RZ ;  /* 0x0000000200097810 */ /* 0x001fc80007ffe0ff */
[----:B------:R-:W-:Y:S02]  /*1ae0*/  I2FP.F32.U32 R9, R9 ;  /* 0x0000000900097245 */ /* 0x000fe40000201000 */
[----:B--2---:R-:W-:-:S04]  /*1af0*/  FSETP.NE.AND P1, PT, |R10|, +INF , PT ;  /* 0x7f8000000a00780b */ /* 0x004fc80003f25200 */
[----:B------:R-:W-:Y:S02]  /*1b00*/  FSEL R11, R10, RZ, P1 ;  /* 0x000000ff0a0b7208 */ /* 0x000fe40000800000 */
[----:B---3--:R-:W-:Y:S02]  /*1b10*/  FSETP.NE.AND P2, PT, |R13|, +INF , PT ;  /* 0x7f8000000d00780b */ /* 0x008fe40003f45200 */
[----:B----4-:R-:W-:Y:S01]  /*1b20*/  FSETP.NE.AND P3, PT, |R6|, +INF , PT ;  /* 0x7f8000000600780b */ /* 0x010fe20003f65200 */
[----:B------:R-:W-:Y:S01]  /*1b30*/  FADD R21, -R21, R11 ;  /* 0x0000000b15157221 */ /* 0x000fe20000000100 */
[----:B------:R-:W-:Y:S01]  /*1b40*/  FFMA R12, R11, R12, -R2 ;  /* 0x0000000c0b0c7223 */ /* 0x000fe20000000802 */
[----:B------:R-:W-:Y:S02]  /*1b50*/  FSEL R8, R13, RZ, P2 ;  /* 0x000000ff0d087208 */ /* 0x000fe40001000000 */
[----:B------:R-:W-:Y:S01]  /*1b60*/  FADD R11, R24, R21 ;  /* 0x00000015180b7221 */ /* 0x000fe20000000000 */
[----:B------:R-:W-:Y:S01]  /*1b70*/  FADD R2, R3, R12 ;  /* 0x0000000c03027221 */ /* 0x000fe20000000000 */
[----:B------:R-:W-:-:S02]  /*1b80*/  IADD3 R10, PT, PT, R0, 0x3, RZ ;  /* 0x00000003000a7810 */ /* 0x000fc40007ffe0ff */
[----:B------:R-:W-:Y:S01]  /*1b90*/  FADD R24, -R24, R11 ;  /* 0x0000000b18187221 */ /* 0x000fe20000000100 */
[----:B------:R-:W-:Y:S01]  /*1ba0*/  FADD R3, -R3, R2 ;  /* 0x0000000203037221 */ /* 0x000fe20000000100 */
[----:B------:R-:W-:Y:S02]  /*1bb0*/  FSEL R13, R6, RZ, P3 ;  /* 0x000000ff060d7208 */ /* 0x000fe40001800000 */
[----:B------:R-:W-:Y:S01]  /*1bc0*/  FADD R24, -R21, R24 ;  /* 0x0000001815187221 */ /* 0x000fe20000000100 */
[----:B------:R-:W-:Y:S01]  /*1bd0*/  FADD R3, -R12, R3 ;  /* 0x000000030c037221 */ /* 0x000fe20000000100 */
[----:B------:R-:W-:Y:S01]  /*1be0*/  I2FP.F32.U32 R10, R10 ;  /* 0x0000000a000a7245 */ /* 0x000fe20000201000 */
[----:B------:R-:W-:Y:S02]  /*1bf0*/  VIADD R12, R20, 0x1 ;  /* 0x00000001140c7836 */ /* 0x000fe40000000000 */
[----:B------:R-:W-:Y:S01]  /*1c00*/  FADD R24, -R24, R8 ;  /* 0x0000000818187221 */ /* 0x000fe20000000100 */
[----:B------:R-:W-:Y:S01]  /*1c10*/  FFMA R3, R8, R9, -R3 ;  /* 0x0000000908037223 */ /* 0x000fe20000000803 */
[----:B------:R-:W-:Y:S01]  /*1c20*/  @P1 IMAD.MOV R12, RZ, RZ, R20 ;  /* 0x000000ffff0c1224 */ /* 0x000fe200078e0214 */
[----:B-----5:R-:W-:Y:S01]  /*1c30*/  FSETP.NE.AND P1, PT, |R7|, +INF , PT ;  /* 0x7f8000000700780b */ /* 0x020fe20003f25200 */
[----:B------:R-:W-:Y:S01]  /*1c40*/  FADD R8, R11, R24 ;  /* 0x000000180b087221 */ /* 0x000fe20000000000 */
[----:B------:R-:W-:Y:S01]  /*1c50*/  FADD R9, R2, R3 ;  /* 0x0000000302097221 */ /* 0x000fe20000000000 */
[----:B------:R-:W-:-:S02]  /*1c60*/  IADD3 R0, PT, PT, R0, 0x4, RZ ;  /* 0x0000000400007810 */ /* 0x000fc40007ffe0ff */
[----:B------:R-:W-:Y:S01]  /*1c70*/  FADD R11, -R11, R8 ;  /* 0x000000080b0b7221 */ /* 0x000fe20000000100 */
[----:B------:R-:W-:Y:S01]  /*1c80*/  FADD R2, -R2, R9 ;  /* 0x0000000902027221 */ /* 0x000fe20000000100 */
[----:B------:R-:W-:Y:S01]  /*1c90*/  IADD3 R15, PT, PT, R12, 0x1, RZ ;  /* 0x000000010c0f7810 */ /* 0x000fe20007ffe0ff */
[----:B------:R-:W-:Y:S02]  /*1ca0*/  @P2 IMAD.MOV R15, RZ, RZ, R12 ;  /* 0x000000ffff0f2224 */ /* 0x000fe400078e020c */
[----:B------:R-:W-:Y:S01]  /*1cb0*/  FADD R11, -R24, R11 ;  /* 0x0000000b180b7221 */ /* 0x000fe20000000100 */
[----:B------:R-:W-:Y:S01]  /*1cc0*/  FADD R2, -R3, R2 ;  /* 0x0000000203027221 */ /* 0x000fe20000000100 */
[----:B------:R-:W-:Y:S02]  /*1cd0*/  I2FP.F32.U32 R3, R0 ;  /* 0x0000000000037245 */ /* 0x000fe40000201000 */
[----:B------:R-:W-:Y:S01]  /*1ce0*/  FADD R11, -R11, R13 ;  /* 0x0000000d0b0b7221 */ /* 0x000fe20000000100 */
[----:B------:R-:W-:Y:S01]  /*1cf0*/  FFMA R2, R13, R10, -R2 ;  /* 0x0000000a0d027223 */ /* 0x000fe20000000802 */
[----:B------:R-:W-:Y:S01]  /*1d00*/  FSEL R10, R7, RZ, P1 ;  /* 0x000000ff070a7208 */ /* 0x000fe20000800000 */
[----:B------:R-:W-:-:S02]  /*1d10*/  VIADD R7, R15, 0x1 ;  /* 0x000000010f077836 */ /* 0x000fc40000000000 */
[C---:B------:R-:W-:Y:S01]  /*1d20*/  FADD R13, R8.reuse, R11 ;  /* 0x0000000b080d7221 */ /* 0x040fe20000000000 */
[----:B------:R-:W-:Y:S01]  /*1d30*/  FADD R6, R9, R2 ;  /* 0x0000000209067221 */ /* 0x000fe20000000000 */
[----:B------:R-:W-:Y:S02]  /*1d40*/  @P3 IADD3 R7, PT, PT, R15, RZ, RZ ;  /* 0x000000ff0f073210 */ /* 0x000fe40007ffe0ff */
[----:B------:R-:W-:Y:S01]  /*1d50*/  FADD R8, -R8, R13 ;  /* 0x0000000d08087221 */ /* 0x000fe20000000100 */
[----:B------:R-:W-:Y:S02]  /*1d60*/  FADD R9, -R9, R6 ;  /* 0x0000000609097221 */ /* 0x000fe40000000100 */
[----:B------:R-:W-:Y:S02]  /*1d70*/  VIADD R20, R7, 0x1 ;  /* 0x0000000107147836 */ /* 0x000fe40000000000 */
[----:B------:R-:W-:Y:S01]  /*1d80*/  FADD R8, -R11, R8 ;  /* 0x000000080b087221 */ /* 0x000fe20000000100 */
[----:B------:R-:W-:Y:S01]  /*1d90*/  FADD R9, -R2, R9 ;  /* 0x0000000902097221 */ /* 0x000fe20000000100 */
[----:B------:R-:W-:-:S02]  /*1da0*/  @P1 IADD3 R20, PT, PT, R7, RZ, RZ ;  /* 0x000000ff07141210 */ /* 0x000fc40007ffe0ff */
[----:B------:R-:W-:Y:S01]  /*1db0*/  FADD R8, -R8, R10 ;  /* 0x0000000a08087221 */ /* 0x000fe20000000100 */
[----:B------:R-:W-:-:S03]  /*1dc0*/  FFMA R9, R10, R3, -R9 ;  /* 0x000000030a097223 */ /* 0x000fc60000000809 */
[----:B------:R-:W-:Y:S01]  /*1dd0*/  FADD R24, R13, R8 ;  /* 0x000000080d187221 */ /* 0x000fe20000000000 */
[----:B------:R-:W-:-:S03]  /*1de0*/  FADD R3, R6, R9 ;  /* 0x0000000906037221 */ /* 0x000fc60000000000 */
[----:B------:R-:W-:Y:S01]  /*1df0*/  FADD R13, -R13, R24 ;  /* 0x000000180d0d7221 */ /* 0x000fe20000000100 */
[----:B------:R-:W-:-:S03]  /*1e00*/  FADD R2, -R6, R3 ;  /* 0x0000000306027221 */ /* 0x000fc60000000100 */
[----:B------:R-:W-:Y:S01]  /*1e10*/  FADD R21, -R8, R13 ;  /* 0x0000000d08157221 */ /* 0x000fe20000000100 */
[----:B------:R-:W-:-:S07]  /*1e20*/  FADD R2, -R9, R2 ;  /* 0x0000000209027221 */ /* 0x000fce0000000100 */
.L_x_180:
[----:B------:R-:W-:Y:S05]  /*1e30*/  BSYNC.RECONVERGENT B1 ;  /* 0x0000000000017941 */ /* 0x000fea0003800200 */
.L_x_179:
[----:B------:R-:W-:Y:S05]  /*1e40*/  @!P0 BRA `(.L_x_178) ;  /* 0x0000000000f48947 */ /* 0x000fea0003800000 */
[----:B------:R-:W-:Y:S01]  /*1e50*/  ISETP.NE.AND P0, PT, R14, 0x1, PT ;  /* 0x000000010e00780c */ /* 0x000fe20003f05270 */
[----:B------:R-:W-:Y:S01]  /*1e60*/  BSSY.RECONVERGENT B1, `(.L_x_181) ;  /* 0x0000025000017945 */ /* 0x000fe20003800200 */
[----:B012---:R-:W-:-:S04]  /*1e70*/  LOP3.LUT R6, R18, 0x1, RZ, 0xc0, !PT ;  /* 0x0000000112067812 */ /* 0x007fc800078ec0ff */
[----:B------:R-:W-:-:S07]  /*1e80*/  ISETP.NE.U32.AND P1, PT, R6, 0x1, PT ;  /* 0x000000010600780c */ /* 0x000fce0003f25070 */
[----:B------:R-:W-:Y:S06]  /*1e90*/  @!P0 BRA `(.L_x_182) ;  /* 0x0000000000848947 */ /* 0x000fec0003800000 */
[----:B------:R-:W0:Y:S01]  /*1ea0*/  LDC.64 R6, c[0x0][0x380] ;  /* 0x0000e000ff067b82 */ /* 0x000e220000000a00 */
[----:B------:R-:W-:-:S04]  /*1eb0*/  IMAD.IADD R9, R17, 0x1, -R0 ;  /* 0x0000000111097824 */ /* 0x000fc800078e0a00 */
[----:B0-----:R-:W-:-:S05]  /*1ec0*/  IMAD.WIDE R6, R9, 0x4, R6 ;  /* 0x0000000409067825 */ /* 0x001fca00078e0206 */
[----:B------:R-:W2:Y:S04]  /*1ed0*/  LDG.E.CONSTANT R8, desc[UR4][R6.64] ;  /* 0x0000000406087981 */ /* 0x000ea8000c1e9900 */
[----:B------:R0:W3:Y:S01]  /*1ee0*/  LDG.E.CONSTANT R11, desc[UR4][R6.64+-0x4] ;  /* 0xfffffc04060b7981 */ /* 0x0000e2000c1e9900 */
[C---:B------:R-:W-:Y:S01]  /*1ef0*/  IADD3 R10, PT, PT, R0.reuse, 0x1, RZ ;  /* 0x00000001000a7810 */ /* 0x040fe20007ffe0ff */
[----:B------:R-:W-:-:S03]  /*1f00*/  VIADD R0, R0, 0x2 ;  /* 0x0000000200007836 */ /* 0x000fc60000000000 */
[----:B------:R-:W-:Y:S02]  /*1f10*/  I2FP.F32.U32 R10, R10 ;  /* 0x0000000a000a7245 */ /* 0x000fe40000201000 */
[----:B0-----:R-:W-:Y:S02]  /*1f20*/  I2FP.F32.U32 R7, R0 ;  /* 0x0000000000077245 */ /* 0x001fe40000201000 */
[----:B--2---:R-:W-:-:S04]  /*1f30*/  FSETP.NE.AND P0, PT, |R8|, +INF , PT ;  /* 0x7f8000000800780b */ /* 0x004fc80003f05200 */
[----:B------:R-:W-:Y:S02]  /*1f40*/  FSEL R9, R8, RZ, P0 ;  /* 0x000000ff08097208 */ /* 0x000fe40000000000 */
[----:B---3--:R-:W-:-:S03]  /*1f50*/  FSETP.NE.AND P2, PT, |R11|, +INF , PT ;  /* 0x7f8000000b00780b */ /* 0x008fc60003f45200 */
[----:B------:R-:W-:Y:S01]  /*1f60*/  FADD R21, -R21, R9 ;  /* 0x0000000915157221 */ /* 0x000fe20000000100 */
[----:B------:R-:W-:Y:S01]  /*1f70*/  FFMA R10, R9, R10, -R2 ;  /* 0x0000000a090a7223 */ /* 0x000fe20000000802 */
[----:B------:R-:W-:Y:S02]  /*1f80*/  FSEL R6, R11, RZ, P2 ;  /* 0x000000ff0b067208 */ /* 0x000fe40001000000 */
[----:B------:R-:W-:Y:S01]  /*1f90*/  FADD R9, R24, R21 ;  /* 0x0000001518097221 */ /* 0x000fe20000000000 */
[----:B------:R-:W-:-:S03]  /*1fa0*/  FADD R2, R3, R10 ;  /* 0x0000000a03027221 */ /* 0x000fc60000000000 */
[----:B------:R-:W-:Y:S01]  /*1fb0*/  FADD R24, -R24, R9 ;  /* 0x0000000918187221 */ /* 0x000fe20000000100 */
[----:B------:R-:W-:-:S03]  /*1fc0*/  FADD R3, -R3, R2 ;  /* 0x0000000203037221 */ /* 0x000fc60000000100 */
[----:B------:R-:W-:Y:S01]  /*1fd0*/  FADD R24, -R21, R24 ;  /* 0x0000001815187221 */ /* 0x000fe20000000100 */
[----:B------:R-:W-:Y:S01]  /*1fe0*/  FADD R3, -R10, R3 ;  /* 0x000000030a037221 */ /* 0x000fe20000000100 */
[----:B------:R-:W-:Y:S01]  /*1ff0*/  IADD3 R10, PT, PT, R20, 0x1, RZ ;  /* 0x00000001140a7810 */ /* 0x000fe20007ffe0ff */
[----:B------:R-:W-:Y:S02]  /*2000*/  @P0 IMAD.MOV R10, RZ, RZ, R20 ;  /* 0x000000ffff0a0224 */ /* 0x000fe400078e0214 */
[----:B------:R-:W-:Y:S01]  /*2010*/  FADD R8, -R24, R6 ;  /* 0x0000000618087221 */ /* 0x000fe20000000100 */
[----:B------:R-:W-:-:S03]  /*2020*/  FFMA R7, R6, R7, -R3 ;  /* 0x0000000706077223 */ /* 0x000fc60000000803 */
[C---:B------:R-:W-:Y:S01]  /*2030*/  FADD R24, R9.reuse, R8 ;  /* 0x0000000809187221 */ /* 0x040fe20000000000 */
[----:B------:R-:W-:Y:S01]  /*2040*/  FADD R3, R2, R7 ;  /* 0x0000000702037221 */ /* 0x000fe20000000000 */
[----:B------:R-:W-:Y:S01]  /*2050*/  IADD3 R20, PT, PT, R10, 0x1, RZ ;  /* 0x000000010a147810 */ /* 0x000fe20007ffe0ff */
[----:B------:R-:W-:Y:S02]  /*2060*/  @P2 IMAD.MOV R20, RZ, RZ, R10 ;  /* 0x000000ffff142224 */ /* 0x000fe400078e020a */
[----:B------:R-:W-:Y:S01]  /*2070*/  FADD R9, -R9, R24 ;  /* 0x0000001809097221 */ /* 0x000fe20000000100 */
[----:B------:R-:W-:-:S03]  /*2080*/  FADD R2, -R2, R3 ;  /* 0x0000000302027221 */ /* 0x000fc60000000100 */
[----:B------:R-:W-:Y:S01]  /*2090*/  FADD R21, -R8, R9 ;  /* 0x0000000908157221 */ /* 0x000fe20000000100 */
[----:B------:R-:W-:-:S07]  /*20a0*/  FADD R2, -R7, R2 ;  /* 0x0000000207027221 */ /* 0x000fce0000000100 */
.L_x_182:
[----:B------:R-:W-:Y:S05]  /*20b0*/  BSYNC.RECONVERGENT B1 ;  /* 0x0000000000017941 */ /* 0x000fea0003800200 */
.L_x_181:
[----:B------:R-:W-:Y:S05]  /*20c0*/  @P1 BRA `(.L_x_178) ;  /* 0x0000000000541947 */ /* 0x000fea0003800000 */
[----:B------:R-:W0:Y:S01]  /*20d0*/  LDC.64 R6, c[0x0][0x380] ;  /* 0x0000e000ff067b82 */ /* 0x000e220000000a00 */
[----:B------:R-:W-:-:S05]  /*20e0*/  IADD3 R9, PT, PT, R17, -R0, RZ ;  /* 0x8000000011097210 */ /* 0x000fca0007ffe0ff */
[----:B0-----:R-:W-:-:S06]  /*20f0*/  IMAD.WIDE R6, R9, 0x4, R6 ;  /* 0x0000000409067825 */ /* 0x001fcc00078e0206 */
[----:B------:R-:W2:Y:S01]  /*2100*/  LDG.E.CONSTANT R6, desc[UR4][R6.64] ;  /* 0x0000000406067981 */ /* 0x000ea2000c1e9900 */
[----:B------:R-:W-:-:S05]  /*2110*/  VIADD R0, R0, 0x1 ;  /* 0x0000000100007836 */ /* 0x000fca0000000000 */
[----:B------:R-:W-:Y:S02]  /*2120*/  I2FP.F32.U32 R0, R0 ;  /* 0x0000000000007245 */ /* 0x000fe40000201000 */
[----:B--2---:R-:W-:-:S04]  /*2130*/  FSETP.NE.AND P0, PT, |R6|, +INF , PT ;  /* 0x7f8000000600780b */ /* 0x004fc80003f05200 */
[----:B------:R-:W-:-:S05]  /*2140*/  FSEL R9, R6, RZ, P0 ;  /* 0x000000ff06097208 */ /* 0x000fca0000000000 */
[----:B------:R-:W-:Y:S01]  /*2150*/  FADD R21, -R21, R9 ;  /* 0x0000000915157221 */ /* 0x000fe20000000100 */
[----:B------:R-:W-:Y:S01]  /*2160*/  FFMA R8, R9, R0, -R2 ;  /* 0x0000000009087223 */ /* 0x000fe20000000802 */
[----:B------:R-:W-:Y:S02]  /*2170*/  IADD3 R0, PT, PT, R20, 0x1, RZ ;  /* 0x0000000114007810 */ /* 0x000fe40007ffe0ff */
[C---:B------:R-:W-:Y:S01]  /*2180*/  FADD R9, R24.reuse, R21 ;  /* 0x0000001518097221 */ /* 0x040fe20000000000 */
[C---:B------:R-:W-:Y:S01]  /*2190*/  FADD R10, R3.reuse, R8 ;  /* 0x00000008030a7221 */ /* 0x040fe20000000000 */
[----:B------:R-:W-:Y:S02]  /*21a0*/  @P0 IMAD.MOV R0, RZ, RZ, R20 ;  /* 0x000000ffff000224 */ /* 0x000fe400078e0214 */
[--C-:B------:R-:W-:Y:S01]  /*21b0*/  FADD R2, -R24, R9.reuse ;  /* 0x0000000918027221 */ /* 0x100fe20000000100 */
[----:B------:R-:W-:Y:S01]  /*21c0*/  FADD R3, -R3, R10 ;  /* 0x0000000a03037221 */ /* 0x000fe20000000100 */
[----:B------:R-:W-:Y:S01]  /*21d0*/  IMAD.MOV.U32 R24, RZ, RZ, R9 ;  /* 0x000000ffff187224 */ /* 0x000fe200078e0009 */
[----:B------:R-:W-:Y:S01]  /*21e0*/  MOV R20, R0 ;  /* 0x0000000000147202 */ /* 0x000fe20000000f00 */
[----:B------:R-:W-:Y:S01]  /*21f0*/  FADD R21, -R21, R2 ;  /* 0x0000000215157221 */ /* 0x000fe20000000100 */
[----:B------:R-:W-:Y:S01]  /*2200*/  FADD R2, -R8, R3 ;  /* 0x0000000308027221 */ /* 0x000fe20000000100 */
[----:B------:R-:W-:-:S07]  /*2210*/  MOV R3, R10 ;  /* 0x0000000a00037202 */ /* 0x000fce0000000f00 */
.L_x_178:
[----:B------:R-:W-:Y:S05]  /*2220*/  BSYNC.RECONVERGENT B0 ;  /* 0x0000000000007941 */ /* 0x000fea0003800200 */
.L_x_177:
[----:B------:R-:W-:Y:S01]  /*2230*/  FSETP.GTU.AND P0, PT, |R24|, 1.1920928955078125e-07, PT ;  /* 0x340000001800780b */ /* 0x000fe20003f0c200 */
[----:B------:R-:W-:Y:S01]  /*2240*/  BSSY.RECONVERGENT B2, `(.L_x_183) ;  /* 0x0000013000027945 */ /* 0x000fe20003800200 */
[----:B012---:R-:W-:Y:S02]  /*2250*/  IMAD.MOV.U32 R7, RZ, RZ, RZ ;  /* 0x000000ffff077224 */ /* 0x007fe400078e00ff */
[----:B------:R-:W-:-:S13]  /*2260*/  ISETP.NE.OR P0, PT, R20, RZ, !P0 ;  /* 0x000000ff1400720c */ /* 0x000fda0004705670 */
        /* <DEDUP_REMOVED lines=13> */
[----:B------:R-:W-:Y:S05]  /*2340*/  CALL.REL.NOINC `($__internal_2_$__cuda_sm3x_div_rn_noftz_f32_slowpath) ;  /* 0x0000001400e87944 */ /* 0x000fea0003c00000 */
.L_x_186:
[----:B------:R-:W-:Y:S05]  /*2350*/  BSYNC.RECONVERGENT B3 ;  /* 0x0000000000037941 */ /* 0x000fea0003800200 */
.L_x_185:
[----:B------:R-:W-:-:S07]  /*2360*/  IMAD.MOV.U32 R7, RZ, RZ, R0 ;  /* 0x000000ffff077224 */ /* 0x000fce00078e0000 */
.L_x_184:
[----:B------:R-:W-:Y:S05]  /*2370*/  BSYNC.RECONVERGENT B2 ;  /* 0x0000000000027941 */ /* 0x000fea0003800200 */
.L_x_183:
[----:B------:R-:W0:Y:S01]  /*2380*/  LDC R9, c[0x0][0x390] ;  /* 0x0000e400ff097b82 */ /* 0x000e220000000800 */
[C---:B------:R-:W-:Y:S01]  /*2390*/  IADD3 R0, PT, PT, R17.reuse, 0x1, RZ ;  /* 0x0000000111007810 */ /* 0x040fe20007ffe0ff */
[----:B------:R-:W-:-:S05]  /*23a0*/  IMAD.WIDE.U32 R4, R17, 0x4, R4 ;  /* 0x0000000411047825 */ /* 0x000fca00078e0004 */
[----:B------:R1:W-:Y:S01]  /*23b0*/  STG.E desc[UR4][R4.64], R7 ;  /* 0x0000000704007986 */ /* 0x0003e2000c101904 */
[----:B0-----:R-:W-:-:S13]  /*23c0*/  ISETP.GE.AND P0, PT, R0, R9, PT ;  /* 0x000000090000720c */ /* 0x001fda0003f06270 */
[----:B-1----:R-:W-:Y:S05]  /*23d0*/  @P0 EXIT ;  /* 0x000000000000094d */ /* 0x002fea0003800000 */
[----:B------:R-:W0:Y:S01]  /*23e0*/  LDCU UR8, c[0x0][0x398] ;  /* 0x00007300ff0877ac */ /* 0x000e220008000800 */
[----:B------:R-:W-:Y:S01]  /*23f0*/  LOP3.LUT R4, RZ, R19, RZ, 0x33, !PT ;  /* 0x00000013ff047212 */ /* 0x000fe200078e33ff */
[----:B------:R-:W-:Y:S01]  /*2400*/  BSSY.RECONVERGENT B2, `(.L_x_187) ;  /* 0x000004e000027945 */ /* 0x000fe20003800200 */
[----:B------:R-:W-:Y:S02]  /*2410*/  IMAD.MOV.U32 R5, RZ, RZ, R0 ;  /* 0x000000ffff057224 */ /* 0x000fe400078e0000 */
[----:B0-----:R-:W-:-:S04]  /*2420*/  IADD3 R4, PT, PT, R4, -UR8, R9 ;  /* 0x8000000804047c10 */ /* 0x001fc8000fffe009 */
[----:B------:R-:W-:Y:S02]  /*2430*/  LOP3.LUT P0, R16, R4, 0x3, RZ, 0xc0, !PT ;  /* 0x0000000304107812 */ /* 0x000fe4000780c0ff */
[----:B------:R-:W-:-:S11]  /*2440*/  I2FP.F32.U32 R4, R18 ;  /* 0x0000001200047245 */ /* 0x000fd60000201000 */
[----:B------:R-:W-:Y:S05]  /*2450*/  @!P0 BRA `(.L_x_188) ;  /* 0x0000000400208947 */ /* 0x000fea0003800000 */
[----:B------:R-:W0:Y:S01]  /*2460*/  LDCU.64 UR8, c[0x0][0x380] ;  /* 0x00007000ff0877ac */ /* 0x000e220008000a00 */
[----:B------:R-:W1:Y:S01]  /*2470*/  LDC.64 R10, c[0x0][0x380] ;  /* 0x0000e000ff0a7b82 */ /* 0x000e620000000a00 */
[----:B------:R-:W-:Y:S01]  /*2480*/  IMAD.WIDE.U32 R8, R19, 0x4, RZ ;  /* 0x0000000413087825 */ /* 0x000fe200078e00ff */
[----:B------:R-:W-:Y:S01]  /*2490*/  BSSY.RECONVERGENT B3, `(.L_x_189) ;  /* 0x0000042000037945 */ /* 0x000fe20003800200 */
[----:B------:R-:W2:Y:S01]  /*24a0*/  LDCU.64 UR10, c[0x0][0x3a0] ;  /* 0x00007400ff0a77ac */ /* 0x000ea20008000a00 */
[----:B------:R-:W-:Y:S01]  /*24b0*/  IADD3 R16, PT, PT, -R16, RZ, RZ ;  /* 0x000000ff10107210 */ /* 0x000fe20007ffe1ff */
[----:B------:R-:W-:-:S04]  /*24c0*/  IMAD.WIDE.U32 R6, R5, 0x4, R30 ;  /* 0x0000000405067825 */ /* 0x000fc800078e001e */
[----:B------:R-:W-:Y:S01]  /*24d0*/  IMAD.MOV.U32 R14, RZ, RZ, R17 ;  /* 0x000000ffff0e7224 */ /* 0x000fe200078e0011 */
[----:B0-----:R-:W-:Y:S02]  /*24e0*/  IADD3 R26, P0, PT, -R8, UR8, RZ ;  /* 0x00000008081a7c10 */ /* 0x001fe4000ff1e1ff */
[----:B--2---:R-:W-:Y:S02]  /*24f0*/  IADD3 R28, P2, PT, R6, UR10, RZ ;  /* 0x0000000a061c7c10 */ /* 0x004fe4000ff5e0ff */
[----:B------:R-:W-:Y:S01]  /*2500*/  IADD3 R26, P1, PT, R26, 0x4, RZ ;  /* 0x000000041a1a7810 */ /* 0x000fe20007f3e0ff */
[----:B-1----:R-:W-:Y:S01]  /*2510*/  IMAD.WIDE.U32 R10, R5, 0x4, R10 ;  /* 0x00000004050a7825 */ /* 0x002fe200078e000a */
[----:B------:R-:W-:Y:S02]  /*2520*/  IADD3.X R29, PT, PT, R7, UR11, RZ, P2, !PT ;  /* 0x0000000b071d7c10 */ /* 0x000fe400097fe4ff */
[----:B------:R-:W-:-:S09]  /*2530*/  IADD3.X R27, PT, PT, RZ, UR9, ~R9, P1, P0 ;  /* 0x00000009ff1b7c10 */ /* 0x000fd20008fe0c09 */
.L_x_194:
[----:B------:R-:W2:Y:S01]  /*2540*/  LDG.E.CONSTANT R0, desc[UR4][R10.64] ;  /* 0x000000040a007981 */ /* 0x000ea2000c1e9900 */
[----:B------:R-:W-:-:S06]  /*2550*/  IMAD.WIDE R6, R5, 0x4, R26 ;  /* 0x0000000405067825 */ /* 0x000fcc00078e021a */
[----:B------:R-:W3:Y:S01]  /*2560*/  LDG.E.CONSTANT R6, desc[UR4][R6.64] ;  /* 0x0000000406067981 */ /* 0x000ee2000c1e9900 */
[----:B------:R-:W-:Y:S01]  /*2570*/  BSSY.RECONVERGENT B4, `(.L_x_190) ;  /* 0x0000029000047945 */ /* 0x000fe20003800200 */
[----:B--2---:R-:W-:-:S04]  /*2580*/  FSETP.NE.AND P0, PT, |R0|, +INF , PT ;  /* 0x7f8000000000780b */ /* 0x004fc80003f05200 */
[----:B------:R-:W-:Y:S02]  /*2590*/  FSEL R0, R0, RZ, P0 ;  /* 0x000000ff00007208 */ /* 0x000fe40000000000 */
[----:B---3--:R-:W-:-:S03]  /*25a0*/  FSETP.NE.AND P1, PT, |R6|, +INF , PT ;  /* 0x7f8000000600780b */ /* 0x008fc60003f25200 */
[----:B------:R-:W-:Y:S01]  /*25b0*/  FADD R21, R0, -R21 ;  /* 0x8000001500157221 */ /* 0x000fe20000000000 */
[----:B------:R-:W-:Y:S02]  /*25c0*/  IADD3 R0, PT, PT, R20, 0x1, RZ ;  /* 0x0000000114007810 */ /* 0x000fe40007ffe0ff */
[----:B------:R-:W-:Y:S01]  /*25d0*/  FSEL R9, R6, RZ, P1 ;  /* 0x000000ff06097208 */ /* 0x000fe20000800000 */
[----:B------:R-:W-:Y:S01]  /*25e0*/  FADD R13, R21, R24 ;  /* 0x00000018150d7221 */ /* 0x000fe20000000000 */
[----:B------:R-:W-:-:S03]  /*25f0*/  @P0 IMAD.MOV R0, RZ, RZ, R20 ;  /* 0x000000ffff000224 */ /* 0x000fc600078e0214 */
[----:B------:R-:W-:Y:S02]  /*2600*/  FADD R24, R13, -R24 ;  /* 0x800000180d187221 */ /* 0x000fe40000000000 */
[----:B------:R-:W-:Y:S01]  /*2610*/  IADD3 R20, PT, PT, R0, -0x1, RZ ;  /* 0xffffffff00147810 */ /* 0x000fe20007ffe0ff */
[----:B------:R-:W-:Y:S02]  /*2620*/  @P1 IMAD.MOV R20, RZ, RZ, R0 ;  /* 0x000000ffff141224 */ /* 0x000fe400078e0200 */
[----:B------:R-:W-:-:S04]  /*2630*/  FADD R24, -R21, R24 ;  /* 0x0000001815187221 */ /* 0x000fc80000000100 */
[----:B------:R-:W-:-:S04]  /*2640*/  FADD R6, -R9, -R24 ;  /* 0x8000001809067221 */ /* 0x000fc80000000100 */
[----:B------:R-:W-:-:S04]  /*2650*/  FADD R24, R13, R6 ;  /* 0x000000060d187221 */ /* 0x000fc80000000000 */
[--C-:B------:R-:W-:Y:S01]  /*2660*/  FFMA R9, R4, -R9, R24.reuse ;  /* 0x8000000904097223 */ /* 0x100fe20000000018 */
[----:B------:R-:W-:Y:S01]  /*2670*/  FSETP.GTU.AND P0, PT, |R24|, 1.1920928955078125e-07, PT ;  /* 0x340000001800780b */ /* 0x000fe20003f0c200 */
[----:B------:R-:W-:Y:S02]  /*2680*/  FADD R13, -R13, R24 ;  /* 0x000000180d0d7221 */ /* 0x000fe40000000100 */
[----:B------:R-:W-:Y:S01]  /*2690*/  FADD R2, R9, -R2 ;  /* 0x8000000209027221 */ /* 0x000fe20000000000 */
[----:B------:R-:W-:Y:S01]  /*26a0*/  ISETP.EQ.AND P0, PT, R20, RZ, P0 ;  /* 0x000000ff1400720c */ /* 0x000fe20000702270 */
[----:B------:R-:W-:Y:S02]  /*26b0*/  FADD R21, -R6, R13 ;  /* 0x0000000d06157221 */ /* 0x000fe40000000100 */
[----:B------:R-:W-:-:S04]  /*26c0*/  FADD R15, R2, R3 ;  /* 0x00000003020f7221 */ /* 0x000fc80000000000 */
[----:B------:R-:W-:-:S04]  /*26d0*/  FADD R3, R15, -R3 ;  /* 0x800000030f037221 */ /* 0x000fc80000000000 */
[----:B------:R-:W-:Y:S02]  /*26e0*/  FADD R2, -R2, R3 ;  /* 0x0000000302027221 */ /* 0x000fe40000000100 */
[----:B------:R0:W-:Y:S01]  /*26f0*/  @!P0 STG.E desc[UR4][R28.64], RZ ;  /* 0x000000ff1c008986 */ /* 0x0001e2000c101904 */
[----:B------:R-:W-:Y:S05]  /*2700*/  @!P0 BRA `(.L_x_191) ;  /* 0x00000000003c8947 */ /* 0x000fea0003800000 */
[----:B------:R-:W1:Y:S01]  /*2710*/  MUFU.RCP R3, R24 ;  /* 0x0000001800037308 */ /* 0x000e620000001000 */
[----:B------:R-:W-:Y:S07]  /*2720*/  BSSY.RECONVERGENT B5, `(.L_x_192) ;  /* 0x000000c000057945 */ /* 0x000fee0003800200 */
[----:B------:R-:W2:Y:S01]  /*2730*/  FCHK P0, -R15, R24 ;  /* 0x000000180f007302 */ /* 0x000ea20000000100 */
[----:B-1----:R-:W-:-:S04]  /*2740*/  FFMA R0, -R24, R3, 1 ;  /* 0x3f80000018007423 */ /* 0x002fc80000000103 */
[----:B------:R-:W-:-:S04]  /*2750*/  FFMA R0, R3, R0, R3 ;  /* 0x0000000003007223 */ /* 0x000fc80000000003 */
[----:B------:R-:W-:-:S04]  /*2760*/  FFMA R3, R0, -R15, RZ ;  /* 0x8000000f00037223 */ /* 0x000fc800000000ff */
[----:B------:R-:W-:-:S04]  /*2770*/  FFMA R6, -R24, R3, -R15 ;  /* 0x0000000318067223 */ /* 0x000fc8000000090f */
[----:B------:R-:W-:Y:S01]  /*2780*/  FFMA R0, R0, R6, R3 ;  /* 0x0000000600007223 */ /* 0x000fe20000000003 */
[----:B--2---:R-:W-:Y:S06]  /*2790*/  @!P0 BRA `(.L_x_193) ;  /* 0x0000000000108947 */ /* 0x004fec0003800000 */
[----:B------:R-:W-:Y:S01]  /*27a0*/  FADD R0, -R15, -RZ ;  /* 0x800000ff0f007221 */ /* 0x000fe20000000100 */
[----:B------:R-:W-:Y:S02]  /*27b0*/  MOV R22, R24 ;  /* 0x0000001800167202 */ /* 0x000fe40000000f00 */
[----:B------:R-:W-:-:S07]  /*27c0*/  MOV R6, 0x27e0 ;  /* 0x000027e000067802 */ /* 0x000fce0000000f00 */
[----:B0-----:R-:W-:Y:S05]  /*27d0*/  CALL.REL.NOINC `($__internal_2_$__cuda_sm3x_div_rn_noftz_f32_slowpath) ;  /* 0x0000001000c47944 */ /* 0x001fea0003c00000 */
.L_x_193:
[----:B------:R-:W-:Y:S05]  /*27e0*/  BSYNC.RECONVERGENT B5 ;  /* 0x0000000000057941 */ /* 0x000fea0003800200 */
.L_x_192:
[----:B------:R1:W-:Y:S02]  /*27f0*/  STG.E desc[UR4][R28.64], R0 ;  /* 0x000000001c007986 */ /* 0x0003e4000c101904 */
.L_x_191:
[----:B------:R-:W-:Y:S05]  /*2800*/  BSYNC.RECONVERGENT B4 ;  /* 0x0000000000047941 */ /* 0x000fea0003800200 */
.L_x_190:
[----:B------:R-:W-:Y:S01]  /*2810*/  VIADD R16, R16, 0x1 ;  /* 0x0000000110107836 */ /* 0x000fe20000000000 */
[----:B01----:R-:W-:Y:S01]  /*2820*/  IADD3 R28, P1, PT, R28, 0x4, RZ ;  /* 0x000000041c1c7810 */ /* 0x003fe20007f3e0ff */
[----:B------:R-:W-:Y:S01]  /*2830*/  VIADD R5, R5, 0x1 ;  /* 0x0000000105057836 */ /* 0x000fe20000000000 */
[----:B------:R-:W-:Y:S01]  /*2840*/  IADD3 R10, P2, PT, R10, 0x4, RZ ;  /* 0x000000040a0a7810 */ /* 0x000fe20007f5e0ff */
[----:B------:R-:W-:Y:S01]  /*2850*/  IMAD.MOV.U32 R3, RZ, RZ, R15 ;  /* 0x000000ffff037224 */ /* 0x000fe200078e000f */
[----:B------:R-:W-:Y:S02]  /*2860*/  ISETP.NE.AND P0, PT, R16, RZ, PT ;  /* 0x000000ff1000720c */ /* 0x000fe40003f05270 */
[----:B------:R-:W-:Y:S02]  /*2870*/  IADD3.X R29, PT, PT, RZ, R29, RZ, P1, !PT ;  /* 0x0000001dff1d7210 */ /* 0x000fe40000ffe4ff */
[----:B------:R-:W-:Y:S02]  /*2880*/  IADD3 R14, PT, PT, R14, 0x1, RZ ;  /* 0x000000010e0e7810 */ /* 0x000fe40007ffe0ff */
[----:B------:R-:W-:-:S07]  /*2890*/  IADD3.X R11, PT, PT, RZ, R11, RZ, P2, !PT ;  /* 0x0000000bff0b7210 */ /* 0x000fce00017fe4ff */
[----:B------:R-:W-:Y:S05]  /*28a0*/  @P0 BRA `(.L_x_194) ;  /* 0xfffffffc00240947 */ /* 0x000fea000383ffff */
[----:B------:R-:W-:Y:S05]  /*28b0*/  BSYNC.RECONVERGENT B3 ;  /* 0x0000000000037941 */ /* 0x000fea0003800200 */
.L_x_189:
[----:B------:R-:W-:Y:S01]  /*28c0*/  VIADD R5, R14, 0x1 ;  /* 0x000000010e057836 */ /* 0x000fe20000000000 */
[----:B------:R-:W-:-:S07]  /*28d0*/  MOV R3, R15 ;  /* 0x0000000f00037202 */ /* 0x000fce0000000f00 */
.L_x_188:
[----:B------:R-:W-:Y:S05]  /*28e0*/  BSYNC.RECONVERGENT B2 ;  /* 0x0000000000027941 */ /* 0x000fea0003800200 */
.L_x_187:
[----:B------:R-:W0:Y:S02]  /*28f0*/  LDC R0, c[0x0][0x390] ;  /* 0x0000e400ff007b82 */ /* 0x000e240000000800 */
[----:B0-----:R-:W-:-:S04]  /*2900*/  IADD3 R17, PT, PT, -R17, -0x2, R0 ;  /* 0xfffffffe11117810 */ /* 0x001fc80007ffe100 */
[----:B------:R-:W-:-:S13]  /*2910*/  ISETP.GE.U32.AND P0, PT, R17, 0x3, PT ;  /* 0x000000031100780c */ /* 0x000fda0003f06070 */
[----:B------:R-:W-:Y:S05]  /*2920*/  @!P0 EXIT ;  /* 0x000000000000894d */ /* 0x000fea0003800000 */
[----:B------:R-:W0:Y:S01]  /*2930*/  LDC.64 R8, c[0x0][0x380] ;  /* 0x0000e000ff087b82 */ /* 0x000e220000000a00 */
[----:B------:R-:W1:Y:S01]  /*2940*/  LDCU.64 UR10, c[0x0][0x3a0] ;  /* 0x00007400ff0a77ac */ /* 0x000e620008000a00 */
[----:B------:R-:W-:Y:S01]  /*2950*/  IMAD.WIDE.U32 R30, R5, 0x4, R30 ;  /* 0x00000004051e7825 */ /* 0x000fe200078e001e */
[----:B------:R-:W2:Y:S03]  /*2960*/  LDCU.64 UR8, c[0x0][0x380] ;  /* 0x00007000ff0877ac */ /* 0x000ea60008000a00 */
[----:B------:R-:W-:-:S04]  /*2970*/  IMAD.WIDE.U32 R10, R19, 0x4, RZ ;  /* 0x00000004130a7825 */ /* 0x000fc800078e00ff */
[----:B------:R-:W-:Y:S01]  /*2980*/  IMAD.WIDE R6, R18, 0x4, RZ ;  /* 0x0000000412067825 */ /* 0x000fe200078e02ff */
[----:B-1----:R-:W-:Y:S02]  /*2990*/  IADD3 R0, P3, PT, R30, UR10, RZ ;  /* 0x0000000a1e007c10 */ /* 0x002fe4000ff7e0ff */
[----:B--2---:R-:W-:Y:S01]  /*29a0*/  IADD3 R16, P4, PT, -R10, UR8, RZ ;  /* 0x000000080a107c10 */ /* 0x004fe2000ff9e1ff */
[----:B0-----:R-:W-:Y:S01]  /*29b0*/  IMAD.WIDE.U32 R8, R5, 0x4, R8 ;  /* 0x0000000405087825 */ /* 0x001fe200078e0008 */
[----:B------:R-:W-:Y:S02]  /*29c0*/  IADD3 R18, P1, PT, -R6, UR8, RZ ;  /* 0x0000000806127c10 */ /* 0x000fe4000ff3e1ff */
[----:B------:R-:W-:Y:S02]  /*29d0*/  IADD3 R10, P2, PT, R0, 0x8, RZ ;  /* 0x00000008000a7810 */ /* 0x000fe40007f5e0ff */
[----:B------:R-:W-:Y:S02]  /*29e0*/  IADD3 R14, P0, PT, R8, 0x8, RZ ;  /* 0x00000008080e7810 */ /* 0x000fe40007f1e0ff */
[----:B------:R-:W-:-:S02]  /*29f0*/  IADD3.X R17, PT, PT, ~R11, UR9, RZ, P4, !PT ;  /* 0x000000090b117c10 */ /* 0x000fc4000a7fe5ff */
[----:B------:R-:W-:Y:S01]  /*2a00*/  IADD3.X R19, PT, PT, ~R7, UR9, RZ, P1, !PT ;  /* 0x0000000907137c10 */ /* 0x000fe20008ffe5ff */
[----:B------:R-:W-:Y:S01]  /*2a10*/  IMAD.X R15, RZ, RZ, R9, P0 ;  /* 0x000000ffff0f7224 */ /* 0x000fe200000e0609 */
[----:B------:R-:W-:-:S07]  /*2a20*/  IADD3.X R11, PT, PT, RZ, UR11, R31, P2, P3 ;  /* 0x0000000bff0b7c10 */ /* 0x000fce00097e641f */
.L_x_211:
        /* <DEDUP_REMOVED lines=12> */
[----:B------:R-:W-:-:S04]  /*2af0*/  FADD R24, R9, -R24 ;  /* 0x8000001809187221 */ /* 0x000fc80000000000 */
[----:B------:R-:W-:Y:S01]  /*2b00*/  FADD R21, -R21, R24 ;  /* 0x0000001815157221 */ /* 0x000fe20000000100 */
[----:B------:R-:W-:Y:S01]  /*2b10*/  IADD3 R24, PT, PT, R0, -0x1, RZ ;  /* 0xffffffff00187810 */ /* 0x000fe20007ffe0ff */
[----:B------:R-:W-:Y:S02]  /*2b20*/  @P1 IMAD.MOV R24, RZ, RZ, R0 ;  /* 0x000000ffff181224 */ /* 0x000fe400078e0200 */
[----:B------:R-:W-:Y:S01]  /*2b30*/  FADD R26, -R8, -R21 ;  /* 0x80000015081a7221 */ /* 0x000fe20000000100 */
[----:B------:R-:W-:-:S04]  /*2b40*/  IMAD.WIDE R20, R5, 0x4, R18 ;  /* 0x0000000405147825 */ /* 0x000fc800078e0212 */
        /* <DEDUP_REMOVED lines=22> */
[----:B------:R-:W-:Y:S02]  /*2cb0*/  MOV R22, R23 ;  /* 0x0000001700167202 */ /* 0x000fe40000000f00 */
[----:B------:R-:W-:-:S07]  /*2cc0*/  MOV R6, 0x2ce0 ;  /* 0x00002ce000067802 */ /* 0x000fce0000000f00 */
[----:B0-----:R-:W-:Y:S05]  /*2cd0*/  CALL.REL.NOINC `($__internal_2_$__cuda_sm3x_div_rn_noftz_f32_slowpath) ;  /* 0x0000000c00847944 */ /* 0x001fea0003c00000 */
.L_x_198:
[----:B------:R-:W-:Y:S05]  /*2ce0*/  BSYNC.RECONVERGENT B3 ;  /* 0x0000000000037941 */ /* 0x000fea0003800200 */
.L_x_197:
[----:B------:R1:W-:Y:S02]  /*2cf0*/  STG.E desc[UR4][R10.64+-0x8], R0 ;  /* 0xfffff8000a007986 */ /* 0x0003e4000c101904 */
.L_x_196:
[----:B------:R-:W-:Y:S05]  /*2d00*/  BSYNC.RECONVERGENT B2 ;  /* 0x0000000000027941 */ /* 0x000fea0003800200 */
.L_x_195:
[----:B-1----:R-:W2:Y:S04]  /*2d10*/  LDG.E.CONSTANT R0, desc[UR4][R14.64+-0x4] ;  /* 0xfffffc040e007981 */ /* 0x002ea8000c1e9900 */
[----:B------:R-:W3:Y:S01]  /*2d20*/  LDG.E.CONSTANT R6, desc[UR4][R20.64+0x4] ;  /* 0x0000040414067981 */ /* 0x000ee2000c1e9900 */
[----:B------:R-:W-:Y:S01]  /*2d30*/  BSSY.RECONVERGENT B2, `(.L_x_199) ;  /* 0x0000029000027945 */ /* 0x000fe20003800200 */
[----:B--2---:R-:W-:-:S04]  /*2d40*/  FSETP.NE.AND P0, PT, |R0|, +INF , PT ;  /* 0x7f8000000000780b */ /* 0x004fc80003f05200 */
[----:B------:R-:W-:Y:S01]  /*2d50*/  FSEL R7, R0, RZ, P0 ;  /* 0x000000ff00077208 */ /* 0x000fe20000000000 */
[----:B------:R-:W-:Y:S01]  /*2d60*/  VIADD R0, R24, 0x1 ;  /* 0x0000000118007836 */ /* 0x000fe20000000000 */
[----:B---3--:R-:W-:-:S03]  /*2d70*/  FSETP.NE.AND P1, PT, |R6|, +INF , PT ;  /* 0x7f8000000600780b */ /* 0x008fc60003f25200 */
[----:B------:R-:W-:Y:S01]  /*2d80*/  FADD R26, -R26, R7 ;  /* 0x000000071a1a7221 */ /* 0x000fe20000000100 */
[----:B------:R-:W-:-:S03]  /*2d90*/  FSEL R7, R6, RZ, P1 ;  /* 0x000000ff06077208 */ /* 0x000fc60000800000 */
[----:B------:R-:W-:Y:S01]  /*2da0*/  FADD R8, R23, R26 ;  /* 0x0000001a17087221 */ /* 0x000fe20000000000 */
[----:B------:R-:W-:-:S03]  /*2db0*/  @P0 IADD3 R0, PT, PT, R24, RZ, RZ ;  /* 0x000000ff18000210 */ /* 0x000fc60007ffe0ff */
[----:B------:R-:W-:-:S04]  /*2dc0*/  FADD R23, -R23, R8 ;  /* 0x0000000817177221 */ /* 0x000fc80000000100 */
[----:B------:R-:W-:Y:S01]  /*2dd0*/  FADD R26, -R26, R23 ;  /* 0x000000171a1a7221 */ /* 0x000fe20000000100 */
[C---:B------:R-:W-:Y:S01]  /*2de0*/  VIADD R23, R0.reuse, 0xffffffff ;  /* 0xffffffff00177836 */ /* 0x040fe20000000000 */
[----:B------:R-:W-:Y:S02]  /*2df0*/  @P1 IADD3 R23, PT, PT, R0, RZ, RZ ;  /* 0x000000ff00171210 */ /* 0x000fe40007ffe0ff */
[----:B------:R-:W-:-:S04]  /*2e00*/  FADD R9, -R7, -R26 ;  /* 0x8000001a07097221 */ /* 0x000fc80000000100 */
[----:B------:R-:W-:-:S04]  /*2e10*/  FADD R24, R8, R9 ;  /* 0x0000000908187221 */ /* 0x000fc80000000000 */
[--C-:B------:R-:W-:Y:S01]  /*2e20*/  FFMA R0, R4, -R7, R24.reuse ;  /* 0x8000000704007223 */ /* 0x100fe20000000018 */
[----:B------:R-:W-:Y:S01]  /*2e30*/  FSETP.GTU.AND P0, PT, |R24|, 1.1920928955078125e-07, PT ;  /* 0x340000001800780b */ /* 0x000fe20003f0c200 */
[----:B------:R-:W-:Y:S02]  /*2e40*/  FADD R26, -R8, R24 ;  /* 0x00000018081a7221 */ /* 0x000fe40000000100 */
[----:B------:R-:W-:Y:S01]  /*2e50*/  FADD R7, -R3, R0 ;  /* 0x0000000003077221 */ /* 0x000fe20000000100 */
[----:B------:R-:W-:Y:S01]  /*2e60*/  ISETP.EQ.AND P0, PT, R23, RZ, P0 ;  /* 0x000000ff1700720c */ /* 0x000fe20000702270 */
[----:B------:R-:W-:Y:S02]  /*2e70*/  FADD R26, -R9, R26 ;  /* 0x0000001a091a7221 */ /* 0x000fe40000000100 */
[----:B------:R-:W-:-:S04]  /*2e80*/  FADD R3, R2, R7 ;  /* 0x0000000702037221 */ /* 0x000fc80000000000 */
[----:B------:R-:W-:-:S04]  /*2e90*/  FADD R2, -R2, R3 ;  /* 0x0000000302027221 */ /* 0x000fc80000000100 */
[----:B------:R-:W-:Y:S02]  /*2ea0*/  FADD R2, -R7, R2 ;  /* 0x0000000207027221 */ /* 0x000fe40000000100 */
[----:B------:R1:W-:Y:S01]  /*2eb0*/  @!P0 STG.E desc[UR4][R10.64+-0x4], RZ ;  /* 0xfffffcff0a008986 */ /* 0x0003e2000c101904 */
[----:B------:R-:W-:Y:S05]  /*2ec0*/  @!P0 BRA `(.L_x_200) ;  /* 0x00000000003c8947 */ /* 0x000fea0003800000 */
[----:B------:R-:W2:Y:S01]  /*2ed0*/  MUFU.RCP R7, R24 ;  /* 0x0000001800077308 */ /* 0x000ea20000001000 */
[----:B------:R-:W-:Y:S07]  /*2ee0*/  BSSY.RECONVERGENT B3, `(.L_x_201) ;  /* 0x000000c000037945 */ /* 0x000fee0003800200 */
        /* <DEDUP_REMOVED lines=10> */
[----:B01----:R-:W-:Y:S05]  /*2f90*/  CALL.REL.NOINC `($__internal_2_$__cuda_sm3x_div_rn_noftz_f32_slowpath) ;  /* 0x0000000800d47944 */ /* 0x003fea0003c00000 */
.L_x_202:
[----:B------:R-:W-:Y:S05]  /*2fa0*/  BSYNC.RECONVERGENT B3 ;  /* 0x0000000000037941 */ /* 0x000fea0003800200 */
.L_x_201:
[----:B------:R2:W-:Y:S02]  /*2fb0*/  STG.E desc[UR4][R10.64+-0x4], R0 ;  /* 0xfffffc000a007986 */ /* 0x0005e4000c101904 */
.L_x_200:
[----:B------:R-:W-:Y:S05]  /*2fc0*/  BSYNC.RECONVERGENT B2 ;  /* 0x0000000000027941 */ /* 0x000fea0003800200 */
.L_x_199:
[----:B--2---:R-:W2:Y:S04]  /*2fd0*/  LDG.E.CONSTANT R0, desc[UR4][R14.64] ;  /* 0x000000040e007981 */ /* 0x004ea8000c1e9900 */
[----:B------:R-:W3:Y:S01]  /*2fe0*/  LDG.E.CONSTANT R6, desc[UR4][R20.64+0x8] ;  /* 0x0000080414067981 */ /* 0x000ee2000c1e9900 */
[----:B------:R-:W-:Y:S01]  /*2ff0*/  BSSY.RECONVERGENT B2, `(.L_x_203) ;  /* 0x0000029000027945 */ /* 0x000fe20003800200 */
[----:B--2---:R-:W-:-:S04]  /*3000*/  FSETP.NE.AND P0, PT, |R0|, +INF , PT ;  /* 0x7f8000000000780b */ /* 0x004fc80003f05200 */
[----:B------:R-:W-:Y:S02]  /*3010*/  FSEL R7, R0, RZ, P0 ;  /* 0x000000ff00077208 */ /* 0x000fe40000000000 */
[----:B---3--:R-:W-:Y:S02]  /*3020*/  FSETP.NE.AND P1, PT, |R6|, +INF , PT ;  /* 0x7f8000000600780b */ /* 0x008fe40003f25200 */
[----:B------:R-:W-:Y:S01]  /*3030*/  IADD3 R0, PT, PT, R23, 0x1, RZ ;  /* 0x0000000117007810 */ /* 0x000fe20007ffe0ff */
[----:B------:R-:W-:Y:S01]  /*3040*/  FADD R7, -R26, R7 ;  /* 0x000000071a077221 */ /* 0x000fe20000000100 */
[----:B------:R-:W-:-:S03]  /*3050*/  FSEL R6, R6, RZ, P1 ;  /* 0x000000ff06067208 */ /* 0x000fc60000800000 */
[----:B------:R-:W-:Y:S01]  /*3060*/  FADD R8, R24, R7 ;  /* 0x0000000718087221 */ /* 0x000fe20000000000 */
[----:B------:R-:W-:-:S03]  /*3070*/  @P0 IMAD.MOV R0, RZ, RZ, R23 ;  /* 0x000000ffff000224 */ /* 0x000fc600078e0217 */
[----:B------:R-:W-:-:S04]  /*3080*/  FADD R24, -R24, R8 ;  /* 0x0000000818187221 */ /* 0x000fc80000000100 */
[----:B------:R-:W-:Y:S01]  /*3090*/  FADD R7, -R7, R24 ;  /* 0x0000001807077221 */ /* 0x000fe20000000100 */
[----:B------:R-:W-:Y:S01]  /*30a0*/  IADD3 R24, PT, PT, R0, -0x1, RZ ;  /* 0xffffffff00187810 */ /* 0x000fe20007ffe0ff */
[----:B------:R-:W-:Y:S02]  /*30b0*/  @P1 IMAD.MOV R24, RZ, RZ, R0 ;  /* 0x000000ffff181224 */ /* 0x000fe400078e0200 */
        /* <DEDUP_REMOVED lines=13> */
[----:B------:R-:W3:Y:S01]  /*3190*/  MUFU.RCP R0, R23 ;  /* 0x0000001700007308 */ /* 0x000ee20000001000 */
[----:B------:R-:W-:Y:S07]  /*31a0*/  BSSY.RECONVERGENT B3, `(.L_x_205) ;  /* 0x000000c000037945 */ /* 0x000fee0003800200 */
        /* <DEDUP_REMOVED lines=8> */
[----:B------:R-:W-:Y:S02]  /*3230*/  MOV R22, R23 ;  /* 0x0000001700167202 */ /* 0x000fe40000000f00 */
[----:B------:R-:W-:-:S07]  /*3240*/  MOV R6, 0x3260 ;  /* 0x0000326000067802 */ /* 0x000fce0000000f00 */
[----:B012---:R-:W-:Y:S05]  /*3250*/  CALL.REL.NOINC `($__internal_2_$__cuda_sm3x_div_rn_noftz_f32_slowpath) ;  /* 0x0000000800247944 */ /* 0x007fea0003c00000 */
.L_x_206:
[----:B------:R-:W-:Y:S05]  /*3260*/  BSYNC.RECONVERGENT B3 ;  /* 0x0000000000037941 */ /* 0x000fea0003800200 */
.L_x_205:
[----:B------:R3:W-:Y:S02]  /*3270*/  STG.E desc[UR4][R10.64], R0 ;  /* 0x000000000a007986 */ /* 0x0007e4000c101904 */
.L_x_204:
[----:B------:R-:W-:Y:S05]  /*3280*/  BSYNC.RECONVERGENT B2 ;  /* 0x0000000000027941 */ /* 0x000fea0003800200 */
.L_x_203:
[----:B---3--:R-:W3:Y:S04]  /*3290*/  LDG.E.CONSTANT R0, desc[UR4][R14.64+0x4] ;  /* 0x000004040e007981 */ /* 0x008ee8000c1e9900 */
[----:B------:R-:W4:Y:S01]  /*32a0*/  LDG.E.CONSTANT R20, desc[UR4][R20.64+0xc] ;  /* 0x00000c0414147981 */ /* 0x000f22000c1e9900 */
[----:B------:R-:W-:Y:S01]  /*32b0*/  BSSY.RECONVERGENT B2, `(.L_x_207) ;  /* 0x0000029000027945 */ /* 0x000fe20003800200 */
[----:B---3--:R-:W-:-:S04]  /*32c0*/  FSETP.NE.AND P0, PT, |R0|, +INF , PT ;  /* 0x7f8000000000780b */ /* 0x008fc80003f05200 */
[----:B------:R-:W-:Y:S01]  /*32d0*/  FSEL R7, R0, RZ, P0 ;  /* 0x000000ff00077208 */ /* 0x000fe20000000000 */
[----:B------:R-:W-:Y:S01]  /*32e0*/  VIADD R0, R24, 0x1 ;  /* 0x0000000118007836 */ /* 0x000fe20000000000 */
[----:B----4-:R-:W-:-:S03]  /*32f0*/  FSETP.NE.AND P1, PT, |R20|, +INF , PT ;  /* 0x7f8000001400780b */ /* 0x010fc60003f25200 */
[----:B------:R-:W-:Y:S01]  /*3300*/  FADD R26, -R26, R7 ;  /* 0x000000071a1a7221 */ /* 0x000fe20000000100 */
[----:B------:R-:W-:-:S03]  /*3310*/  FSEL R7, R20, RZ, P1 ;  /* 0x000000ff14077208 */ /* 0x000fc60000800000 */
[----:B------:R-:W-:Y:S01]  /*3320*/  FADD R6, R23, R26 ;  /* 0x0000001a17067221 */ /* 0x000fe20000000000 */
[----:B------:R-:W-:-:S03]  /*3330*/  @P0 IADD3 R0, PT, PT, R24, RZ, RZ ;  /* 0x000000ff18000210 */ /* 0x000fc60007ffe0ff */
[----:B------:R-:W-:Y:S01]  /*3340*/  FADD R23, -R23, R6 ;  /* 0x0000000617177221 */ /* 0x000fe20000000100 */
        /* <DEDUP_REMOVED lines=16> */
[----:B------:R-:W4:Y:S01]  /*3450*/  MUFU.RCP R7, R24 ;  /* 0x0000001800077308 */ /* 0x000f220000001000 */
[----:B------:R-:W-:Y:S07]  /*3460*/  BSSY.RECONVERGENT B3, `(.L_x_209) ;  /* 0x000000c000037945 */ /* 0x000fee0003800200 */
[----:B------:R-:W5:Y:S01]  /*3470*/  FCHK P0, -R3, R24 ;  /* 0x0000001803007302 */ /* 0x000f620000000100 */
[----:B----4-:R-:W-:-:S04]  /*3480*/  FFMA R0, -R24, R7, 1 ;  /* 0x3f80000018007423 */ /* 0x010fc80000000107 */
[----:B------:R-:W-:-:S04]  /*3490*/  FFMA R0, R7, R0, R7 ;  /* 0x0000000007007223 */ /* 0x000fc80000000007 */
[----:B------:R-:W-:-:S04]  /*34a0*/  FFMA R7, -R3, R0, RZ ;  /* 0x0000000003077223 */ /* 0x000fc800000001ff */
[----:B------:R-:W-:-:S04]  /*34b0*/  FFMA R6, -R24, R7, -R3 ;  /* 0x0000000718067223 */ /* 0x000fc80000000903 */
[----:B------:R-:W-:Y:S01]  /*34c0*/  FFMA R0, R0, R6, R7 ;  /* 0x0000000600007223 */ /* 0x000fe20000000007 */
[----:B-----5:R-:W-:Y:S06]  /*34d0*/  @!P0 BRA `(.L_x_210) ;  /* 0x0000000000108947 */ /* 0x020fec0003800000 */
[----:B------:R-:W-:Y:S01]  /*34e0*/  FADD R0, -R3, -RZ ;  /* 0x800000ff03007221 */ /* 0x000fe20000000100 */
[----:B------:R-:W-:Y:S02]  /*34f0*/  MOV R22, R24 ;  /* 0x0000001800167202 */ /* 0x000fe40000000f00 */
[----:B------:R-:W-:-:S07]  /*3500*/  MOV R6, 0x3520 ;  /* 0x0000352000067802 */ /* 0x000fce0000000f00 */
[----:B0123--:R-:W-:Y:S05]  /*3510*/  CALL.REL.NOINC `($__internal_2_$__cuda_sm3x_div_rn_noftz_f32_slowpath) ;  /* 0x0000000400747944 */ /* 0x00ffea0003c00000 */
.L_x_210:
[----:B------:R-:W-:Y:S05]  /*3520*/  BSYNC.RECONVERGENT B3 ;  /* 0x0000000000037941 */ /* 0x000fea0003800200 */
.L_x_209:
[----:B------:R4:W-:Y:S02]  /*3530*/  STG.E desc[UR4][R10.64+0x4], R0 ;  /* 0x000004000a007986 */ /* 0x0009e4000c101904 */
.L_x_208:
[----:B------:R-:W-:Y:S05]  /*3540*/  BSYNC.RECONVERGENT B2 ;  /* 0x0000000000027941 */ /* 0x000fea0003800200 */
.L_x_207:
[----:B------:R-:W5:Y:S01]  /*3550*/  LDCU UR8, c[0x0][0x390] ;  /* 0x00007200ff0877ac */ /* 0x000f620008000800 */
[----:B------:R-:W-:Y:S02]  /*3560*/  IADD3 R5, PT, PT, R5, 0x4, RZ ;  /* 0x0000000405057810 */ /* 0x000fe40007ffe0ff */
[----:B------:R-:W-:Y:S02]  /*3570*/  IADD3 R14, P1, PT, R14, 0x10, RZ ;  /* 0x000000100e0e7810 */ /* 0x000fe40007f3e0ff */
[----:B01234-:R-:W-:-:S03]  /*3580*/  IADD3 R10, P2, PT, R10, 0x10, RZ ;  /* 0x000000100a0a7810 */ /* 0x01ffc60007f5e0ff */
[----:B------:R-:W-:Y:S01]  /*3590*/  IMAD.X R15, RZ, RZ, R15, P1 ;  /* 0x000000ffff0f7224 */ /* 0x000fe200008e060f */
[----:B------:R-:W-:Y:S02]  /*35a0*/  IADD3.X R11, PT, PT, RZ, R11, RZ, P2, !PT ;  /* 0x0000000bff0b7210 */ /* 0x000fe400017fe4ff */
[----:B-----5:R-:W-:-:S13]  /*35b0*/  ISETP.GE.AND P0, PT, R5, UR8, PT ;  /* 0x0000000805007c0c */ /* 0x020fda000bf06270 */
[----:B------:R-:W-:Y:S05]  /*35c0*/  @!P0 BRA `(.L_x_211) ;  /* 0xfffffff400188947 */ /* 0x000fea000383ffff */
[----:B------:R-:W-:Y:S05]  /*35d0*/  EXIT ;  /* 0x000000000000794d */ /* 0x000fea0003800000 */
.L_x_173:
[----:B------:R-:W-:-:S13]  /*35e0*/  ISETP.GE.AND P0, PT, R17, R0, PT ;  /* 0x000000001100720c */ /* 0x000fda0003f06270 */
[----:B------:R-:W-:Y:S05]  /*35f0*/  @P0 EXIT ;  /* 0x000000000000094d */ /* 0x000fea0003800000 */
[----:B------:R-:W-:Y:S01]  /*3600*/  IADD3 R8, PT, PT, -R17, R0, RZ ;  /* 0x0000000011087210 */ /* 0x000fe20007ffe1ff */
[----:B------:R-:W-:Y:S01]  /*3610*/  BSSY.RECONVERGENT B0, `(.L_x_212) ;  /* 0x0000024000007945 */ /* 0x000fe20003800200 */
[----:B------:R-:W-:Y:S02]  /*3620*/  IADD3 R0, PT, PT, R3, R19, -R0 ;  /* 0x0000001303007210 */ /* 0x000fe40007ffe800 */
[----:B------:R-:W-:Y:S02]  /*3630*/  LOP3.LUT R9, R8, 0xf, RZ, 0xc0, !PT ;  /* 0x0000000f08097812 */ /* 0x000fe400078ec0ff */
[----:B------:R-:W-:Y:S02]  /*3640*/  ISETP.GT.U32.AND P1, PT, R0, -0x10, PT ;  /* 0xfffffff00000780c */ /* 0x000fe40003f24070 */
[----:B------:R-:W-:-:S11]  /*3650*/  ISETP.NE.AND P0, PT, R9, RZ, PT ;  /* 0x000000ff0900720c */ /* 0x000fd60003f05270 */
[----:B------:R-:W-:Y:S05]  /*3660*/  @P1 BRA `(.L_x_213) ;  /* 0x0000000000781947 */ /* 0x000fea0003800000 */
[----:B------:R-:W-:Y:S01]  /*3670*/  IMAD.WIDE.U32 R2, R17, 0x4, R30 ;  /* 0x0000000411027825 */ /* 0x000fe200078e001e */
[----:B------:R-:W-:Y:S02]  /*3680*/  LOP3.LUT R0, R8, 0xfffffff0, RZ, 0xc0, !PT ;  /* 0xfffffff008007812 */ /* 0x000fe400078ec0ff */
[----:B012---:R-:W-:-:S03]  /*3690*/  IADD3 R6, P1, PT, R2, UR6, RZ ;  /* 0x0000000602067c10 */ /* 0x007fc6000ff3e0ff */
[----:B------:R-:W-:Y:S01]  /*36a0*/  IMAD.MOV R0, RZ, RZ, -R0 ;  /* 0x000000ffff007224 */ /* 0x000fe200078e0a00 */
[----:B------:R-:W-:-:S04]  /*36b0*/  IADD3 R6, P2, PT, R6, 0x20, RZ ;  /* 0x0000002006067810 */ /* 0x000fc80007f5e0ff */
[----:B------:R-:W-:-:S09]  /*36c0*/  IADD3.X R7, PT, PT, RZ, UR7, R3, P2, P1 ;  /* 0x00000007ff077c10 */ /* 0x000fd200097e2403 */
.L_x_214:
[----:B---3--:R-:W-:Y:S01]  /*36d0*/  MOV R2, R6 ;  /* 0x0000000600027202 */ /* 0x008fe20000000f00 */
[----:B------:R-:W-:Y:S01]  /*36e0*/  VIADD R0, R0, 0x10 ;  /* 0x0000001000007836 */ /* 0x000fe20000000000 */
[----:B------:R-:W-:Y:S02]  /*36f0*/  MOV R3, R7 ;  /* 0x0000000700037202 */ /* 0x000fe40000000f00 */
[----:B------:R-:W-:Y:S02]  /*3700*/  IADD3 R6, P2, PT, R2, 0x40, RZ ;  /* 0x0000004002067810 */ /* 0x000fe40007f5e0ff */
[----:B------:R-:W-:Y:S01]  /*3710*/  ISETP.NE.AND P1, PT, R0, RZ, PT ;  /* 0x000000ff0000720c */ /* 0x000fe20003f25270 */
[----:B------:R3:W-:Y:S01]  /*3720*/  STG.E desc[UR4][R2.64+-0x20], RZ ;  /* 0xffffe0ff02007986 */ /* 0x0007e2000c101904 */
[----:B------:R-:W-:Y:S02]  /*3730*/  IADD3.X R7, PT, PT, RZ, R3, RZ, P2, !PT ;  /* 0x00000003ff077210 */ /* 0x000fe400017fe4ff */
[----:B------:R-:W-:Y:S01]  /*3740*/  IADD3 R17, PT, PT, R17, 0x10, RZ ;  /* 0x0000001011117810 */ /* 0x000fe20007ffe0ff */
        /* <DEDUP_REMOVED lines=16> */
.L_x_213:
[----:B------:R-:W-:Y:S05]  /*3850*/  BSYNC.RECONVERGENT B0 ;  /* 0x0000000000007941 */ /* 0x000fea0003800200 */
.L_x_212:
[----:B------:R-:W-:Y:S05]  /*3860*/  @!P0 EXIT ;  /* 0x000000000000894d */ /* 0x000fea0003800000 */
[----:B------:R-:W-:Y:S01]  /*3870*/  ISETP.GE.U32.AND P0, PT, R9, 0x8, PT ;  /* 0x000000080900780c */ /* 0x000fe20003f06070 */
[----:B------:R-:W-:Y:S01]  /*3880*/  BSSY.RECONVERGENT B0, `(.L_x_215) ;  /* 0x000000e000007945 */ /* 0x000fe20003800200 */
[----:B------:R-:W-:-:S04]  /*3890*/  LOP3.LUT R0, R8, 0x7, RZ, 0xc0, !PT ;  /* 0x0000000708007812 */ /* 0x000fc800078ec0ff */
[----:B------:R-:W-:-:S07]  /*38a0*/  ISETP.NE.AND P1, PT, R0, RZ, PT ;  /* 0x000000ff0000720c */ /* 0x000fce0003f25270 */
[----:B------:R-:W-:Y:S06]  /*38b0*/  @!P0 BRA `(.L_x_216) ;  /* 0x0000000000288947 */ /* 0x000fec0003800000 */
[----:B---3--:R-:W-:-:S04]  /*38c0*/  IMAD.WIDE.U32 R2, R17, 0x4, R4 ;  /* 0x0000000411027825 */ /* 0x008fc800078e0004 */
        /* <DEDUP_REMOVED lines=9> */
.L_x_216:
[----:B------:R-:W-:Y:S05]  /*3960*/  BSYNC.RECONVERGENT B0 ;  /* 0x0000000000007941 */ /* 0x000fea0003800200 */
.L_x_215:
[----:B------:R-:W-:Y:S05]  /*3970*/  @!P1 EXIT ;  /* 0x000000000000994d */ /* 0x000fea0003800000 */
[----:B------:R-:W-:Y:S02]  /*3980*/  ISETP.GE.U32.AND P0, PT, R0, 0x4, PT ;  /* 0x000000040000780c */ /* 0x000fe40003f06070 */
[----:B------:R-:W-:-:S04]  /*3990*/  LOP3.LUT R0, R8, 0x3, RZ, 0xc0, !PT ;  /* 0x0000000308007812 */ /* 0x000fc800078ec0ff */
[----:B------:R-:W-:-:S07]  /*39a0*/  ISETP.NE.AND P1, PT, R0, RZ, PT ;  /* 0x000000ff0000720c */ /* 0x000fce0003f25270 */
[C---:B------:R-:W-:Y:S01]  /*39b0*/  @P0 IMAD.WIDE.U32 R4, R17.reuse, 0x4, R4 ;  /* 0x0000000411040825 */ /* 0x040fe200078e0004 */
[----:B------:R-:W-:-:S04]  /*39c0*/  @P0 IADD3 R17, PT, PT, R17, 0x4, RZ ;  /* 0x0000000411110810 */ /* 0x000fc80007ffe0ff */
[----:B------:R0:W-:Y:S04]  /*39d0*/  @P0 STG.E desc[UR4][R4.64], RZ ;  /* 0x000000ff04000986 */ /* 0x0001e8000c101904 */
[----:B------:R0:W-:Y:S04]  /*39e0*/  @P0 STG.E desc[UR4][R4.64+0x4], RZ ;  /* 0x000004ff04000986 */ /* 0x0001e8000c101904 */
[----:B------:R0:W-:Y:S04]  /*39f0*/  @P0 STG.E desc[UR4][R4.64+0x8], RZ ;  /* 0x000008ff04000986 */ /* 0x0001e8000c101904 */
[----:B------:R0:W-:Y:S01]  /*3a00*/  @P0 STG.E desc[UR4][R4.64+0xc], RZ ;  /* 0x00000cff04000986 */ /* 0x0001e2000c101904 */
[----:B------:R-:W-:Y:S05]  /*3a10*/  @!P1 EXIT ;  /* 0x000000000000994d */ /* 0x000fea0003800000 */
[----:B------:R-:W-:Y:S01]  /*3a20*/  IMAD.WIDE.U32 R30, R17, 0x4, R30 ;  /* 0x00000004111e7825 */ /* 0x000fe200078e001e */
[----:B------:R-:W-:Y:S02]  /*3a30*/  IADD3 R0, PT, PT, -R0, RZ, RZ ;  /* 0x000000ff00007210 */ /* 0x000fe40007ffe1ff */
[----:B0-----:R-:W-:-:S04]  /*3a40*/  IADD3 R4, P0, PT, R30, UR6, RZ ;  /* 0x000000061e047c10 */ /* 0x001fc8000ff1e0ff */
[----:B------:R-:W-:-:S09]  /*3a50*/  IADD3.X R5, PT, PT, R31, UR7, RZ, P0, !PT ;  /* 0x000000071f057c10 */ /* 0x000fd200087fe4ff */
.L_x_217:
[----:B------:R-:W-:Y:S01]  /*3a60*/  VIADD R0, R0, 0x1 ;  /* 0x0000000100007836 */ /* 0x000fe20000000000 */
[----:B---34-:R-:W-:Y:S02]  /*3a70*/  MOV R2, R4 ;  /* 0x0000000400027202 */ /* 0x018fe40000000f00 */
[----:B------:R-:W-:Y:S02]  /*3a80*/  MOV R3, R5 ;  /* 0x0000000500037202 */ /* 0x000fe40000000f00 */
[----:B------:R-:W-:Y:S02]  /*3a90*/  ISETP.NE.AND P0, PT, R0, RZ, PT ;  /* 0x000000ff0000720c */ /* 0x000fe40003f05270 */
[----:B------:R-:W-:Y:S01]  /*3aa0*/  IADD3 R4, P1, PT, R4, 0x4, RZ ;  /* 0x0000000404047810 */ /* 0x000fe20007f3e0ff */
[----:B------:R0:W-:Y:S04]  /*3ab0*/  STG.E desc[UR4][R2.64], RZ ;  /* 0x000000ff02007986 */ /* 0x0001e8000c101904 */
[----:B------:R-:W-:-:S06]  /*3ac0*/  IMAD.X R5, RZ, RZ, R5, P1 ;  /* 0x000000ffff057224 */ /* 0x000fcc00008e0605 */
[----:B0-----:R-:W-:Y:S05]  /*3ad0*/  @!P0 EXIT ;  /* 0x000000000000894d */ /* 0x001fea0003800000 */
[----:B------:R-:W-:Y:S05]  /*3ae0*/  BRA `(.L_x_217) ;  /* 0xfffffffc00dc7947 */ /* 0x000fea000383ffff */
        .weak           $__internal_2_$__cuda_sm3x_div_rn_noftz_f32_slowpath
        .type           $__internal_2_$__cuda_sm3x_div_rn_noftz_f32_slowpath,@function
        .size           $__internal_2_$__cuda_sm3x_div_rn_noftz_f32_slowpath,(.L_x_232 - $__internal_2_$__cuda_sm3x_div_rn_noftz_f32_slowpath)
$__internal_2_$__cuda_sm3x_div_rn_noftz_f32_slowpath:
        /* <DEDUP_REMOVED lines=34> */
.L_x_219:
[----:B------:R-:W-:Y:S01]  /*3d10*/  LEA R13, R7, 0xc0800000, 0x17 ;  /* 0xc0800000070d7811 */ /* 0x000fe200078eb8ff */
[----:B------:R-:W-:Y:S03]  /*3d20*/  BSSY.RECONVERGENT B1, `(.L_x_224) ;  /* 0x0000036000017945 */ /* 0x000fe60003800200 */
[----:B------:R-:W-:Y:S02]  /*3d30*/  IADD3 R22, PT, PT, -R13, R22, RZ ;  /* 0x000000160d167210 */ /* 0x000fe40007ffe1ff */
[----:B------:R-:W-:Y:S02]  /*3d40*/  IADD3 R13, PT, PT, R9, -0x7f, RZ ;  /* 0xffffff81090d7810 */ /* 0x000fe40007ffe0ff */
[----:B------:R-:W0:Y:S01]  /*3d50*/  MUFU.RCP R12, R22 ;  /* 0x00000016000c7308 */ /* 0x000e220000001000 */
[----:B------:R-:W-:Y:S02]  /*3d60*/  FADD.FTZ R9, -R22, -RZ ;  /* 0x800000ff16097221 */ /* 0x000fe40000010100 */
[C---:B------:R-:W-:Y:S01]  /*3d70*/  IMAD R0, R13.reuse, -0x800000, R0 ;  /* 0xff8000000d007824 */ /* 0x040fe200078e0200 */
[----:B------:R-:W-:-:S05]  /*3d80*/  IADD3 R13, PT, PT, R13, 0x7f, -R7 ;  /* 0x0000007f0d0d7810 */ /* 0x000fca0007ffe807 */
[----:B------:R-:W-:Y:S02]  /*3d90*/  IMAD.IADD R8, R13, 0x1, R8 ;  /* 0x000000010d087824 */ /* 0x000fe400078e0208 */
        /* <DEDUP_REMOVED lines=20> */
[CCC-:B------:R-:W-:Y:S01]  /*3ee0*/  FFMA.RP R8, R7.reuse, R13.reuse, R12.reuse ;  /* 0x0000000d07087223 */ /* 0x1c0fe2000000800c */
[CCC-:B------:R-:W-:Y:S01]  /*3ef0*/  FFMA.RM R25, R7.reuse, R13.reuse, R12.reuse ;  /* 0x0000000d07197223 */ /* 0x1c0fe2000000400c */
[----:B------:R-:W-:Y:S01]  /*3f00*/  FFMA.RZ R7, R7, R13, R12 ;  /* 0x0000000d07077223 */ /* 0x000fe2000000c00c */
[C---:B------:R-:W-:Y:S02]  /*3f10*/  ISETP.NE.AND P2, PT, R0.reuse, RZ, PT ;  /* 0x000000ff0000720c */ /* 0x040fe40003f45270 */
[----:B------:R-:W-:Y:S02]  /*3f20*/  ISETP.NE.AND P1, PT, R0, RZ, PT ;  /* 0x000000ff0000720c */ /* 0x000fe40003f25270 */
[----:B------:R-:W-:Y:S02]  /*3f30*/  LOP3.LUT R7, R7, 0x7fffff, RZ, 0xc0, !PT ;  /* 0x007fffff07077812 */ /* 0x000fe400078ec0ff */
[----:B------:R-:W-:Y:S01]  /*3f40*/  FSETP.NEU.FTZ.AND P0, PT, R8, R25, PT ;  /* 0x000000190800720b */ /* 0x000fe20003f1d000 */
[----:B------:R-:W-:Y:S01]  /*3f50*/  VIADD R8, R0, 0x20 ;  /* 0x0000002000087836 */ /* 0x000fe20000000000 */
[----:B------:R-:W-:-:S02]  /*3f60*/  LOP3.LUT R7, R7, 0x800000, RZ, 0xfc, !PT ;  /* 0x0080000007077812 */ /* 0x000fc400078efcff */
[----:B------:R-:W-:Y:S02]  /*3f70*/  IADD3 R0, PT, PT, -R0, RZ, RZ ;  /* 0x000000ff00007210 */ /* 0x000fe40007ffe1ff */
[----:B------:R-:W-:Y:S02]  /*3f80*/  SHF.L.U32 R8, R7, R8, RZ ;  /* 0x0000000807087219 */ /* 0x000fe400000006ff */
[----:B------:R-:W-:Y:S02]  /*3f90*/  SEL R0, R0, RZ, P2 ;  /* 0x000000ff00007207 */ /* 0x000fe40001000000 */
[----:B------:R-:W-:Y:S02]  /*3fa0*/  ISETP.NE.AND P1, PT, R8, RZ, P1 ;  /* 0x000000ff0800720c */ /* 0x000fe40000f25270 */
[----:B------:R-:W-:Y:S02]  /*3fb0*/  SHF.R.U32.HI R13, RZ, R0, R7 ;  /* 0x00000000ff0d7219 */ /* 0x000fe40000011607 */
[----:B------:R-:W-:-:S02]  /*3fc0*/  PLOP3.LUT P0, PT, P0, P1, PT, 0xf8, 0x8f ;  /* 0x00000000008f781c */ /* 0x000fc40000703f70 */
[----:B------:R-:W-:Y:S02]  /*3fd0*/  SHF.R.U32.HI R7, RZ, 0x1, R13 ;  /* 0x00000001ff077819 */ /* 0x000fe4000001160d */
[----:B------:R-:W-:-:S04]  /*3fe0*/  SEL R0, RZ, 0x1, !P0 ;  /* 0x00000001ff007807 */ /* 0x000fc80004000000 */
[----:B------:R-:W-:-:S04]  /*3ff0*/  LOP3.LUT R0, R0, 0x1, R7, 0xf8, !PT ;  /* 0x0000000100007812 */ /* 0x000fc800078ef807 */
[----:B------:R-:W-:-:S04]  /*4000*/  LOP3.LUT R0, R0, R13, RZ, 0xc0, !PT ;  /* 0x0000000d00007212 */ /* 0x000fc800078ec0ff */
[----:B------:R-:W-:-:S04]  /*4010*/  IADD3 R0, PT, PT, R7, R0, RZ ;  /* 0x0000000007007210 */ /* 0x000fc80007ffe0ff */
[----:B------:R-:W-:Y:S01]  /*4020*/  LOP3.LUT R9, R0, R9, RZ, 0xfc, !PT ;  /* 0x0000000900097212 */ /* 0x000fe200078efcff */
[----:B------:R-:W-:Y:S06]  /*4030*/  BRA `(.L_x_227) ;  /* 0x0000000000107947 */ /* 0x000fec0003800000 */
.L_x_226:
[----:B------:R-:W-:-:S04]  /*4040*/  LOP3.LUT R9, R9, 0x80000000, RZ, 0xc0, !PT ;  /* 0x8000000009097812 */ /* 0x000fc800078ec0ff */
[----:B------:R-:W-:Y:S01]  /*4050*/  LOP3.LUT R9, R9, 0x7f800000, RZ, 0xfc, !PT ;  /* 0x7f80000009097812 */ /* 0x000fe200078efcff */
[----:B------:R-:W-:Y:S06]  /*4060*/  BRA `(.L_x_227) ;  /* 0x0000000000047947 */ /* 0x000fec0003800000 */
.L_x_225:
[----:B------:R-:W-:-:S07]  /*4070*/  IMAD R9, R8, 0x800000, R9 ;  /* 0x0080000008097824 */ /* 0x000fce00078e0209 */
.L_x_227:
[----:B------:R-:W-:Y:S05]  /*4080*/  BSYNC.RECONVERGENT B1 ;  /* 0x0000000000017941 */ /* 0x000fea0003800200 */
.L_x_224:
[----:B------:R-:W-:Y:S01]  /*4090*/  MOV R0, R9 ;  /* 0x0000000900007202 */ /* 0x000fe20000000f00 */
[----:B------:R-:W-:Y:S06]  /*40a0*/  BRA `(.L_x_228) ;  /* 0x0000000000207947 */ /* 0x000fec0003800000 */
.L_x_223:
[----:B------:R-:W-:-:S04]  /*40b0*/  LOP3.LUT R0, R22, 0x80000000, R0, 0x48, !PT ;  /* 0x8000000016007812 */ /* 0x000fc800078e4800 */
[----:B------:R-:W-:Y:S01]  /*40c0*/  LOP3.LUT R0, R0, 0x7f800000, RZ, 0xfc, !PT ;  /* 0x7f80000000007812 */ /* 0x000fe200078efcff */
[----:B------:R-:W-:Y:S06]  /*40d0*/  BRA `(.L_x_228) ;  /* 0x0000000000147947 */ /* 0x000fec0003800000 */
.L_x_222:
[----:B------:R-:W-:Y:S01]  /*40e0*/  LOP3.LUT R0, R22, 0x80000000, R0, 0x48, !PT ;  /* 0x8000000016007812 */ /* 0x000fe200078e4800 */
[----:B------:R-:W-:Y:S06]  /*40f0*/  BRA `(.L_x_228) ;  /* 0x00000000000c7947 */ /* 0x000fec0003800000 */
.L_x_221:
[----:B------:R-:W0:Y:S01]  /*4100*/  MUFU.RSQ R0, -QNAN ;  /* 0xffc0000000007908 */ /* 0x000e220000001400 */
[----:B------:R-:W-:Y:S05]  /*4110*/  BRA `(.L_x_228) ;  /* 0x0000000000047947 */ /* 0x000fea0003800000 */
.L_x_220:
[----:B------:R-:W-:-:S07]  /*4120*/  FADD.FTZ R0, R0, R22 ;  /* 0x0000001600007221 */ /* 0x000fce0000010000 */
.L_x_228:
[----:B------:R-:W-:Y:S05]  /*4130*/  BSYNC.RECONVERGENT B0 ;  /* 0x0000000000007941 */ /* 0x000fea0003800200 */
.L_x_218:
[----:B------:R-:W-:-:S04]  /*4140*/  HFMA2 R7, -RZ, RZ, 0, 0 ;  /* 0x00000000ff077431 */ /* 0x000fc800000001ff */
[----:B0-----:R-:W-:Y:S05]  /*4150*/  RET.REL.NODEC R6 `(cg_batch_f32) ;  /* 0xffffffbc06a87950 */ /* 0x001fea0003c3ffff */
.L_x_229:
        /* <DEDUP_REMOVED lines=10> */
.L_x_232:


//--------------------- .nv.shared.reserved.0     --------------------------
	.section	.nv.shared.reserved.0,"aw",@nobits
	.weak		__nv_reservedSMEM_offset_0_alias
	.size		__nv_reservedSMEM_offset_0_alias, 0, 64
	.other		__nv_reservedSMEM_offset_0_alias,@"STO_CUDA_RESERVED_SHARED STV_DEFAULT"
__nv_reservedSMEM_offset_0_alias:
	.zero		0
	.zero		64


//--------------------- .nv.constant0.cg_batch_from_prefix_f32 --------------------------
	.section	.nv.constant0.cg_batch_from_prefix_f32,"a",@progbits
	.sectionflags	@""
	.align	4
.nv.constant0.cg_batch_from_prefix_f32:
	.zero		952


//--------------------- .nv.constant0.cg_build_prefix_f32 --------------------------
	.section	.nv.constant0.cg_build_prefix_f32,"a",@progbits
	.sectionflags	@""
	.align	4
.nv.constant0.cg_build_prefix_f32:
	.zero		936


//--------------------- .nv.constant0.cg_many_series_one_param_f32 --------------------------
	.section	.nv.constant0.cg_many_series_one_param_f32,"a",@progbits
	.sectionflags	@""
	.align	4
.nv.constant0.cg_many_series_one_param_f32:
	.zero		936


//--------------------- .nv.constant0.cg_batch_f32 --------------------------
	.section	.nv.constant0.cg_batch_f32,"a",@progbits
	.sectionflags	@""
	.align	4
.nv.constant0.cg_batch_f32:
	.zero		936


//--------------------- SYMBOLS --------------------------

	.type		.nv.reservedSmem.offset0,@object
	.size		.nv.reservedSmem.offset0,0x4
